def matmul_kernel(
    a_ptr,
    b_ptr,
    c_ptr,
    M,
    N,
    K,
    stride_am,
    stride_ak,
    stride_bk,
    stride_bn,
    stride_cm,
    stride_cn,
    BLOCK_M: tl.constexpr,
    BLOCK_N: tl.constexpr,
    BLOCK_K: tl.constexpr,
    GROUP_M: tl.constexpr,
):
    pid = tl.program_id(axis=0)
    num_pid_m = tl.cdiv(M, BLOCK_M)
    num_pid_n = tl.cdiv(N, BLOCK_N)
    num_pid_in_group = GROUP_M * num_pid_n
    group_id = pid // num_pid_in_group
    first_pid_m = group_id * GROUP_M
    group_size_m = min(num_pid_m - first_pid_m, GROUP_M)
    pid_m = first_pid_m + ((pid % num_pid_in_group) % group_size_m)
    pid_n = (pid % num_pid_in_group) // group_size_m

    offs_am = (pid_m * BLOCK_M + tl.arange(0, BLOCK_M)) % M
    offs_bn = (pid_n * BLOCK_N + tl.arange(0, BLOCK_N)) % N
    offs_k = tl.arange(0, BLOCK_K)
    a_ptrs = a_ptr + offs_am[:, None] * stride_am + offs_k[None, :] * stride_ak
    b_ptrs = b_ptr + offs_k[:, None] * stride_bk + offs_bn[None, :] * stride_bn

    acc = tl.zeros((BLOCK_M, BLOCK_N), dtype=tl.float32)
    for kk in range(0, tl.cdiv(K, BLOCK_K)):
        a = tl.load(a_ptrs, mask=offs_k[None, :] < K - kk * BLOCK_K, other=0.0)
        b = tl.load(b_ptrs, mask=offs_k[:, None] < K - kk * BLOCK_K, other=0.0)
        acc = tl.dot(a, b, acc)
        a_ptrs += BLOCK_K * stride_ak
        b_ptrs += BLOCK_K * stride_bk

    c = acc.to(c_ptr.dtype.element_ty)
    offs_cm = pid_m * BLOCK_M + tl.arange(0, BLOCK_M)
    offs_cn = pid_n * BLOCK_N + tl.arange(0, BLOCK_N)
    c_ptrs = c_ptr + offs_cm[:, None] * stride_cm + offs_cn[None, :] * stride_cn
    mask = (offs_cm[:, None] < M) & (offs_cn[None, :] < N)
    tl.store(c_ptrs, c, mask=mask)

# config = {"BLOCK_K": 128, "BLOCK_M": 512, "BLOCK_N": 32, "GROUP_M": 8, "arch": "sm_100", "dtype": "fp8e4m3", "num_ctas": 1, "num_stages": 2, "num_warps": 4}
# arch = sm_100


// ===== COMPILED SASS (sm_100a) =====

	.target	sm_100a

	.elftype	@"ET_EXEC"


//--------------------- .note.nv.tkinfo           --------------------------
	.section	.note.nv.tkinfo,"",@"SHT_NOTE"
	.sectionflags	@"SHF_NOTE_NV_TKINFO"
	.tkinfo
        /*0018*/ 	.word	0x00000081
        /*0030*/ 	.string	""
        /*0030*/ 	.string	"ptxas-blackwell"
        /*0030*/ 	.string	"Cuda compilation tools, release 12.9, V12.9.86"
        /*0030*/ 	.string	"Build cuda_12.9.r12.9/compiler.36037853_0"
        /*0030*/ 	.string	"-v  -suppress-debug-info  -lineinfo  -arch sm_100a "



//--------------------- .note.nv.cuver            --------------------------
	.section	.note.nv.cuver,"",@"SHT_NOTE"
	.sectionflags	@"SHF_NOTE_NV_CUVER"
        /*0018*/ 	.short	0x0001
        /*001a*/ 	.short	0x0064
        /*001c*/ 	.short	0x0001
        /*001e*/ 	.short	0x0000
        /*0020*/ 	.short	0x0001
        /*0022*/ 	.short	0x0000


//--------------------- .nv.info                  --------------------------
	.section	.nv.info,"",@"SHT_CUDA_INFO"
	.align	4


	//----- nvinfo : EIATTR_REGCOUNT
	.align		4
        /*0000*/ 	.byte	0x04, 0x2f
        /*0002*/ 	.short	(.L_4 - .L_3)
	.align		4
.L_3:
        /*0004*/ 	.word	index@(matmul_kernel)
        /*0008*/ 	.word	0x000000a8


	//----- nvinfo : EIATTR_FRAME_SIZE
	.align		4
.L_4:
        /*000c*/ 	.byte	0x04, 0x11
        /*000e*/ 	.short	(.L_6 - .L_5)
	.align		4
.L_5:
        /*0010*/ 	.word	index@($__internal_2_$__cuda_sm10x_tcgen05_guardrail_trap_unallocated_columns_being_dealloced)
        /*0014*/ 	.word	0x00001bc0


	//----- nvinfo : EIATTR_FRAME_SIZE
	.align		4
.L_6:
        /*0018*/ 	.byte	0x04, 0x11
        /*001a*/ 	.short	(.L_8 - .L_7)
	.align		4
.L_7:
        /*001c*/ 	.word	index@($__internal_1_$__cuda_sm10x_tcgen05_guardrail_trap_phase_invalid_during_alloc)
        /*0020*/ 	.word	0x00001bc0


	//----- nvinfo : EIATTR_FRAME_SIZE
	.align		4
.L_8:
        /*0024*/ 	.byte	0x04, 0x11
        /*0026*/ 	.short	(.L_10 - .L_9)
	.align		4
.L_9:
        /*0028*/ 	.word	index@($__internal_0_$__cuda_sm10x_tcgen05_guardrail_trap_col_being_dealloced_not_returned_by_alloc)
        /*002c*/ 	.word	0x00001bc0


	//----- nvinfo : EIATTR_FRAME_SIZE
	.align		4
.L_10:
        /*0030*/ 	.byte	0x04, 0x11
        /*0032*/ 	.short	(.L_12 - .L_11)
	.align		4
.L_11:
        /*0034*/ 	.word	index@(matmul_kernel)
        /*0038*/ 	.word	0x00001bc0


	//----- nvinfo : EIATTR_MIN_STACK_SIZE
	.align		4
.L_12:
        /*003c*/ 	.byte	0x04, 0x12
        /*003e*/ 	.short	(.L_14 - .L_13)
	.align		4
.L_13:
        /*0040*/ 	.word	index@(matmul_kernel)
        /*0044*/ 	.word	0x00001bc0
.L_14:


//--------------------- .nv.info.matmul_kernel    --------------------------
	.section	.nv.info.matmul_kernel,"",@"SHT_CUDA_INFO"
	.sectionflags	@""
	.align	4


	//----- nvinfo : EIATTR_CUDA_API_VERSION
	.align		4
        /*0000*/ 	.byte	0x04, 0x37
        /*0002*/ 	.short	(.L_16 - .L_15)
.L_15:
        /*0004*/ 	.word	0x00000081


	//----- nvinfo : EIATTR_KPARAM_INFO
	.align		4
.L_16:
        /*0008*/ 	.byte	0x04, 0x17
        /*000a*/ 	.short	(.L_18 - .L_17)
.L_17:
        /*000c*/ 	.word	0x00000000
        /*0010*/ 	.short	0x000d
        /*0012*/ 	.short	0x0048
        /*0014*/ 	.byte	0x00, 0xf4, 0x21, 0x00


	//----- nvinfo : EIATTR_KPARAM_INFO
	.align		4
.L_18:
        /*0018*/ 	.byte	0x04, 0x17
        /*001a*/ 	.short	(.L_20 - .L_19)
.L_19:
        /*001c*/ 	.word	0x00000000
        /*0020*/ 	.short	0x000c
        /*0022*/ 	.short	0x0040
        /*0024*/ 	.byte	0x00, 0xf4, 0x21, 0x00


	//----- nvinfo : EIATTR_KPARAM_INFO
	.align		4
.L_20:
        /*0028*/ 	.byte	0x04, 0x17
        /*002a*/ 	.short	(.L_22 - .L_21)
.L_21:
        /*002c*/ 	.word	0x00000000
        /*0030*/ 	.short	0x000b
        /*0032*/ 	.short	0x0038
        /*0034*/ 	.byte	0x00, 0xf0, 0x11, 0x00


	//----- nvinfo : EIATTR_KPARAM_INFO
	.align		4
.L_22:
        /*0038*/ 	.byte	0x04, 0x17
        /*003a*/ 	.short	(.L_24 - .L_23)
.L_23:
        /*003c*/ 	.word	0x00000000
        /*0040*/ 	.short	0x000a
        /*0042*/ 	.short	0x0034
        /*0044*/ 	.byte	0x00, 0xf0, 0x11, 0x00


	//----- nvinfo : EIATTR_KPARAM_INFO
	.align		4
.L_24:
        /*0048*/ 	.byte	0x04, 0x17
        /*004a*/ 	.short	(.L_26 - .L_25)
.L_25:
        /*004c*/ 	.word	0x00000000
        /*0050*/ 	.short	0x0009
        /*0052*/ 	.short	0x0030
        /*0054*/ 	.byte	0x00, 0xf0, 0x11, 0x00


	//----- nvinfo : EIATTR_KPARAM_INFO
	.align		4
.L_26:
        /*0058*/ 	.byte	0x04, 0x17
        /*005a*/ 	.short	(.L_28 - .L_27)
.L_27:
        /*005c*/ 	.word	0x00000000
        /*0060*/ 	.short	0x0008
        /*0062*/ 	.short	0x002c
        /*0064*/ 	.byte	0x00, 0xf0, 0x11, 0x00


	//----- nvinfo : EIATTR_KPARAM_INFO
	.align		4
.L_28:
        /*0068*/ 	.byte	0x04, 0x17
        /*006a*/ 	.short	(.L_30 - .L_29)
.L_29:
        /*006c*/ 	.word	0x00000000
        /*0070*/ 	.short	0x0007
        /*0072*/ 	.short	0x0028
        /*0074*/ 	.byte	0x00, 0xf0, 0x11, 0x00


	//----- nvinfo : EIATTR_KPARAM_INFO
	.align		4
.L_30:
        /*0078*/ 	.byte	0x04, 0x17
        /*007a*/ 	.short	(.L_32 - .L_31)
.L_31:
        /*007c*/ 	.word	0x00000000
        /*0080*/ 	.short	0x0006
        /*0082*/ 	.short	0x0024
        /*0084*/ 	.byte	0x00, 0xf0, 0x11, 0x00


	//----- nvinfo : EIATTR_KPARAM_INFO
	.align		4
.L_32:
        /*0088*/ 	.byte	0x04, 0x17
        /*008a*/ 	.short	(.L_34 - .L_33)
.L_33:
        /*008c*/ 	.word	0x00000000
        /*0090*/ 	.short	0x0005
        /*0092*/ 	.short	0x0020
        /*0094*/ 	.byte	0x00, 0xf0, 0x11, 0x00


	//----- nvinfo : EIATTR_KPARAM_INFO
	.align		4
.L_34:
        /*0098*/ 	.byte	0x04, 0x17
        /*009a*/ 	.short	(.L_36 - .L_35)
.L_35:
        /*009c*/ 	.word	0x00000000
        /*00a0*/ 	.short	0x0004
        /*00a2*/ 	.short	0x001c
        /*00a4*/ 	.byte	0x00, 0xf0, 0x11, 0x00


	//----- nvinfo : EIATTR_KPARAM_INFO
	.align		4
.L_36:
        /*00a8*/ 	.byte	0x04, 0x17
        /*00aa*/ 	.short	(.L_38 - .L_37)
.L_37:
        /*00ac*/ 	.word	0x00000000
        /*00b0*/ 	.short	0x0003
        /*00b2*/ 	.short	0x0018
        /*00b4*/ 	.byte	0x00, 0xf0, 0x11, 0x00


	//----- nvinfo : EIATTR_KPARAM_INFO
	.align		4
.L_38:
        /*00b8*/ 	.byte	0x04, 0x17
        /*00ba*/ 	.short	(.L_40 - .L_39)
.L_39:
        /*00bc*/ 	.word	0x00000000
        /*00c0*/ 	.short	0x0002
        /*00c2*/ 	.short	0x0010
        /*00c4*/ 	.byte	0x00, 0xf4, 0x21, 0x00


	//----- nvinfo : EIATTR_KPARAM_INFO
	.align		4
.L_40:
        /*00c8*/ 	.byte	0x04, 0x17
        /*00ca*/ 	.short	(.L_42 - .L_41)
.L_41:
        /*00cc*/ 	.word	0x00000000
        /*00d0*/ 	.short	0x0001
        /*00d2*/ 	.short	0x0008
        /*00d4*/ 	.byte	0x00, 0xf4, 0x21, 0x00


	//----- nvinfo : EIATTR_KPARAM_INFO
	.align		4
.L_42:
        /*00d8*/ 	.byte	0x04, 0x17
        /*00da*/ 	.short	(.L_44 - .L_43)
.L_43:
        /*00dc*/ 	.word	0x00000000
        /*00e0*/ 	.short	0x0000
        /*00e2*/ 	.short	0x0000
        /*00e4*/ 	.byte	0x00, 0xf4, 0x21, 0x00


	//----- nvinfo : EIATTR_AT_ENTRY_FRAGMENTS
	.align		4
.L_44:
        /*00e8*/ 	.byte	0x04, 0x4f
        /*00ea*/ 	.short	(.L_46 - .L_45)


	//   ....[0]....
.L_45:
        /*00ec*/ 	.word	0x00000004


	//----- nvinfo : EIATTR_RESERVED_SMEM_USED
	.align		4
.L_46:
        /*00f0*/ 	.byte	0x01, 0x41
	.zero		2


	//----- nvinfo : EIATTR_SPARSE_MMA_MASK
	.align		4
        /*00f4*/ 	.byte	0x03, 0x50
        /*00f6*/ 	.short	0x0000


	//----- nvinfo : EIATTR_TCGEN05_1CTA_USED
	.align		4
        /*00f8*/ 	.byte	0x01, 0x51
	.zero		2


	//----- nvinfo : EIATTR_MAXREG_COUNT
	.align		4
        /*00fc*/ 	.byte	0x03, 0x1b
        /*00fe*/ 	.short	0x00ff


	//----- nvinfo : EIATTR_NUM_BARRIERS
	.align		4
        /*0100*/ 	.byte	0x02, 0x4c
        /*0102*/ 	.byte	0x01
	.zero		1


	//----- nvinfo : EIATTR_ANNOTATIONS
	.align		4
        /*0104*/ 	.byte	0x04, 0x55
        /*0106*/ 	.short	(.L_48 - .L_47)


	//   ....[0]....
.L_47:
        /*0108*/ 	.word	0x00000001
        /*010c*/ 	.byte	0x70, 0x09, 0x00, 0x00, 0x01, 0x00, 0x00, 0x00, 0xc0, 0x09, 0x00, 0x00, 0x01, 0x00, 0x00, 0x00
        /* <DEDUP_REMOVED lines=3301> */
        /*cf6c*/ 	.byte	0x40, 0xf9, 0x03, 0x00


	//----- nvinfo : EIATTR_INT_WARP_WIDE_INSTR_OFFSETS
	.align		4
.L_48:
        /*cf70*/ 	.byte	0x04, 0x31
        /*cf72*/ 	.short	(.L_50 - .L_49)


	//   ....[0]....
.L_49:
        /*cf74*/ 	.word	0x00000db0


	//   ....[1]....
        /*cf78*/ 	.word	0x00000df0


	//   ....[2]....
        /*cf7c*/ 	.word	0x000095e0


	//   ....[3]....
        /*cf80*/ 	.word	0x000437b0


	//   ....[4]....
        /*cf84*/ 	.word	0x00043800


	//----- nvinfo : EIATTR_COOP_GROUP_MASK_REGIDS
	.align		4
.L_50:
        /*cf88*/ 	.byte	0x04, 0x29
        /*cf8a*/ 	.short	(.L_52 - .L_51)


	//   ....[0]....
.L_51:
        /*cf8c*/ 	.word	0xffffffff


	//   ....[1]....
        /*cf90*/ 	.word	0xffffffff


	//   ....[2]....
        /*cf94*/ 	.word	0xffffffff


	//   ....[3]....
        /*cf98*/ 	.word	0xffffffff


	//----- nvinfo : EIATTR_COOP_GROUP_INSTR_OFFSETS
	.align		4
.L_52:
        /*cf9c*/ 	.byte	0x04, 0x28
        /*cf9e*/ 	.short	(.L_54 - .L_53)


	//   ....[0]....
.L_53:
        /*cfa0*/ 	.word	0x00000070


	//   ....[1]....
        /*cfa4*/ 	.word	0x00000330


	//   ....[2]....
        /*cfa8*/ 	.word	0x00043640


	//   ....[3]....
        /*cfac*/ 	.word	0x000438b0


	//----- nvinfo : EIATTR_VRC_CTA_INIT_COUNT
	.align		4
.L_54:
        /*cfb0*/ 	.byte	0x02, 0x4a
        /*cfb2*/ 	.byte	0x80
	.zero		1


	//----- nvinfo : EIATTR_MBARRIER_INSTR_OFFSETS
	.align		4
        /*cfb4*/ 	.byte	0x04, 0x39
        /*cfb6*/ 	.short	(.L_56 - .L_55)


	//   ....[0]....
.L_55:
        /*cfb8*/ 	.word	0x000015c0
        /*cfbc*/ 	.word	0x000000ff
        /*cfc0*/ 	.word	0x00000000
        /*cfc4*/ 	.short	0x0100
        /*cfc6*/ 	.byte	0x06
	.zero		1


	//   ....[1]....
        /*cfc8*/ 	.word	0x00009600
        /*cfcc*/ 	.word	0x000000ff
        /*cfd0*/ 	.word	0x00022008
        /*cfd4*/ 	.short	0x0100
        /*cfd6*/ 	.byte	0x04
	.zero		1


	//   ....[2]....
        /*cfd8*/ 	.word	0x00029660
        /*cfdc*/ 	.word	0x000000ff
        /*cfe0*/ 	.word	0x00000000
        /*cfe4*/ 	.short	0x010a
        /*cfe6*/ 	.byte	0x06
	.zero		1


	//   ....[3]....
        /*cfe8*/ 	.word	0x0003f870
        /*cfec*/ 	.word	0x000000ff
        /*cff0*/ 	.word	0x00000000
        /*cff4*/ 	.short	0x010a
        /*cff6*/ 	.byte	0x06
	.zero		1


	//   ....[4]....
        /*cff8*/ 	.word	0x0003f9c0
        /*cffc*/ 	.word	0x000000ff
        /*d000*/ 	.word	0x00022000
        /*d004*/ 	.short	0x0108
        /*d006*/ 	.byte	0x04
	.zero		1


	//   ....[5]....
        /*d008*/ 	.word	0x0003fa90
        /*d00c*/ 	.word	0x000000ff
        /*d010*/ 	.word	0x00022008
        /*d014*/ 	.short	0x0108
        /*d016*/ 	.byte	0x04
	.zero		1


	//   ....[6]....
        /*d018*/ 	.word	0x000438d0
        /*d01c*/ 	.word	0x000000ff
        /*d020*/ 	.word	0x00000000
        /*d024*/ 	.short	0x010a
        /*d026*/ 	.byte	0x06
	.zero		1


	//   ....[7]....
        /*d028*/ 	.word	0x00043900
        /*d02c*/ 	.word	0x000000ff
        /*d030*/ 	.word	0x00000000
        /*d034*/ 	.short	0x010a
        /*d036*/ 	.byte	0x06
	.zero		1


	//----- nvinfo : EIATTR_NUM_MBARRIERS
	.align		4
.L_56:
        /*d038*/ 	.byte	0x03, 0x38
        /*d03a*/ 	.short	0x0002


	//----- nvinfo : EIATTR_EXIT_INSTR_OFFSETS
	.align		4
        /*d03c*/ 	.byte	0x04, 0x1c
        /*d03e*/ 	.short	(.L_58 - .L_57)


	//   ....[0]....
.L_57:
        /*d040*/ 	.word	0x000438c0


	//----- nvinfo : EIATTR_REQNTID
	.align		4
.L_58:
        /*d044*/ 	.byte	0x04, 0x10
        /*d046*/ 	.short	(.L_60 - .L_59)
.L_59:
        /*d048*/ 	.word	0x00000080
        /*d04c*/ 	.word	0x00000001
        /*d050*/ 	.word	0x00000001


	//----- nvinfo : EIATTR_CRS_STACK_SIZE
	.align		4
.L_60:
        /*d054*/ 	.byte	0x04, 0x1e
        /*d056*/ 	.short	(.L_62 - .L_61)
.L_61:
        /*d058*/ 	.word	0x00000000


	//----- nvinfo : EIATTR_CBANK_PARAM_SIZE
	.align		4
.L_62:
        /*d05c*/ 	.byte	0x03, 0x19
        /*d05e*/ 	.short	0x0050


	//----- nvinfo : EIATTR_PARAM_CBANK
	.align		4
        /*d060*/ 	.byte	0x04, 0x0a
        /*d062*/ 	.short	(.L_64 - .L_63)
	.align		4
.L_63:
        /*d064*/ 	.word	index@(.nv.constant0.matmul_kernel)
        /*d068*/ 	.short	0x0380
        /*d06a*/ 	.short	0x0050


	//----- nvinfo : EIATTR_SW_WAR
	.align		4
.L_64:
        /*d06c*/ 	.byte	0x04, 0x36
        /*d06e*/ 	.short	(.L_66 - .L_65)
.L_65:
        /*d070*/ 	.word	0x00000008
.L_66:


//--------------------- .nv.compat                --------------------------
	.section	.nv.compat,"",@"SHT_CUDA_COMPAT_INFO"
	.align	4
        /*0000*/ 	.byte	0x02, 0x02, 0x02, 0x00, 0x02, 0x05, 0x05, 0x00, 0x02, 0x03, 0x00, 0x00, 0x02, 0x06, 0x01, 0x00


//--------------------- .nv.callgraph             --------------------------
	.section	.nv.callgraph,"",@"SHT_CUDA_CALLGRAPH"
	.align	4
	.sectionentsize	8
	.align		4
        /*0000*/ 	.word	0x00000000
	.align		4
        /*0004*/ 	.word	0xffffffff
	.align		4
        /*0008*/ 	.word	0x00000000
	.align		4
        /*000c*/ 	.word	0xfffffffe
	.align		4
        /*0010*/ 	.word	0x00000000
	.align		4
        /*0014*/ 	.word	0xfffffffd
	.align		4
        /*0018*/ 	.word	0x00000000
	.align		4
        /*001c*/ 	.word	0xfffffffc


//--------------------- .text.matmul_kernel       --------------------------
	.section	.text.matmul_kernel,"ax",@progbits
	.align	128
        .global         matmul_kernel
        .type           matmul_kernel,@function
        .size           matmul_kernel,(.L_x_20 - matmul_kernel)
        .other          matmul_kernel,@"STO_CUDA_ENTRY STV_DEFAULT"
matmul_kernel:
.text.matmul_kernel:
[----:B------:R-:W0:Y:S01]  /*0000*/  LDC R1, c[0x0][0x37c] ;  /* 0x0000df00ff017b82 */ /* 0x000e220000000800 */
[----:B------:R-:W1:Y:S01]  /*0010*/  S2R R7, SR_TID.X ;  /* 0x0000000000077919 */ /* 0x000e620000002100 */
[----:B0-----:R-:W-:Y:S01]  /*0020*/  VIADD R1, R1, 0xffffe440 ;  /* 0xffffe44001017836 */ /* 0x001fe20000000000 */
[----:B-1----:R-:W-:-:S13]  /*0030*/  ISETP.GE.U32.AND P0, PT, R7, 0x20, PT ;  /* 0x000000200700780c */ /* 0x002fda0003f06070 */
[----:B------:R-:W-:Y:S02]  /*0040*/  VOTEU.ANY UP0, P0 ;  /* 0x0000000000ff7886 */ /* 0x000fe40000000100 */
[----:B------:R-:W-:Y:S05]  /*0050*/  BRA.U UP0, `(.L_x_0) ;  /* 0x0000000100b87547 */ /* 0x000fea000b800000 */
[----:B------:R-:W0:Y:S01]  /*0060*/  S2UR UR6, SR_CgaCtaId ;  /* 0x00000000000679c3 */ /* 0x000e220000008800 */
[----:B------:R-:W-:Y:S01]  /*0070*/  NOP ;  /* 0x0000000000007918 */ /* 0x000fe20000000000 */
[----:B------:R-:W-:Y:S02]  /*0080*/  UMOV UR4, 0x40 ;  /* 0x0000004000047882 */ /* 0x000fe40000000000 */
[----:B0-----:R-:W-:-:S09]  /*0090*/  ULEA UR4, UR6, UR4, 0x18 ;  /* 0x0000000406047291 */ /* 0x001fd2000f8ec0ff */
[----:B------:R-:W0:Y:S01]  /*00a0*/  LDS.U8 R0, [UR4] ;  /* 0x00000004ff007984 */ /* 0x000e220008000000 */
[----:B------:R-:W-:Y:S02]  /*00b0*/  UMOV UR4, 0x400 ;  /* 0x0000040000047882 */ /* 0x000fe40000000000 */
[----:B------:R-:W-:Y:S01]  /*00c0*/  ULEA UR4, UR6, UR4, 0x18 ;  /* 0x0000000406047291 */ /* 0x000fe2000f8ec0ff */
[----:B0-----:R-:W-:-:S13]  /*00d0*/  ISETP.NE.AND P0, PT, R0, RZ, PT ;  /* 0x000000ff0000720c */ /* 0x001fda0003f05270 */
[----:B------:R-:W-:Y:S05]  /*00e0*/  @P0 BRA `(.L_x_1) ;  /* 0x00000000007c0947 */ /* 0x000fea0003800000 */
[----:B------:R-:W-:-:S13]  /*00f0*/  ELECT P0, URZ, PT ;  /* 0x0000000000ff782f */ /* 0x000fda0003800000 */
[----:B------:R-:W-:Y:S05]  /*0100*/  @!P0 BRA `(.L_x_2) ;  /* 0x0000000000848947 */ /* 0x000fea0003800000 */
[----:B------:R-:W-:Y:S01]  /*0110*/  UMOV UR5, 0x4 ;  /* 0x0000000400057882 */ /* 0x000fe20000000000 */
[----:B------:R-:W-:Y:S02]  /*0120*/  IMAD.MOV.U32 R4, RZ, RZ, 0x1 ;  /* 0x00000001ff047424 */ /* 0x000fe400078e00ff */
[----:B------:R-:W-:Y:S02]  /*0130*/  IMAD.MOV.U32 R5, RZ, RZ, 0xf ;  /* 0x0000000fff057424 */ /* 0x000fe400078e00ff */
[----:B------:R-:W-:Y:S04]  /*0140*/  DEPBAR.LE SB0, 0x36 ;  /* 0x00008d800000791a */ /* 0x000fe80000000000 */
[----:B------:R-:W0:Y:S02]  /*0150*/  UTCATOMSWS.FIND_AND_SET.ALIGN UP1, UR5, UR5 ;  /* 0x00000005000575e3 */ /* 0x000e240008020800 */
[----:B0-----:R-:W-:-:S04]  /*0160*/  PLOP3.LUT P0, PT, PT, PT, UP1, 0x80, 0x8 ;  /* 0x000000000008781c */ /* 0x001fc80003f0f018 */
[----:B------:R-:W-:-:S04]  /*0170*/  SEL R0, RZ, 0xffffffff, !P0 ;  /* 0xffffffffff007807 */ /* 0x000fc80004000000 */
[----:B------:R-:W-:Y:S01]  /*0180*/  ISETP.NE.AND P0, PT, R0, RZ, PT ;  /* 0x000000ff0000720c */ /* 0x000fe20003f05270 */
[----:B------:R-:W-:-:S12]  /*0190*/  IMAD.U32 R0, RZ, RZ, UR5 ;  /* 0x00000005ff007e24 */ /* 0x000fd8000f8e00ff */
[----:B------:R-:W-:Y:S05]  /*01a0*/  @P0 BRA `(.L_x_3) ;  /* 0x0000000000240947 */ /* 0x000fea0003800000 */
.L_x_4:
[----:B------:R-:W-:Y:S05]  /*01b0*/  NANOSLEEP 0x64 ;  /* 0x000000640000795d */ /* 0x000fea0003800000 */
[----:B------:R-:W-:-:S05]  /*01c0*/  UMOV UR5, 0x4 ;  /* 0x0000000400057882 */ /* 0x000fca0000000000 */
[----:B------:R-:W-:Y:S04]  /*01d0*/  DEPBAR.LE SB0, 0x36 ;  /* 0x00008d800000791a */ /* 0x000fe80000000000 */
[----:B------:R-:W0:Y:S02]  /*01e0*/  UTCATOMSWS.FIND_AND_SET.ALIGN UP1, UR5, UR5 ;  /* 0x00000005000575e3 */ /* 0x000e240008020800 */
[----:B0-----:R-:W-:-:S04]  /*01f0*/  PLOP3.LUT P0, PT, PT, PT, UP1, 0x80, 0x8 ;  /* 0x000000000008781c */ /* 0x001fc80003f0f018 */
[----:B------:R-:W-:-:S04]  /*0200*/  SEL R0, RZ, 0xffffffff, !P0 ;  /* 0xffffffffff007807 */ /* 0x000fc80004000000 */
[----:B------:R-:W-:Y:S01]  /*0210*/  ISETP.NE.AND P0, PT, R0, RZ, PT ;  /* 0x000000ff0000720c */ /* 0x000fe20003f05270 */
[----:B------:R-:W-:-:S12]  /*0220*/  IMAD.U32 R0, RZ, RZ, UR5 ;  /* 0x00000005ff007e24 */ /* 0x000fd8000f8e00ff */
[----:B------:R-:W-:Y:S05]  /*0230*/  @!P0 BRA `(.L_x_4) ;  /* 0xfffffffc00dc8947 */ /* 0x000fea000383ffff */
.L_x_3:
[C---:B------:R-:W-:Y:S01]  /*0240*/  VIADD R3, R0.reuse, 0x10 ;  /* 0x0000001000037836 */ /* 0x040fe20000000000 */
[----:B------:R-:W-:Y:S01]  /*0250*/  UMOV UR5, 0x50 ;  /* 0x0000005000057882 */ /* 0x000fe20000000000 */
[----:B------:R-:W-:Y:S01]  /*0260*/  SHF.L.U32 R2, R5, R0, RZ ;  /* 0x0000000005027219 */ /* 0x000fe200000006ff */
[----:B------:R-:W-:Y:S01]  /*0270*/  ULEA UR5, UR6, UR5, 0x18 ;  /* 0x0000000506057291 */ /* 0x000fe2000f8ec0ff */
[----:B------:R-:W-:Y:S01]  /*0280*/  IMAD.SHL.U32 R0, R0, 0x20, RZ ;  /* 0x0000002000007824 */ /* 0x000fe200078e00ff */
[----:B------:R-:W-:-:S04]  /*0290*/  SHF.L.U32 R3, R4, R3, RZ ;  /* 0x0000000304037219 */ /* 0x000fc800000006ff */
[----:B------:R-:W-:-:S05]  /*02a0*/  LOP3.LUT R2, R3, R2, RZ, 0xfc, !PT ;  /* 0x0000000203027212 */ /* 0x000fca00078efcff */
[----:B------:R0:W-:Y:S04]  /*02b0*/  ATOMS.OR RZ, [UR5], R2 ;  /* 0x00000002ffff798c */ /* 0x0001e8000b000005 */
[----:B------:R0:W-:Y:S01]  /*02c0*/  STS [UR4], R0 ;  /* 0x00000000ff007988 */ /* 0x0001e20008000804 */
[----:B------:R-:W-:Y:S05]  /*02d0*/  BRA `(.L_x_2) ;  /* 0x0000000000107947 */ /* 0x000fea0003800000 */
.L_x_1:
[----:B------:R-:W-:Y:S01]  /*02e0*/  IMAD.MOV.U32 R0, RZ, RZ, -0x1 ;  /* 0xffffffffff007424 */ /* 0x000fe200078e00ff */
[----:B------:R-:W-:-:S04]  /*02f0*/  MOV R2, 0x320 ;  /* 0x0000032000027802 */ /* 0x000fc80000000f00 */
[----:B------:R0:W-:Y:S03]  /*0300*/  STS [UR4], R0 ;  /* 0x00000000ff007988 */ /* 0x0001e60008000804 */
[----:B0-----:R-:W-:Y:S05]  /*0310*/  CALL.REL.NOINC `($__internal_1_$__cuda_sm10x_tcgen05_guardrail_trap_phase_invalid_during_alloc) ;  /* 0x0000043400907944 */ /* 0x001fea0003c00000 */
.L_x_2:
[----:B------:R-:W-:Y:S05]  /*0320*/  WARPSYNC.ALL ;  /* 0x0000000000007948 */ /* 0x000fea0003800000 */
[----:B------:R-:W-:Y:S01]  /*0330*/  NOP ;  /* 0x0000000000007918 */ /* 0x000fe20000000000 */
.L_x_0:
[----:B------:R-:W1:Y:S01]  /*0340*/  LDC.64 R18, c[0x0][0x398] ;  /* 0x0000e600ff127b82 */ /* 0x000e620000000a00 */
[----:B------:R-:W2:Y:S01]  /*0350*/  S2R R5, SR_CTAID.X ;  /* 0x0000000000057919 */ /* 0x000ea20000002500 */
[----:B------:R-:W-:Y:S01]  /*0360*/  UMOV UR4, 0x400 ;  /* 0x0000040000047882 */ /* 0x000fe20000000000 */
[----:B------:R-:W3:Y:S01]  /*0370*/  LDCU UR12, c[0x0][0x3a4] ;  /* 0x00007480ff0c77ac */ /* 0x000ee20008000800 */
[----:B------:R-:W4:Y:S04]  /*0380*/  LDCU.128 UR16, c[0x0][0x380] ;  /* 0x00007000ff1077ac */ /* 0x000f280008000c00 */
[----:B------:R-:W5:Y:S01]  /*0390*/  S2UR UR8, SR_CgaCtaId ;  /* 0x00000000000879c3 */ /* 0x000f620000008800 */
[----:B------:R-:W-:-:S07]  /*03a0*/  UMOV UR10, 0x1 ;  /* 0x00000001000a7882 */ /* 0x000fce0000000000 */
[----:B------:R-:W0:Y:S02]  /*03b0*/  LDC R15, c[0x0][0x3a0] ;  /* 0x0000e800ff0f7b82 */ /* 0x000e240000000800 */
[----:B01----:R-:W-:-:S06]  /*03c0*/  VIADD R0, R19, 0x1f ;  /* 0x0000001f13007836 */ /* 0x003fcc0000000000 */
[----:B------:R-:W-:Y:S01]  /*03d0*/  BAR.SYNC.DEFER_BLOCKING 0x0 ;  /* 0x0000000000007b1d */ /* 0x000fe20000010000 */
[----:B------:R-:W-:Y:S02]  /*03e0*/  ISETP.NE.AND P6, PT, R18, RZ, PT ;  /* 0x000000ff1200720c */ /* 0x000fe40003fc5270 */
[----:B------:R-:W-:Y:S01]  /*03f0*/  SHF.R.S32.HI R3, RZ, 0x1f, R0 ;  /* 0x0000001fff037819 */ /* 0x000fe20000011400 */
[----:B-----5:R-:W-:-:S03]  /*0400*/  ULEA UR4, UR8, UR4, 0x18 ;  /* 0x0000000408047291 */ /* 0x020fc6000f8ec0ff */
[----:B------:R-:W-:Y:S02]  /*0410*/  LEA.HI R3, R3, R0, RZ, 0x5 ;  /* 0x0000000003037211 */ /* 0x000fe400078f28ff */
[----:B--2---:R-:W-:Y:S01]  /*0420*/  IABS R8, R5 ;  /* 0x0000000500087213 */ /* 0x004fe20000000000 */
[----:B------:R-:W-:Y:S01]  /*0430*/  UIADD3 UR6, UPT, UPT, UR4, 0x22000, URZ ;  /* 0x0002200004067890 */ /* 0x000fe2000fffe0ff */
[----:B------:R-:W-:-:S05]  /*0440*/  SHF.R.S32.HI R3, RZ, 0x5, R3 ;  /* 0x00000005ff037819 */ /* 0x000fca0000011403 */
[----:B------:R-:W-:-:S05]  /*0450*/  IMAD.SHL.U32 R4, R3, 0x8, RZ ;  /* 0x0000000803047824 */ /* 0x000fca00078e00ff */
[-C--:B------:R-:W-:Y:S02]  /*0460*/  IABS R9, R4.reuse ;  /* 0x0000000400097213 */ /* 0x080fe40000000000 */
[----:B------:R-:W-:Y:S01]  /*0470*/  IABS R10, R4 ;  /* 0x00000004000a7213 */ /* 0x000fe20000000000 */
[----:B------:R-:W0:Y:S01]  /*0480*/  LDS R14, [UR4] ;  /* 0x00000004ff0e7984 */ /* 0x000e220008000800 */
[----:B------:R-:W1:Y:S08]  /*0490*/  I2F.RP R0, R9 ;  /* 0x0000000900007306 */ /* 0x000e700000209400 */
[----:B-1----:R-:W1:Y:S02]  /*04a0*/  MUFU.RCP R0, R0 ;  /* 0x0000000000007308 */ /* 0x002e640000001000 */
[----:B-1----:R-:W-:-:S02]  /*04b0*/  VIADD R2, R0, 0xffffffe ;  /* 0x0ffffffe00027836 */ /* 0x002fc40000000000 */
[----:B------:R-:W-:-:S04]  /*04c0*/  IMAD.MOV R0, RZ, RZ, -R10 ;  /* 0x000000ffff007224 */ /* 0x000fc800078e0a0a */
[----:B------:R1:W2:Y:S01]  /*04d0*/  F2I.FTZ.U32.TRUNC.NTZ R3, R2 ;  /* 0x0000000200037305 */ /* 0x0002a2000021f000 */
[----:B0-----:R-:W-:Y:S01]  /*04e0*/  R2UR UR5, R14 ;  /* 0x000000000e0572ca */ /* 0x001fe200000e0000 */
[----:B-1----:R-:W-:Y:S02]  /*04f0*/  IMAD.MOV.U32 R2, RZ, RZ, RZ ;  /* 0x000000ffff027224 */ /* 0x002fe400078e00ff */
[----:B--2---:R-:W-:-:S04]  /*0500*/  IMAD.MOV R6, RZ, RZ, -R3 ;  /* 0x000000ffff067224 */ /* 0x004fc800078e0a03 */
[----:B------:R-:W-:Y:S02]  /*0510*/  IMAD R11, R6, R9, RZ ;  /* 0x00000009060b7224 */ /* 0x000fe400078e02ff */
[----:B------:R-:W-:Y:S02]  /*0520*/  IMAD.MOV.U32 R6, RZ, RZ, R8 ;  /* 0x000000ffff067224 */ /* 0x000fe400078e0008 */
[----:B------:R-:W-:Y:S01]  /*0530*/  IMAD.HI.U32 R3, R3, R11, R2 ;  /* 0x0000000b03037227 */ /* 0x000fe200078e0002 */
[----:B------:R-:W-:-:S05]  /*0540*/  IABS R11, R18 ;  /* 0x00000012000b7213 */ /* 0x000fca0000000000 */
[----:B------:R-:W-:-:S04]  /*0550*/  IMAD.HI.U32 R3, R3, R6, RZ ;  /* 0x0000000603037227 */ /* 0x000fc800078e00ff */
[----:B------:R-:W-:Y:S01]  /*0560*/  IMAD R0, R3, R0, R6 ;  /* 0x0000000003007224 */ /* 0x000fe200078e0206 */
[----:B------:R-:W-:Y:S04]  /*0570*/  BAR.SYNC.DEFER_BLOCKING 0x0 ;  /* 0x0000000000007b1d */ /* 0x000fe80000010000 */
[----:B------:R-:W-:-:S13]  /*0580*/  ISETP.GT.U32.AND P1, PT, R9, R0, PT ;  /* 0x000000000900720c */ /* 0x000fda0003f24070 */
[----:B------:R-:W-:Y:S02]  /*0590*/  @!P1 IMAD.IADD R0, R0, 0x1, -R9 ;  /* 0x0000000100009824 */ /* 0x000fe400078e0a09 */
[----:B------:R-:W-:Y:S01]  /*05a0*/  @!P1 VIADD R3, R3, 0x1 ;  /* 0x0000000103039836 */ /* 0x000fe20000000000 */
[----:B------:R-:W-:Y:S02]  /*05b0*/  ISETP.NE.AND P1, PT, R4, RZ, PT ;  /* 0x000000ff0400720c */ /* 0x000fe40003f25270 */
[----:B------:R-:W-:Y:S02]  /*05c0*/  ISETP.GE.U32.AND P0, PT, R0, R9, PT ;  /* 0x000000090000720c */ /* 0x000fe40003f06070 */
[----:B------:R-:W-:-:S04]  /*05d0*/  LOP3.LUT R0, R5, R4, RZ, 0x3c, !PT ;  /* 0x0000000405007212 */ /* 0x000fc800078e3cff */
[----:B------:R-:W-:Y:S01]  /*05e0*/  ISETP.GE.AND P2, PT, R0, RZ, PT ;  /* 0x000000ff0000720c */ /* 0x000fe20003f46270 */
[----:B------:R-:W-:-:S06]  /*05f0*/  VIADD R0, R18, 0x1ff ;  /* 0x000001ff12007836 */ /* 0x000fcc0000000000 */
[----:B------:R-:W-:-:S04]  /*0600*/  @P0 VIADD R3, R3, 0x1 ;  /* 0x0000000103030836 */ /* 0x000fc80000000000 */
[----:B------:R-:W-:Y:S01]  /*0610*/  IMAD.MOV.U32 R2, RZ, RZ, R3 ;  /* 0x000000ffff027224 */ /* 0x000fe200078e0003 */
[----:B------:R-:W-:-:S03]  /*0620*/  SHF.R.S32.HI R3, RZ, 0x1f, R0 ;  /* 0x0000001fff037819 */ /* 0x000fc60000011400 */
[----:B------:R-:W-:Y:S01]  /*0630*/  @!P2 IMAD.MOV R2, RZ, RZ, -R2 ;  /* 0x000000ffff02a224 */ /* 0x000fe200078e0a02 */
[----:B------:R-:W-:Y:S02]  /*0640*/  @!P1 LOP3.LUT R2, RZ, R4, RZ, 0x33, !PT ;  /* 0x00000004ff029212 */ /* 0x000fe400078e33ff */
[----:B------:R-:W-:-:S03]  /*0650*/  LEA.HI R3, R3, R0, RZ, 0x9 ;  /* 0x0000000003037211 */ /* 0x000fc600078f48ff */
[----:B------:R-:W-:Y:S02]  /*0660*/  IMAD.SHL.U32 R6, R2, 0x8, RZ ;  /* 0x0000000802067824 */ /* 0x000fe400078e00ff */
[----:B------:R-:W-:-:S03]  /*0670*/  IMAD.MOV R2, RZ, RZ, -R2 ;  /* 0x000000ffff027224 */ /* 0x000fc600078e0a02 */
[----:B------:R-:W-:Y:S01]  /*0680*/  LEA.HI.SX32 R3, R3, -R6, 0x17 ;  /* 0x8000000603037211 */ /* 0x000fe200078fbaff */
[----:B------:R-:W-:Y:S02]  /*0690*/  IMAD R8, R4, R2, R5 ;  /* 0x0000000204087224 */ /* 0x000fe400078e0205 */
[----:B------:R-:W-:Y:S01]  /*06a0*/  IMAD.MOV.U32 R2, RZ, RZ, RZ ;  /* 0x000000ffff027224 */ /* 0x000fe200078e00ff */
[----:B------:R-:W-:Y:S02]  /*06b0*/  VIMNMX R13, PT, PT, R3, 0x8, PT ;  /* 0x00000008030d7848 */ /* 0x000fe40003fe0100 */
[----:B------:R-:W-:Y:S02]  /*06c0*/  IABS R4, R8 ;  /* 0x0000000800047213 */ /* 0x000fe40000000000 */
[----:B------:R-:W-:-:S04]  /*06d0*/  IABS R9, R13 ;  /* 0x0000000d00097213 */ /* 0x000fc80000000000 */
[----:B------:R-:W0:Y:S08]  /*06e0*/  I2F.RP R0, R9 ;  /* 0x0000000900007306 */ /* 0x000e300000209400 */
[----:B0-----:R-:W0:Y:S02]  /*06f0*/  MUFU.RCP R0, R0 ;  /* 0x0000000000007308 */ /* 0x001e240000001000 */
[----:B0-----:R-:W-:-:S06]  /*0700*/  VIADD R3, R0, 0xffffffe ;  /* 0x0ffffffe00037836 */ /* 0x001fcc0000000000 */
[----:B------:R-:W0:Y:S02]  /*0710*/  F2I.FTZ.U32.TRUNC.NTZ R3, R3 ;  /* 0x0000000300037305 */ /* 0x000e24000021f000 */
[----:B0-----:R-:W-:-:S04]  /*0720*/  IMAD.MOV R10, RZ, RZ, -R3 ;  /* 0x000000ffff0a7224 */ /* 0x001fc800078e0a03 */
[----:B------:R-:W-:Y:S01]  /*0730*/  IMAD R5, R10, R9, RZ ;  /* 0x000000090a057224 */ /* 0x000fe200078e02ff */
[----:B------:R-:W-:-:S03]  /*0740*/  IABS R10, R13 ;  /* 0x0000000d000a7213 */ /* 0x000fc60000000000 */
[----:B------:R-:W-:-:S04]  /*0750*/  IMAD.HI.U32 R2, R3, R5, R2 ;  /* 0x0000000503027227 */ /* 0x000fc800078e0002 */
[----:B------:R-:W-:Y:S02]  /*0760*/  IMAD.MOV.U32 R3, RZ, RZ, R4 ;  /* 0x000000ffff037224 */ /* 0x000fe400078e0004 */
[----:B------:R-:W-:Y:S01]  /*0770*/  IMAD.MOV R0, RZ, RZ, -R10 ;  /* 0x000000ffff007224 */ /* 0x000fe200078e0a0a */
[----:B------:R-:W0:Y:S01]  /*0780*/  I2F.RP R4, R11 ;  /* 0x0000000b00047306 */ /* 0x000e220000209400 */
[----:B------:R-:W-:-:S04]  /*0790*/  IMAD.HI.U32 R140, R2, R3, RZ ;  /* 0x00000003028c7227 */ /* 0x000fc800078e00ff */
[----:B------:R-:W-:-:S05]  /*07a0*/  IMAD R0, R140, R0, R3 ;  /* 0x000000008c007224 */ /* 0x000fca00078e0203 */
[----:B------:R-:W-:Y:S01]  /*07b0*/  ISETP.GT.U32.AND P1, PT, R9, R0, PT ;  /* 0x000000000900720c */ /* 0x000fe20003f24070 */
[----:B0-----:R-:W0:-:S12]  /*07c0*/  MUFU.RCP R4, R4 ;  /* 0x0000000400047308 */ /* 0x001e180000001000 */
[----:B------:R-:W-:Y:S02]  /*07d0*/  @!P1 IMAD.IADD R0, R0, 0x1, -R9 ;  /* 0x0000000100009824 */ /* 0x000fe400078e0a09 */
[----:B------:R-:W-:Y:S01]  /*07e0*/  @!P1 VIADD R140, R140, 0x1 ;  /* 0x000000018c8c9836 */ /* 0x000fe20000000000 */
[----:B------:R-:W-:Y:S02]  /*07f0*/  ISETP.NE.AND P1, PT, R13, RZ, PT ;  /* 0x000000ff0d00720c */ /* 0x000fe40003f25270 */
[----:B------:R-:W-:Y:S02]  /*0800*/  ISETP.GE.U32.AND P0, PT, R0, R9, PT ;  /* 0x000000090000720c */ /* 0x000fe40003f06070 */
[----:B------:R-:W-:Y:S01]  /*0810*/  LOP3.LUT R0, R8, R13, RZ, 0x3c, !PT ;  /* 0x0000000d08007212 */ /* 0x000fe200078e3cff */
[----:B0-----:R-:W-:-:S03]  /*0820*/  VIADD R2, R4, 0xffffffe ;  /* 0x0ffffffe04027836 */ /* 0x001fc60000000000 */
[----:B------:R-:W-:Y:S01]  /*0830*/  ISETP.GE.AND P2, PT, R0, RZ, PT ;  /* 0x000000ff0000720c */ /* 0x000fe20003f46270 */
[----:B------:R0:W1:Y:S06]  /*0840*/  F2I.FTZ.U32.TRUNC.NTZ R3, R2 ;  /* 0x0000000200037305 */ /* 0x00006c000021f000 */
[----:B------:R-:W-:Y:S02]  /*0850*/  @P0 VIADD R140, R140, 0x1 ;  /* 0x000000018c8c0836 */ /* 0x000fe40000000000 */
[----:B0-----:R-:W-:-:S04]  /*0860*/  IMAD.MOV.U32 R2, RZ, RZ, RZ ;  /* 0x000000ffff027224 */ /* 0x001fc800078e00ff */
[----:B------:R-:W-:Y:S01]  /*0870*/  @!P2 IMAD.MOV R140, RZ, RZ, -R140 ;  /* 0x000000ffff8ca224 */ /* 0x000fe200078e0a8c */
[----:B------:R-:W-:Y:S01]  /*0880*/  @!P1 LOP3.LUT R140, RZ, R13, RZ, 0x33, !PT ;  /* 0x0000000dff8c9212 */ /* 0x000fe200078e33ff */
[----:B-1----:R-:W-:-:S04]  /*0890*/  IMAD.MOV R4, RZ, RZ, -R3 ;  /* 0x000000ffff047224 */ /* 0x002fc800078e0a03 */
[----:B------:R-:W-:Y:S02]  /*08a0*/  IMAD.MOV R0, RZ, RZ, -R140 ;  /* 0x000000ffff007224 */ /* 0x000fe400078e0a8c */
[----:B------:R-:W-:Y:S02]  /*08b0*/  IMAD R9, R4, R11, RZ ;  /* 0x0000000b04097224 */ /* 0x000fe400078e02ff */
[----:B------:R-:W-:Y:S02]  /*08c0*/  IMAD R0, R13, R0, R8 ;  /* 0x000000000d007224 */ /* 0x000fe400078e0208 */
[----:B------:R-:W-:-:S04]  /*08d0*/  IMAD.HI.U32 R2, R3, R9, R2 ;  /* 0x0000000903027227 */ /* 0x000fc800078e0002 */
[----:B------:R-:W-:Y:S01]  /*08e0*/  IMAD.IADD R5, R6, 0x1, R0 ;  /* 0x0000000106057824 */ /* 0x000fe200078e0200 */
[----:B------:R-:W-:Y:S02]  /*08f0*/  LOP3.LUT R0, R7, 0x7f, RZ, 0xc0, !PT ;  /* 0x0000007f07007812 */ /* 0x000fe400078ec0ff */
[----:B------:R-:W-:-:S03]  /*0900*/  SHF.R.U32.HI R7, RZ, 0x5, R7 ;  /* 0x00000005ff077819 */ /* 0x000fc60000011607 */
[----:B------:R-:W-:Y:S01]  /*0910*/  IMAD R21, R5, 0x200, R0 ;  /* 0x0000020005157824 */ /* 0x000fe200078e0200 */
[----:B------:R-:W-:Y:S01]  /*0920*/  R2UR UR11, R7 ;  /* 0x00000000070b72ca */ /* 0x000fe200000e0000 */
[----:B------:R-:W-:Y:S02]  /*0930*/  VIADD R7, R15, 0xfffffff7 ;  /* 0xfffffff70f077836 */ /* 0x000fe40000000000 */
[C---:B------:R-:W-:Y:S01]  /*0940*/  VIADD R20, R21.reuse, 0x80 ;  /* 0x0000008015147836 */ /* 0x040fe20000000000 */
[----:B------:R-:W-:Y:S01]  /*0950*/  IABS R6, R21 ;  /* 0x0000001500067213 */ /* 0x000fe20000000000 */
[C---:B------:R-:W-:Y:S01]  /*0960*/  VIADD R17, R21.reuse, 0x100 ;  /* 0x0000010015117836 */ /* 0x040fe20000000000 */
[----:B------:R0:W-:Y:S01]  /*0970*/  STL [R1+0x16a0], R21 ;  /* 0x0016a01501007387 */ /* 0x0001e20000100800 */
[C---:B------:R-:W-:Y:S01]  /*0980*/  VIADD R16, R21.reuse, 0x180 ;  /* 0x0000018015107836 */ /* 0x040fe20000000000 */
[----:B------:R-:W-:Y:S01]  /*0990*/  IABS R8, R20 ;  /* 0x0000001400087213 */ /* 0x000fe20000000000 */
[C---:B------:R-:W-:Y:S01]  /*09a0*/  IMAD.HI.U32 R3, R2.reuse, R6, RZ ;  /* 0x0000000602037227 */ /* 0x040fe200078e00ff */
[----:B------:R-:W-:Y:S01]  /*09b0*/  IABS R9, R17 ;  /* 0x0000001100097213 */ /* 0x000fe20000000000 */
[----:B------:R0:W-:Y:S01]  /*09c0*/  STL [R1+0x16ac], R20 ;  /* 0x0016ac1401007387 */ /* 0x0001e20000100800 */
[----:B------:R-:W-:Y:S01]  /*09d0*/  IABS R12, R16 ;  /* 0x00000010000c7213 */ /* 0x000fe20000000000 */
[----:B------:R-:W-:Y:S01]  /*09e0*/  IMAD.HI.U32 R4, R2, R8, RZ ;  /* 0x0000000802047227 */ /* 0x000fe200078e00ff */
[----:B------:R-:W-:Y:S01]  /*09f0*/  ISETP.GE.AND P4, PT, R21, RZ, PT ;  /* 0x000000ff1500720c */ /* 0x000fe20003f86270 */
[----:B------:R0:W-:Y:S01]  /*0a00*/  STL [R1+0x16a8], R17 ;  /* 0x0016a81101007387 */ /* 0x0001e20000100800 */
[----:B------:R-:W-:Y:S01]  /*0a10*/  ISETP.GE.AND P5, PT, R20, RZ, PT ;  /* 0x000000ff1400720c */ /* 0x000fe20003fa6270 */
[C---:B------:R-:W-:Y:S01]  /*0a20*/  IMAD.HI.U32 R5, R2.reuse, R9, RZ ;  /* 0x0000000902057227 */ /* 0x040fe200078e00ff */
[----:B------:R-:W-:Y:S01]  /*0a30*/  USHF.L.U32 UR7, UR11, 0x15, URZ ;  /* 0x000000150b077899 */ /* 0x000fe200080006ff */
[----:B------:R0:W-:Y:S02]  /*0a40*/  STL [R1+0x16a4], R16 ;  /* 0x0016a41001007387 */ /* 0x0001e40000100800 */
[----:B------:R-:W-:Y:S01]  /*0a50*/  IMAD.HI.U32 R2, R2, R12, RZ ;  /* 0x0000000c02027227 */ /* 0x000fe200078e00ff */
[----:B------:R-:W-:-:S03]  /*0a60*/  ULOP3.LUT UR7, UR7, 0x600000, URZ, 0xc0, !UPT ;  /* 0x0060000007077892 */ /* 0x000fc6000f8ec0ff */
[----:B------:R-:W-:Y:S01]  /*0a70*/  IMAD.MOV R3, RZ, RZ, -R3 ;  /* 0x000000ffff037224 */ /* 0x000fe200078e0a03 */
[----:B------:R-:W-:Y:S01]  /*0a80*/  UIADD3 UR7, UPT, UPT, UR5, UR7, URZ ;  /* 0x0000000705077290 */ /* 0x000fe2000fffe0ff */
[----:B------:R-:W-:Y:S02]  /*0a90*/  IMAD.MOV R4, RZ, RZ, -R4 ;  /* 0x000000ffff047224 */ /* 0x000fe400078e0a04 */
[----:B------:R-:W-:Y:S02]  /*0aa0*/  IMAD.MOV R13, RZ, RZ, -R2 ;  /* 0x000000ffff0d7224 */ /* 0x000fe400078e0a02 */
[C---:B------:R-:W-:Y:S02]  /*0ab0*/  IMAD R2, R11.reuse, R3, R6 ;  /* 0x000000030b027224 */ /* 0x040fe400078e0206 */
[C---:B------:R-:W-:Y:S02]  /*0ac0*/  IMAD R4, R11.reuse, R4, R8 ;  /* 0x000000040b047224 */ /* 0x040fe400078e0208 */
[----:B------:R-:W-:Y:S01]  /*0ad0*/  IMAD.MOV R10, RZ, RZ, -R5 ;  /* 0x000000ffff0a7224 */ /* 0x000fe200078e0a05 */
[C---:B------:R-:W-:Y:S01]  /*0ae0*/  ISETP.GT.U32.AND P0, PT, R11.reuse, R2, PT ;  /* 0x000000020b00720c */ /* 0x040fe20003f04070 */
[C---:B------:R-:W-:Y:S01]  /*0af0*/  IMAD R6, R11.reuse, R13, R12 ;  /* 0x0000000d0b067224 */ /* 0x040fe200078e020c */
[C---:B------:R-:W-:Y:S01]  /*0b00*/  ISETP.GT.U32.AND P1, PT, R11.reuse, R4, PT ;  /* 0x000000040b00720c */ /* 0x040fe20003f24070 */
[----:B------:R-:W-:-:S02]  /*0b10*/  IMAD R5, R11, R10, R9 ;  /* 0x0000000a0b057224 */ /* 0x000fc400078e0209 */
[----:B------:R-:W-:Y:S01]  /*0b20*/  VIADD R3, R15, 0xffffffff ;  /* 0xffffffff0f037836 */ /* 0x000fe20000000000 */
[C---:B------:R-:W-:Y:S02]  /*0b30*/  ISETP.GT.U32.AND P3, PT, R11.reuse, R6, PT ;  /* 0x000000060b00720c */ /* 0x040fe40003f64070 */
[----:B------:R-:W-:-:S05]  /*0b40*/  ISETP.GT.U32.AND P2, PT, R11, R5, PT ;  /* 0x000000050b00720c */ /* 0x000fca0003f44070 */
[--C-:B------:R-:W-:Y:S02]  /*0b50*/  @!P0 IMAD.IADD R2, R2, 0x1, -R11.reuse ;  /* 0x0000000102028824 */ /* 0x100fe400078e0a0b */
[----:B------:R-:W-:-:S03]  /*0b60*/  @!P1 IMAD.IADD R4, R4, 0x1, -R11 ;  /* 0x0000000104049824 */ /* 0x000fc600078e0a0b */
[C---:B------:R-:W-:Y:S01]  /*0b70*/  ISETP.GT.U32.AND P0, PT, R11.reuse, R2, PT ;  /* 0x000000020b00720c */ /* 0x040fe20003f04070 */
[--C-:B------:R-:W-:Y:S01]  /*0b80*/  @!P3 IMAD.IADD R6, R6, 0x1, -R11.reuse ;  /* 0x000000010606b824 */ /* 0x100fe200078e0a0b */
[----:B------:R-:W-:Y:S01]  /*0b90*/  ISETP.GT.U32.AND P1, PT, R11, R4, PT ;  /* 0x000000040b00720c */ /* 0x000fe20003f24070 */
[----:B------:R-:W-:-:S03]  /*0ba0*/  @!P2 IMAD.IADD R5, R5, 0x1, -R11 ;  /* 0x000000010505a824 */ /* 0x000fc600078e0a0b */
[C---:B------:R-:W-:Y:S02]  /*0bb0*/  ISETP.GT.U32.AND P3, PT, R11.reuse, R6, PT ;  /* 0x000000060b00720c */ /* 0x040fe40003f64070 */
[----:B------:R-:W-:-:S05]  /*0bc0*/  ISETP.GT.U32.AND P2, PT, R11, R5, PT ;  /* 0x000000050b00720c */ /* 0x000fca0003f44070 */
[--C-:B------:R-:W-:Y:S01]  /*0bd0*/  @!P0 IMAD.IADD R2, R2, 0x1, -R11.reuse ;  /* 0x0000000102028824 */ /* 0x100fe200078e0a0b */
[----:B------:R-:W-:Y:S01]  /*0be0*/  ISETP.GE.AND P0, PT, R16, RZ, PT ;  /* 0x000000ff1000720c */ /* 0x000fe20003f06270 */
[--C-:B------:R-:W-:Y:S01]  /*0bf0*/  @!P1 IMAD.IADD R4, R4, 0x1, -R11.reuse ;  /* 0x0000000104049824 */ /* 0x100fe200078e0a0b */
[----:B------:R-:W-:Y:S01]  /*0c00*/  ISETP.GE.AND P1, PT, R17, RZ, PT ;  /* 0x000000ff1100720c */ /* 0x000fe20003f26270 */
[----:B------:R-:W-:Y:S01]  /*0c10*/  @!P4 IMAD.MOV R2, RZ, RZ, -R2 ;  /* 0x000000ffff02c224 */ /* 0x000fe200078e0a02 */
[----:B------:R-:W-:Y:S01]  /*0c20*/  ISETP.NE.U32.AND P4, PT, R0, RZ, PT ;  /* 0x000000ff0000720c */ /* 0x000fe20003f85070 */
[--C-:B------:R-:W-:Y:S01]  /*0c30*/  @!P3 IMAD.IADD R6, R6, 0x1, -R11.reuse ;  /* 0x000000010606b824 */ /* 0x100fe200078e0a0b */
[----:B------:R-:W-:Y:S01]  /*0c40*/  ISETP.GE.U32.AND P3, PT, R3, 0x7fffff80, PT ;  /* 0x7fffff800300780c */ /* 0x000fe20003f66070 */
[----:B------:R-:W-:Y:S01]  /*0c50*/  @!P2 IMAD.IADD R5, R5, 0x1, -R11 ;  /* 0x000000010505a824 */ /* 0x000fe200078e0a0b */
[----:B------:R-:W-:Y:S01]  /*0c60*/  LOP3.LUT R3, RZ, R18, RZ, 0x33, !PT ;  /* 0x00000012ff037212 */ /* 0x000fe200078e33ff */
[----:B------:R-:W-:Y:S01]  /*0c70*/  @!P5 IMAD.MOV R4, RZ, RZ, -R4 ;  /* 0x000000ffff04d224 */ /* 0x000fe200078e0a04 */
[----:B------:R-:W-:-:S02]  /*0c80*/  ISETP.GE.U32.AND P2, PT, R7, 0x7fffff78, PT ;  /* 0x7fffff780700780c */ /* 0x000fc40003f46070 */
[C---:B------:R-:W-:Y:S01]  /*0c90*/  SEL R7, R3.reuse, R2, !P6 ;  /* 0x0000000203077207 */ /* 0x040fe20007000000 */
[----:B------:R-:W-:Y:S01]  /*0ca0*/  @!P0 IMAD.MOV R6, RZ, RZ, -R6 ;  /* 0x000000ffff068224 */ /* 0x000fe200078e0a06 */
[----:B------:R-:W-:Y:S01]  /*0cb0*/  SEL R4, R3, R4, !P6 ;  /* 0x0000000403047207 */ /* 0x000fe20007000000 */
[----:B------:R-:W-:-:S03]  /*0cc0*/  @!P1 IMAD.MOV R5, RZ, RZ, -R5 ;  /* 0x000000ffff059224 */ /* 0x000fc600078e0a05 */
[----:B------:R-:W-:Y:S01]  /*0cd0*/  SEL R9, R3, R6, !P6 ;  /* 0x0000000603097207 */ /* 0x000fe20007000000 */
[----:B------:R-:W-:Y:S01]  /*0ce0*/  VIADD R6, R15, 0xffffffdf ;  /* 0xffffffdf0f067836 */ /* 0x000fe20000000000 */
[----:B------:R-:W-:Y:S01]  /*0cf0*/  SEL R8, R3, R5, !P6 ;  /* 0x0000000503087207 */ /* 0x000fe20007000000 */
[C---:B------:R-:W-:Y:S02]  /*0d00*/  VIADD R3, R15.reuse, 0xffffffef ;  /* 0xffffffef0f037836 */ /* 0x040fe40000000000 */
[----:B------:R-:W-:Y:S01]  /*0d10*/  VIADD R5, R15, 0xffffffe7 ;  /* 0xffffffe70f057836 */ /* 0x000fe20000000000 */
[----:B0--34-:R-:W-:Y:S06]  /*0d20*/  BRA.U UP0, `(.L_x_5) ;  /* 0x0000000100187547 */ /* 0x019fec000b800000 */
[----:B------:R-:W-:Y:S01]  /*0d30*/  ELECT P0, URZ, PT ;  /* 0x0000000000ff782f */ /* 0x000fe20003800000 */
[----:B------:R-:W-:Y:S01]  /*0d40*/  IMAD.MOV.U32 R2, RZ, RZ, 0x1 ;  /* 0x00000001ff027424 */ /* 0x000fe200078e00ff */
[----:B------:R-:W-:Y:S01]  /*0d50*/  UMOV UR9, 0x40 ;  /* 0x0000004000097882 */ /* 0x000fe20000000000 */
[----:B------:R-:W-:Y:S01]  /*0d60*/  UVIRTCOUNT.DEALLOC.SMPOOL 0x80 ;  /* 0x000000800000784c */ /* 0x000fe20000000000 */
[----:B------:R-:W-:-:S09]  /*0d70*/  ULEA UR9, UR8, UR9, 0x18 ;  /* 0x0000000908097291 */ /* 0x000fd2000f8ec0ff */
[----:B------:R0:W-:Y:S03]  /*0d80*/  @P0 STS.U8 [UR9], R2 ;  /* 0x00000002ff000988 */ /* 0x0001e60008000009 */
.L_x_5:
[----:B------:R-:W-:Y:S01]  /*0d90*/  STL [R1+0x1a90], R60 ;  /* 0x001a903c01007387 */ /* 0x000fe20000100800 */
[----:B------:R-:W1:Y:S01]  /*0da0*/  LDC.64 R14, c[0x0][0x3a8] ;  /* 0x0000ea00ff0e7b82 */ /* 0x000e620000000a00 */
[----:B------:R-:W-:Y:S01]  /*0db0*/  VOTEU.ALL UP1, P4 ;  /* 0x0000000000ff7886 */ /* 0x000fe20002020000 */
[----:B------:R-:W-:Y:S01]  /*0dc0*/  ISETP.GE.U32.AND P1, PT, R3, 0x7fffff70, PT ;  /* 0x7fffff700300780c */ /* 0x000fe20003f26070 */
[----:B------:R-:W-:Y:S01]  /*0dd0*/  STL [R1+0x1a8c], R59 ;  /* 0x001a8c3b01007387 */ /* 0x000fe20000100800 */
[----:B------:R-:W-:Y:S01]  /*0de0*/  IMAD R3, R7, UR12, RZ ;  /* 0x0000000c07037c24 */ /* 0x000fe2000f8e02ff */
[----:B------:R-:W-:Y:S01]  /*0df0*/  VOTEU.ALL UP2, P4 ;  /* 0x0000000000ff7886 */ /* 0x000fe20002040000 */
[----:B------:R-:W-:-:S04]  /*0e00*/  @!UP1 UIADD3 UR8, UPT, UPT, -UR10, 0x100000, URZ ;  /* 0x001000000a089890 */ /* 0x000fc8000fffe1ff */
[----:B------:R-:W-:Y:S02]  /*0e10*/  @!UP1 USHF.L.U32 UR9, UR8, 0xb, URZ ;  /* 0x0000000b08099899 */ /* 0x000fe400080006ff */
[----:B------:R-:W-:Y:S01]  /*0e20*/  @!UP1 USHF.L.U32 UR8, UR8, 0x1, URZ ;  /* 0x0000000108089899 */ /* 0x000fe200080006ff */
[----:B------:R-:W-:Y:S01]  /*0e30*/  STL [R1+0x1a88], R58 ;  /* 0x001a883a01007387 */ /* 0x000fe20000100800 */
[----:B------:R-:W-:Y:S01]  /*0e40*/  ISETP.GE.U32.AND P0, PT, R5, 0x7fffff68, PT ;  /* 0x7fffff680500780c */ /* 0x000fe20003f06070 */
[----:B------:R-:W-:Y:S01]  /*0e50*/  IMAD R5, R4, UR12, RZ ;  /* 0x0000000c04057c24 */ /* 0x000fe2000f8e02ff */
[C---:B0-----:R-:W-:Y:S01]  /*0e60*/  IADD3 R2, P6, PT, R3.reuse, UR16, RZ ;  /* 0x0000001003027c10 */ /* 0x041fe2000ffde0ff */
[----:B------:R-:W-:Y:S01]  /*0e70*/  STL [R1+0x1a84], R57 ;  /* 0x001a843901007387 */ /* 0x000fe20000100800 */
[----:B------:R-:W-:Y:S01]  /*0e80*/  IMAD R7, R8, UR12, RZ ;  /* 0x0000000c08077c24 */ /* 0x000fe2000f8e02ff */
[----:B------:R-:W0:Y:S01]  /*0e90*/  LDCU.64 UR14, c[0x0][0x358] ;  /* 0x00006b00ff0e77ac */ /* 0x000e220008000a00 */
[----:B------:R-:W-:Y:S01]  /*0ea0*/  LEA.HI.X.SX32 R3, R3, UR17, 0x1, P6 ;  /* 0x0000001103037c11 */ /* 0x000fe2000b0f0eff */
[----:B------:R-:W-:Y:S01]  /*0eb0*/  STL [R1+0x1a80], R56 ;  /* 0x001a803801007387 */ /* 0x000fe20000100800 */
[----:B------:R-:W-:-:S02]  /*0ec0*/  IADD3 R4, P6, PT, R5, UR16, RZ ;  /* 0x0000001005047c10 */ /* 0x000fc4000ffde0ff */
[----:B------:R-:W-:Y:S01]  /*0ed0*/  ISETP.GE.U32.AND P5, PT, R6, 0x7fffff60, PT ;  /* 0x7fffff600600780c */ /* 0x000fe20003fa6070 */
[----:B------:R-:W-:Y:S01]  /*0ee0*/  STL [R1+0x1a7c], R55 ;  /* 0x001a7c3701007387 */ /* 0x000fe20000100800 */
[----:B------:R-:W-:Y:S03]  /*0ef0*/  STTM.x128 tmem[UR7], RZ ;  /* 0x000000ff000079ed */ /* 0x000fe600083c0007 */
[----:B------:R-:W-:Y:S01]  /*0f00*/  STL [R1+0x1a78], R54 ;  /* 0x001a783601007387 */ /* 0x000fe20000100800 */
[----:B------:R-:W-:Y:S01]  /*0f10*/  IMAD R9, R9, UR12, RZ ;  /* 0x0000000c09097c24 */ /* 0x000fe2000f8e02ff */
[----:B------:R-:W-:Y:S01]  /*0f20*/  LEA.HI.X.SX32 R5, R5, UR17, 0x1, P6 ;  /* 0x0000001105057c11 */ /* 0x000fe2000b0f0eff */
[----:B-1----:R-:W-:Y:S01]  /*0f30*/  IMAD.SHL.U32 R13, R14, 0x8, RZ ;  /* 0x000000080e0d7824 */ /* 0x002fe200078e00ff */
[----:B------:R-:W-:Y:S01]  /*0f40*/  STL [R1+0x1a74], R53 ;  /* 0x001a743501007387 */ /* 0x000fe20000100800 */
[----:B------:R-:W-:Y:S01]  /*0f50*/  PRMT R17, RZ, 0x7610, R17 ;  /* 0x00007610ff117816 */ /* 0x000fe20000000011 */
[----:B------:R-:W1:Y:S02]  /*0f60*/  LDCU UR12, c[0x0][0x3b0] ;  /* 0x00007600ff0c77ac */ /* 0x000e640008000800 */
[----:B------:R-:W-:Y:S01]  /*0f70*/  STL [R1+0x1a70], R52 ;  /* 0x001a703401007387 */ /* 0x000fe20000100800 */
[----:B------:R-:W-:Y:S01]  /*0f80*/  PRMT R119, RZ, 0x7610, R119 ;  /* 0x00007610ff777816 */ /* 0x000fe20000000077 */
[----:B------:R-:W2:Y:S02]  /*0f90*/  LDCU UR13, c[0x0][0x3b0] ;  /* 0x00007600ff0d77ac */ /* 0x000ea40008000800 */
[----:B------:R-:W-:Y:S01]  /*0fa0*/  STL [R1+0x1a6c], R51 ;  /* 0x001a6c3301007387 */ /* 0x000fe20000100800 */
[----:B------:R-:W-:Y:S01]  /*0fb0*/  PRMT R21, RZ, 0x7610, R21 ;  /* 0x00007610ff157816 */ /* 0x000fe20000000015 */
[----:B------:R-:W3:Y:S02]  /*0fc0*/  LDCU UR20, c[0x0][0x3b0] ;  /* 0x00007600ff1477ac */ /* 0x000ee40008000800 */
[----:B------:R-:W-:Y:S01]  /*0fd0*/  STL [R1+0x1a68], R50 ;  /* 0x001a683201007387 */ /* 0x000fe20000100800 */
[----:B------:R-:W-:Y:S01]  /*0fe0*/  PRMT R20, RZ, 0x7610, R20 ;  /* 0x00007610ff147816 */ /* 0x000fe20000000014 */
[----:B------:R-:W4:Y:S02]  /*0ff0*/  LDCU UR21, c[0x0][0x3b0] ;  /* 0x00007600ff1577ac */ /* 0x000f240008000800 */
[----:B------:R-:W-:Y:S01]  /*1000*/  STL [R1+0x1a64], R49 ;  /* 0x001a643101007387 */ /* 0x000fe20000100800 */
[----:B------:R-:W-:Y:S01]  /*1010*/  PRMT R18, RZ, 0x7610, R18 ;  /* 0x00007610ff127816 */ /* 0x000fe20000000012 */
[----:B------:R-:W0:Y:S02]  /*1020*/  LDCU UR22, c[0x0][0x3b0] ;  /* 0x00007600ff1677ac */ /* 0x000e240008000800 */
        /* <DEDUP_REMOVED lines=39> */
[----:B------:R1:W-:Y:S01]  /*12a0*/  STL [R1+0x1a2c], R35 ;  /* 0x001a2c2301007387 */ /* 0x0003e20000100800 */
[----:B------:R-:W-:Y:S01]  /*12b0*/  PRMT R154, RZ, 0x7610, R154 ;  /* 0x00007610ff9a7816 */ /* 0x000fe2000000009a */
[----:B------:R-:W0:Y:S02]  /*12c0*/  LDCU UR36, c[0x0][0x3b0] ;  /* 0x00007600ff2477ac */ /* 0x000e240008000800 */
[----:B------:R-:W-:Y:S01]  /*12d0*/  STL [R1+0x1a28], R31 ;  /* 0x001a281f01007387 */ /* 0x000fe20000100800 */
[----:B------:R-:W-:Y:S01]  /*12e0*/  PRMT R153, RZ, 0x7610, R153 ;  /* 0x00007610ff997816 */ /* 0x000fe20000000099 */
[----:B------:R-:W0:Y:S02]  /*12f0*/  LDCU UR37, c[0x0][0x3b0] ;  /* 0x00007600ff2577ac */ /* 0x000e240008000800 */
[----:B------:R-:W-:Y:S01]  /*1300*/  STL [R1+0x1a24], R65 ;  /* 0x001a244101007387 */ /* 0x000fe20000100800 */
[----:B------:R-:W-:Y:S01]  /*1310*/  PRMT R152, RZ, 0x7610, R152 ;  /* 0x00007610ff987816 */ /* 0x000fe20000000098 */
[----:B------:R-:W0:Y:S01]  /*1320*/  LDCU UR38, c[0x0][0x3b0] ;  /* 0x00007600ff2677ac */ /* 0x000e220008000800 */
[----:B------:R-:W0:Y:S01]  /*1330*/  FENCE.VIEW.ASYNC.T ;  /* 0x00000000000073c6 */ /* 0x000e220000000200 */
[----:B------:R-:W-:Y:S01]  /*1340*/  STL [R1+0x1a20], R66 ;  /* 0x001a204201007387 */ /* 0x000fe20000100800 */
[C---:B------:R-:W-:Y:S01]  /*1350*/  IADD3 R6, P6, PT, R7.reuse, UR16, RZ ;  /* 0x0000001007067c10 */ /* 0x040fe2000ffde0ff */
[----:B------:R-:W0:Y:S01]  /*1360*/  LDCU UR39, c[0x0][0x3b0] ;  /* 0x00007600ff2777ac */ /* 0x000e220008000800 */
[----:B-1----:R-:W-:Y:S01]  /*1370*/  PRMT R35, RZ, 0x7610, R35 ;  /* 0x00007610ff237816 */ /* 0x002fe20000000023 */
[----:B------:R-:W-:Y:S01]  /*1380*/  STL [R1+0x1a1c], R34 ;  /* 0x001a1c2201007387 */ /* 0x000fe20000100800 */
[----:B------:R-:W-:Y:S01]  /*1390*/  PRMT R151, RZ, 0x7610, R151 ;  /* 0x00007610ff977816 */ /* 0x000fe20000000097 */
[----:B------:R-:W1:Y:S02]  /*13a0*/  LDCU UR40, c[0x0][0x3b0] ;  /* 0x00007600ff2877ac */ /* 0x000e640008000800 */
        /* <DEDUP_REMOVED lines=9> */
[----:B------:R-:W-:Y:S04]  /*1440*/  STL [R1+0x1a0c], R29 ;  /* 0x001a0c1d01007387 */ /* 0x000fe80000100800 */
[----:B------:R1:W-:Y:S04]  /*1450*/  STL [R1+0x1a08], R28 ;  /* 0x001a081c01007387 */ /* 0x0003e80000100800 */
[----:B------:R-:W-:Y:S04]  /*1460*/  STL [R1+0x1a04], R27 ;  /* 0x001a041b01007387 */ /* 0x000fe80000100800 */
[----:B------:R0:W-:Y:S01]  /*1470*/  STL [R1+0x1a00], R26 ;  /* 0x001a001a01007387 */ /* 0x0001e20000100800 */
[----:B-1----:R-:W1:Y:S03]  /*1480*/  LDC R28, c[0x0][0x3a0] ;  /* 0x0000e800ff1c7b82 */ /* 0x002e660000000800 */
[----:B------:R-:W-:Y:S04]  /*1490*/  STL [R1+0x19fc], R25 ;  /* 0x0019fc1901007387 */ /* 0x000fe80000100800 */
[----:B------:R-:W-:Y:S04]  /*14a0*/  STL [R1+0x19f8], R24 ;  /* 0x0019f81801007387 */ /* 0x000fe80000100800 */
[----:B------:R0:W-:Y:S04]  /*14b0*/  STL [R1+0x19f4], R23 ;  /* 0x0019f41701007387 */ /* 0x0001e80000100800 */
[----:B------:R-:W-:Y:S04]  /*14c0*/  STL [R1+0x19f0], R19 ;  /* 0x0019f01301007387 */ /* 0x000fe80000100800 */
[----:B------:R-:W-:Y:S04]  /*14d0*/  STL [R1+0x1778], R140 ;  /* 0x0017788c01007387 */ /* 0x000fe80000100800 */
[----:B------:R-:W-:Y:S04]  /*14e0*/  STL [R1+0x178c], R140 ;  /* 0x00178c8c01007387 */ /* 0x000fe80000100800 */
[----:B------:R-:W-:Y:S04]  /*14f0*/  STL [R1+0x17a8], R140 ;  /* 0x0017a88c01007387 */ /* 0x000fe80000100800 */
[----:B------:R-:W-:Y:S04]  /*1500*/  STL [R1+0x17c4], R140 ;  /* 0x0017c48c01007387 */ /* 0x000fe80000100800 */
[----:B------:R-:W-:Y:S04]  /*1510*/  STL [R1+0x17e0], R140 ;  /* 0x0017e08c01007387 */ /* 0x000fe80000100800 */
[----:B------:R-:W-:Y:S04]  /*1520*/  STL [R1+0x1814], R140 ;  /* 0x0018148c01007387 */ /* 0x000fe80000100800 */
[----:B------:R-:W-:Y:S04]  /*1530*/  STL [R1+0x1830], R140 ;  /* 0x0018308c01007387 */ /* 0x000fe80000100800 */
[----:B------:R-:W-:Y:S01]  /*1540*/  STL [R1+0x1844], R140 ;  /* 0x0018448c01007387 */ /* 0x000fe20000100800 */
[----:B0-----:R-:W-:Y:S06]  /*1550*/  BAR.SYNC.DEFER_BLOCKING 0x0 ;  /* 0x0000000000007b1d */ /* 0x001fec0000010000 */
[----:B------:R-:W-:Y:S04]  /*1560*/  STL [R1+0x1860], R140 ;  /* 0x0018608c01007387 */ /* 0x000fe80000100800 */
[----:B------:R-:W-:Y:S04]  /*1570*/  STL [R1+0x187c], R140 ;  /* 0x00187c8c01007387 */ /* 0x000fe80000100800 */
[----:B------:R-:W-:Y:S04]  /*1580*/  STL [R1+0x1898], R140 ;  /* 0x0018988c01007387 */ /* 0x000fe80000100800 */
[----:B------:R-:W-:Y:S04]  /*1590*/  STL [R1+0x18b4], R140 ;  /* 0x0018b48c01007387 */ /* 0x000fe80000100800 */
[----:B------:R-:W-:Y:S04]  /*15a0*/  STL [R1+0x18d0], R140 ;  /* 0x0018d08c01007387 */ /* 0x000fe80000100800 */
[----:B------:R-:W0:Y:S02]  /*15b0*/  FENCE.VIEW.ASYNC.S ;  /* 0x00000000000073c6 */ /* 0x000e240000000000 */
[----:B0-----:R0:W0:Y:S02]  /*15c0*/  @!UP2 SYNCS.EXCH.64 URZ, [UR6], UR8 ;  /* 0x0000000806ffa5b2 */ /* 0x0010240008000100 */
        /* <DEDUP_REMOVED lines=29> */
[----:B------:R-:W-:-:S03]  /*17a0*/  LEA.HI.X.SX32 R7, R7, UR17, 0x1, P6 ;  /* 0x0000001107077c11 */ /* 0x000fc6000b0f0eff */
[----:B------:R-:W-:Y:S01]  /*17b0*/  STL [R1+0x18a8], R15 ;  /* 0x0018a80f01007387 */ /* 0x000fe20000100800 */
[C---:B------:R-:W-:Y:S02]  /*17c0*/  IADD3 R8, P6, PT, R9.reuse, UR16, RZ ;  /* 0x0000001009087c10 */ /* 0x040fe4000ffde0ff */
[----:B------:R-:W-:Y:S01]  /*17d0*/  PRMT R26, RZ, 0x7610, R26 ;  /* 0x00007610ff1a7816 */ /* 0x000fe2000000001a */
[----:B------:R-:W-:Y:S01]  /*17e0*/  STL [R1+0x18b8], R15 ;  /* 0x0018b80f01007387 */ /* 0x000fe20000100800 */
[----:B------:R-:W-:Y:S02]  /*17f0*/  PRMT R33, RZ, 0x7610, R33 ;  /* 0x00007610ff217816 */ /* 0x000fe40000000021 */
[----:B------:R-:W-:Y:S01]  /*1800*/  SHF.R.S32.HI R12, RZ, 0x1f, R13 ;  /* 0x0000001fff0c7819 */ /* 0x000fe2000001140d */
[----:B------:R-:W-:Y:S01]  /*1810*/  STL [R1+0x18c4], R15 ;  /* 0x0018c40f01007387 */ /* 0x000fe20000100800 */
[----:B-1----:R-:W-:Y:S01]  /*1820*/  VIADD R10, R28, 0xffffffd7 ;  /* 0xffffffd71c0a7836 */ /* 0x002fe20000000000 */
[----:B------:R-:W-:Y:S01]  /*1830*/  PRMT R23, RZ, 0x7610, R23 ;  /* 0x00007610ff177816 */ /* 0x000fe20000000017 */
[----:B------:R-:W0:Y:S01]  /*1840*/  LDCU UR16, c[0x0][0x3b0] ;  /* 0x00007600ff1077ac */ /* 0x000e220008000800 */
[----:B------:R-:W-:Y:S04]  /*1850*/  STL [R1+0x18d4], R15 ;  /* 0x0018d40f01007387 */ /* 0x000fe80000100800 */
[----:B------:R-:W-:Y:S01]  /*1860*/  STL [R1+0x18e0], R15 ;  /* 0x0018e00f01007387 */ /* 0x000fe20000100800 */
[----:B------:R-:W-:Y:S01]  /*1870*/  LEA.HI.X.SX32 R9, R9, UR17, 0x1, P6 ;  /* 0x0000001109097c11 */ /* 0x000fe2000b0f0eff */
[----:B------:R-:W1:Y:S02]  /*1880*/  LDCU UR17, c[0x0][0x3b0] ;  /* 0x00007600ff1177ac */ /* 0x000e640008000800 */
[----:B------:R-:W-:Y:S01]  /*1890*/  STL [R1+0x18f0], R15 ;  /* 0x0018f00f01007387 */ /* 0x000fe20000100800 */
[----:B------:R-:W-:-:S03]  /*18a0*/  IADD3 R11, P6, PT, R13, R2, RZ ;  /* 0x000000020d0b7210 */ /* 0x000fc60007fde0ff */
[----:B------:R-:W-:Y:S04]  /*18b0*/  STL [R1+0x18fc], R15 ;  /* 0x0018fc0f01007387 */ /* 0x000fe80000100800 */
[----:B------:R-:W-:Y:S04]  /*18c0*/  STL [R1+0x190c], R15 ;  /* 0x00190c0f01007387 */ /* 0x000fe80000100800 */
[----:B------:R-:W-:Y:S04]  /*18d0*/  STL [R1+0x1918], R15 ;  /* 0x0019180f01007387 */ /* 0x000fe80000100800 */
[----:B------:R-:W-:Y:S04]  /*18e0*/  STL [R1+0x1928], R15 ;  /* 0x0019280f01007387 */ /* 0x000fe80000100800 */
[----:B------:R-:W-:Y:S01]  /*18f0*/  STL [R1+0x1934], R15 ;  /* 0x0019340f01007387 */ /* 0x000fe20000100800 */
[----:B------:R-:W-:-:S03]  /*1900*/  IMAD.X R36, R12, 0x1, R3, P6 ;  /* 0x000000010c247824 */ /* 0x000fc600030e0603 */
[----:B------:R-:W-:Y:S01]  /*1910*/  STL [R1+0x1944], R15 ;  /* 0x0019440f01007387 */ /* 0x000fe20000100800 */
[----:B------:R-:W-:-:S03]  /*1920*/  IADD3 R60, P6, PT, R13, R4, RZ ;  /* 0x000000040d3c7210 */ /* 0x000fc60007fde0ff */
[----:B------:R-:W-:Y:S04]  /*1930*/  STL [R1+0x1950], R15 ;  /* 0x0019500f01007387 */ /* 0x000fe80000100800 */
[----:B------:R-:W-:Y:S04]  /*1940*/  STL [R1+0x1960], R15 ;  /* 0x0019600f01007387 */ /* 0x000fe80000100800 */
[----:B------:R-:W-:Y:S04]  /*1950*/  STL [R1+0x196c], R15 ;  /* 0x00196c0f01007387 */ /* 0x000fe80000100800 */
[----:B------:R-:W-:Y:S04]  /*1960*/  STL [R1+0x197c], R15 ;  /* 0x00197c0f01007387 */ /* 0x000fe80000100800 */
[----:B------:R-:W2:Y:S04]  /*1970*/  @!P3 LDG.E.U8 R35, desc[UR14][R2.64] ;  /* 0x0000000e0223b981 */ /* 0x000ea8000c1e1100 */
[----:B------:R-:W2:Y:S04]  /*1980*/  @!P3 LDG.E.U8 R26, desc[UR14][R4.64] ;  /* 0x0000000e041ab981 */ /* 0x000ea8000c1e1100 */
[----:B------:R-:W2:Y:S04]  /*1990*/  @!P3 LDG.E.U8 R33, desc[UR14][R6.64] ;  /* 0x0000000e0621b981 */ /* 0x000ea8000c1e1100 */
[----:B------:R-:W2:Y:S01]  /*19a0*/  @!P3 LDG.E.U8 R17, desc[UR14][R8.64] ;  /* 0x0000000e0811b981 */ /* 0x000ea2000c1e1100 */
[----:B------:R-:W-:Y:S01]  /*19b0*/  ISETP.GE.U32.AND P3, PT, R10, 0x7fffff58, PT ;  /* 0x7fffff580a00780c */ /* 0x000fe20003f66070 */
[----:B------:R-:W-:-:S02]  /*19c0*/  @!P2 IMAD.MOV.U32 R10, RZ, RZ, R11 ;  /* 0x000000ffff0aa224 */ /* 0x000fc400078e000b */
[----:B------:R-:W-:Y:S01]  /*19d0*/  STL [R1+0x1988], R15 ;  /* 0x0019880f01007387 */ /* 0x000fe20000100800 */
[----:B------:R-:W-:-:S03]  /*19e0*/  IMAD.X R59, R12, 0x1, R5, P6 ;  /* 0x000000010c3b7824 */ /* 0x000fc600030e0605 */
[----:B------:R0:W-:Y:S01]  /*19f0*/  STL [R1+0x5c4], R11 ;  /* 0x0005c40b01007387 */ /* 0x0001e20000100800 */
[----:B------:R-:W-:-:S03]  /*1a00*/  IADD3 R16, P6, PT, R13, R6, RZ ;  /* 0x000000060d107210 */ /* 0x000fc60007fde0ff */
[----:B------:R1:W-:Y:S01]  /*1a10*/  STL [R1+0x5c0], R36 ;  /* 0x0005c02401007387 */ /* 0x0003e20000100800 */
[----:B0-----:R-:W-:-:S03]  /*1a20*/  @!P2 IMAD.MOV.U32 R11, RZ, RZ, R36 ;  /* 0x000000ffff0ba224 */ /* 0x001fc600078e0024 */
[----:B------:R-:W-:Y:S04]  /*1a30*/  STL [R1+0x5cc], R60 ;  /* 0x0005cc3c01007387 */ /* 0x000fe80000100800 */
[----:B------:R0:W2:Y:S01]  /*1a40*/  @!P2 LDG.E.U8 R23, desc[UR14][R10.64] ;  /* 0x0000000e0a17a981 */ /* 0x0000a2000c1e1100 */
[----:B-1----:R-:W-:-:S03]  /*1a50*/  IMAD.X R36, R12, 0x1, R7, P6 ;  /* 0x000000010c247824 */ /* 0x002fc600030e0607 */
[----:B------:R1:W-:Y:S01]  /*1a60*/  STL [R1+0x5c8], R59 ;  /* 0x0005c83b01007387 */ /* 0x0003e20000100800 */
[----:B------:R-:W-:Y:S01]  /*1a70*/  PRMT R140, RZ, 0x7610, R140 ;  /* 0x00007610ff8c7816 */ /* 0x000fe2000000008c */
[----:B0-----:R-:W-:Y:S02]  /*1a80*/  @!P2 IMAD.MOV.U32 R10, RZ, RZ, R60 ;  /* 0x000000ffff0aa224 */ /* 0x001fe400078e003c */
[----:B------:R-:W-:Y:S01]  /*1a90*/  @!P2 IMAD.MOV.U32 R11, RZ, RZ, R59 ;  /* 0x000000ffff0ba224 */ /* 0x000fe200078e003b */
[----:B-1----:R-:W-:-:S04]  /*1aa0*/  IADD3 R59, P6, PT, R13, R8, RZ ;  /* 0x000000080d3b7210 */ /* 0x002fc80007fde0ff */
[----:B------:R0:W2:Y:S01]  /*1ab0*/  @!P2 LDG.E.U8 R119, desc[UR14][R10.64] ;  /* 0x0000000e0a77a981 */ /* 0x0000a2000c1e1100 */
[----:B------:R-:W-:Y:S02]  /*1ac0*/  IMAD.SHL.U32 R13, R14, 0x10, RZ ;  /* 0x000000100e0d7824 */ /* 0x000fe400078e00ff */
[----:B------:R-:W-:Y:S01]  /*1ad0*/  IMAD.X R60, R12, 0x1, R9, P6 ;  /* 0x000000010c3c7824 */ /* 0x000fe200030e0609 */
[----:B------:R1:W-:Y:S01]  /*1ae0*/  STL [R1+0x744], R16 ;  /* 0x0007441001007387 */ /* 0x0003e20000100800 */
[----:B------:R-:W-:Y:S01]  /*1af0*/  PRMT R19, RZ, 0x7610, R19 ;  /* 0x00007610ff137816 */ /* 0x000fe20000000013 */
[----:B0-----:R-:W-:Y:S02]  /*1b00*/  @!P2 IMAD.MOV.U32 R10, RZ, RZ, R16 ;  /* 0x000000ffff0aa224 */ /* 0x001fe400078e0010 */
[----:B------:R-:W-:Y:S01]  /*1b10*/  @!P2 IMAD.MOV.U32 R11, RZ, RZ, R36 ;  /* 0x000000ffff0ba224 */ /* 0x000fe200078e0024 */
[----:B------:R0:W-:Y:S01]  /*1b20*/  STL [R1+0x740], R36 ;  /* 0x0007402401007387 */ /* 0x0001e20000100800 */
[----:B-1----:R-:W-:-:S03]  /*1b30*/  SHF.R.S32.HI R16, RZ, 0x1f, R13 ;  /* 0x0000001fff107819 */ /* 0x002fc6000001140d */
[----:B------:R1:W2:Y:S01]  /*1b40*/  @!P2 LDG.E.U8 R140, desc[UR14][R10.64] ;  /* 0x0000000e0a8ca981 */ /* 0x0002a2000c1e1100 */
[----:B0-----:R-:W-:Y:S01]  /*1b50*/  IADD3 R36, P6, PT, R13, R2, RZ ;  /* 0x000000020d247210 */ /* 0x001fe20007fde0ff */
[----:B-1----:R-:W-:Y:S02]  /*1b60*/  @!P2 IMAD.MOV.U32 R10, RZ, RZ, R59 ;  /* 0x000000ffff0aa224 */ /* 0x002fe400078e003b */
[----:B------:R-:W-:-:S05]  /*1b70*/  @!P2 IMAD.MOV.U32 R11, RZ, RZ, R60 ;  /* 0x000000ffff0ba224 */ /* 0x000fca00078e003c */
[----:B------:R0:W2:Y:S04]  /*1b80*/  @!P2 LDG.E.U8 R19, desc[UR14][R10.64] ;  /* 0x0000000e0a13a981 */ /* 0x0000a8000c1e1100 */
[----:B------:R1:W-:Y:S01]  /*1b90*/  STL [R1+0x74c], R59 ;  /* 0x00074c3b01007387 */ /* 0x0003e20000100800 */
[----:B0-----:R-:W-:Y:S02]  /*1ba0*/  IMAD.MOV.U32 R11, RZ, RZ, R36 ;  /* 0x000000ffff0b7224 */ /* 0x001fe400078e0024 */
[----:B------:R-:W-:Y:S01]  /*1bb0*/  IMAD.X R10, R16, 0x1, R3, P6 ;  /* 0x00000001100a7824 */ /* 0x000fe200030e0603 */
[----:B------:R0:W-:Y:S04]  /*1bc0*/  STL [R1+0x748], R60 ;  /* 0x0007483c01007387 */ /* 0x0001e80000100800 */
[----:B------:R-:W-:Y:S01]  /*1bd0*/  @!P1 LOP3.LUT R11, R11, R10, RZ, 0x3c, !PT ;  /* 0x0000000a0b0b9212 */ /* 0x000fe200078e3cff */
[----:B------:R-:W-:Y:S01]  /*1be0*/  STL [R1+0x834], R36 ;  /* 0x0008342401007387 */ /* 0x000fe20000100800 */
[----:B-1----:R-:W-:-:S03]  /*1bf0*/  IADD3 R59, P6, PT, R13, R4, RZ ;  /* 0x000000040d3b7210 */ /* 0x002fc60007fde0ff */
[----:B------:R1:W-:Y:S01]  /*1c00*/  STL [R1+0x830], R10 ;  /* 0x0008300a01007387 */ /* 0x0003e20000100800 */
[----:B------:R-:W-:Y:S02]  /*1c10*/  VIADD R12, R28, 0xffffffcf ;  /* 0xffffffcf1c0c7836 */ /* 0x000fe40000000000 */
[----:B0-----:R-:W-:Y:S01]  /*1c20*/  IMAD.X R60, R16, 0x1, R5, P6 ;  /* 0x00000001103c7824 */ /* 0x001fe200030e0605 */
[----:B-1----:R-:W-:-:S04]  /*1c30*/  @!P1 LOP3.LUT R10, R11, R10, RZ, 0x3c, !PT ;  /* 0x0000000a0b0a9212 */ /* 0x002fc800078e3cff */
[----:B------:R-:W-:Y:S02]  /*1c40*/  @!P1 LOP3.LUT R11, R11, R10, RZ, 0x3c, !PT ;  /* 0x0000000a0b0b9212 */ /* 0x000fe400078e3cff */
[----:B------:R-:W-:Y:S02]  /*1c50*/  IADD3 R36, P6, PT, R13, R6, RZ ;  /* 0x000000060d247210 */ /* 0x000fe40007fde0ff */
[----:B------:R-:W-:Y:S01]  /*1c60*/  PRMT R27, RZ, 0x7610, R27 ;  /* 0x00007610ff1b7816 */ /* 0x000fe2000000001b */
[----:B------:R0:W2:Y:S01]  /*1c70*/  @!P1 LDG.E.U8 R21, desc[UR14][R10.64] ;  /* 0x0000000e0a159981 */ /* 0x0000a2000c1e1100 */
[----:B------:R-:W-:Y:S01]  /*1c80*/  ISETP.GE.U32.AND P2, PT, R12, 0x7fffff50, PT ;  /* 0x7fffff500c00780c */ /* 0x000fe20003f46070 */
[----:B------:R-:W-:Y:S02]  /*1c90*/  IMAD.X R12, R16, 0x1, R7, P6 ;  /* 0x00000001100c7824 */ /* 0x000fe400030e0607 */
[----:B------:R1:W-:Y:S01]  /*1ca0*/  STL [R1+0x83c], R59 ;  /* 0x00083c3b01007387 */ /* 0x0003e20000100800 */
[----:B------:R-:W-:Y:S01]  /*1cb0*/  PRMT R29, RZ, 0x7610, R29 ;  /* 0x00007610ff1d7816 */ /* 0x000fe2000000001d */
[----:B0-----:R-:W-:-:S02]  /*1cc0*/  @!P1 IMAD.MOV.U32 R10, RZ, RZ, R59 ;  /* 0x000000ffff0a9224 */ /* 0x001fc400078e003b */
[----:B------:R-:W-:Y:S01]  /*1cd0*/  @!P1 IMAD.MOV.U32 R11, RZ, RZ, R60 ;  /* 0x000000ffff0b9224 */ /* 0x000fe200078e003c */
[----:B-1----:R-:W-:Y:S01]  /*1ce0*/  IADD3 R59, P6, PT, R13, R8, RZ ;  /* 0x000000080d3b7210 */ /* 0x002fe20007fde0ff */
[----:B------:R0:W-:Y:S01]  /*1cf0*/  STL [R1+0x838], R60 ;  /* 0x0008383c01007387 */ /* 0x0001e20000100800 */
[----:B------:R-:W-:-:S03]  /*1d00*/  IMAD R13, R14, 0x18, RZ ;  /* 0x000000180e0d7824 */ /* 0x000fc600078e02ff */
[----:B------:R1:W2:Y:S01]  /*1d10*/  @!P1 LDG.E.U8 R27, desc[UR14][R10.64] ;  /* 0x0000000e0a1b9981 */ /* 0x0002a2000c1e1100 */
[----:B------:R-:W-:Y:S01]  /*1d20*/  PRMT R24, RZ, 0x7610, R24 ;  /* 0x00007610ff187816 */ /* 0x000fe20000000018 */
[----:B0-----:R-:W-:Y:S02]  /*1d30*/  IMAD.X R60, R16, 0x1, R9, P6 ;  /* 0x00000001103c7824 */ /* 0x001fe400030e0609 */
[----:B-1----:R-:W-:Y:S02]  /*1d40*/  @!P1 IMAD.MOV.U32 R10, RZ, RZ, R36 ;  /* 0x000000ffff0a9224 */ /* 0x002fe400078e0024 */
[----:B------:R-:W-:Y:S01]  /*1d50*/  @!P1 IMAD.MOV.U32 R11, RZ, RZ, R12 ;  /* 0x000000ffff0b9224 */ /* 0x000fe200078e000c */
[----:B------:R0:W-:Y:S01]  /*1d60*/  STL [R1+0x844], R36 ;  /* 0x0008442401007387 */ /* 0x0001e20000100800 */
[----:B------:R-:W-:-:S03]  /*1d70*/  SHF.R.S32.HI R16, RZ, 0x1f, R13 ;  /* 0x0000001fff107819 */ /* 0x000fc6000001140d */
[----:B------:R1:W2:Y:S01]  /*1d80*/  @!P1 LDG.E.U8 R29, desc[UR14][R10.64] ;  /* 0x0000000e0a1d9981 */ /* 0x0002a2000c1e1100 */
[----:B0-----:R-:W-:Y:S01]  /*1d90*/  IADD3 R36, P6, PT, R13, R2, RZ ;  /* 0x000000020d247210 */ /* 0x001fe20007fde0ff */
[----:B-1----:R-:W-:Y:S02]  /*1da0*/  @!P1 IMAD.MOV.U32 R10, RZ, RZ, R59 ;  /* 0x000000ffff0a9224 */ /* 0x002fe400078e003b */
[----:B------:R-:W-:-:S05]  /*1db0*/  @!P1 IMAD.MOV.U32 R11, RZ, RZ, R60 ;  /* 0x000000ffff0b9224 */ /* 0x000fca00078e003c */
[----:B------:R0:W2:Y:S04]  /*1dc0*/  @!P1 LDG.E.U8 R24, desc[UR14][R10.64] ;  /* 0x0000000e0a189981 */ /* 0x0000a8000c1e1100 */
[----:B------:R-:W-:Y:S01]  /*1dd0*/  STL [R1+0x840], R12 ;  /* 0x0008400c01007387 */ /* 0x000fe20000100800 */
[----:B0-----:R-:W-:Y:S02]  /*1de0*/  IMAD.MOV.U32 R11, RZ, RZ, R36 ;  /* 0x000000ffff0b7224 */ /* 0x001fe400078e0024 */
[----:B------:R-:W-:Y:S01]  /*1df0*/  IMAD.X R10, R16, 0x1, R3, P6 ;  /* 0x00000001100a7824 */ /* 0x000fe200030e0603 */
[----:B------:R0:W-:Y:S04]  /*1e00*/  STL [R1+0x84c], R59 ;  /* 0x00084c3b01007387 */ /* 0x0001e80000100800 */
[----:B------:R-:W-:Y:S01]  /*1e10*/  @!P0 LOP3.LUT R11, R11, R10, RZ, 0x3c, !PT ;  /* 0x0000000a0b0b8212 */ /* 0x000fe200078e3cff */
[----:B------:R1:W-:Y:S04]  /*1e20*/  STL [R1+0x848], R60 ;  /* 0x0008483c01007387 */ /* 0x0003e80000100800 */
[----:B------:R-:W-:Y:S01]  /*1e30*/  STL [R1+0x974], R36 ;  /* 0x0009742401007387 */ /* 0x000fe20000100800 */
[----:B0-----:R-:W-:-:S03]  /*1e40*/  IADD3 R59, P6, PT, R13, R4, RZ ;  /* 0x000000040d3b7210 */ /* 0x001fc60007fde0ff */
[----:B------:R0:W-:Y:S01]  /*1e50*/  STL [R1+0x970], R10 ;  /* 0x0009700a01007387 */ /* 0x0001e20000100800 */
[----:B------:R-:W-:Y:S02]  /*1e60*/  VIADD R12, R28, 0xffffffc7 ;  /* 0xffffffc71c0c7836 */ /* 0x000fe40000000000 */
[----:B-1----:R-:W-:Y:S01]  /*1e70*/  IMAD.X R60, R16, 0x1, R5, P6 ;  /* 0x00000001103c7824 */ /* 0x002fe200030e0605 */
[----:B0-----:R-:W-:-:S04]  /*1e80*/  @!P0 LOP3.LUT R10, R11, R10, RZ, 0x3c, !PT ;  /* 0x0000000a0b0a8212 */ /* 0x001fc800078e3cff */
[----:B------:R-:W-:Y:S02]  /*1e90*/  @!P0 LOP3.LUT R11, R11, R10, RZ, 0x3c, !PT ;  /* 0x0000000a0b0b8212 */ /* 0x000fe400078e3cff */
[----:B------:R-:W-:-:S03]  /*1ea0*/  IADD3 R36, P6, PT, R13, R6, RZ ;  /* 0x000000060d247210 */ /* 0x000fc60007fde0ff */
[----:B------:R0:W2:Y:S01]  /*1eb0*/  @!P0 LDG.E.U8 R20, desc[UR14][R10.64] ;  /* 0x0000000e0a148981 */ /* 0x0000a2000c1e1100 */
[----:B------:R-:W-:Y:S01]  /*1ec0*/  ISETP.GE.U32.AND P1, PT, R12, 0x7fffff48, PT ;  /* 0x7fffff480c00780c */ /* 0x000fe20003f26070 */
[----:B------:R-:W-:Y:S02]  /*1ed0*/  IMAD.X R12, R16, 0x1, R7, P6 ;  /* 0x00000001100c7824 */ /* 0x000fe400030e0607 */
[----:B------:R1:W-:Y:S01]  /*1ee0*/  STL [R1+0x97c], R59 ;  /* 0x00097c3b01007387 */ /* 0x0003e20000100800 */
[----:B0-----:R-:W-:Y:S02]  /*1ef0*/  @!P0 IMAD.MOV.U32 R10, RZ, RZ, R59 ;  /* 0x000000ffff0a8224 */ /* 0x001fe400078e003b */
[----:B------:R-:W-:Y:S01]  /*1f00*/  @!P0 IMAD.MOV.U32 R11, RZ, RZ, R60 ;  /* 0x000000ffff0b8224 */ /* 0x000fe200078e003c */
[----:B-1----:R-:W-:Y:S01]  /*1f10*/  IADD3 R59, P6, PT, R13, R8, RZ ;  /* 0x000000080d3b7210 */ /* 0x002fe20007fde0ff */
[----:B------:R0:W-:Y:S01]  /*1f20*/  STL [R1+0x978], R60 ;  /* 0x0009783c01007387 */ /* 0x0001e20000100800 */
[----:B------:R-:W-:-:S03]  /*1f30*/  IMAD.SHL.U32 R13, R14, 0x20, RZ ;  /* 0x000000200e0d7824 */ /* 0x000fc600078e00ff */
        /* <DEDUP_REMOVED lines=21> */
[----:B------:R-:W-:Y:S01]  /*2090*/  PRMT R34, RZ, 0x7610, R34 ;  /* 0x00007610ff227816 */ /* 0x000fe20000000022 */
[----:B------:R-:W-:Y:S02]  /*20a0*/  VIADD R12, R28, 0xffffffbf ;  /* 0xffffffbf1c0c7836 */ /* 0x000fe40000000000 */
[----:B-1----:R-:W-:Y:S01]  /*20b0*/  IMAD.X R60, R16, 0x1, R5, P6 ;  /* 0x00000001103c7824 */ /* 0x002fe200030e0605 */
[----:B0-----:R-:W-:-:S04]  /*20c0*/  @!P5 LOP3.LUT R10, R11, R10, RZ, 0x3c, !PT ;  /* 0x0000000a0b0ad212 */ /* 0x001fc800078e3cff */
[----:B------:R-:W-:Y:S02]  /*20d0*/  @!P5 LOP3.LUT R11, R11, R10, RZ, 0x3c, !PT ;  /* 0x0000000a0b0bd212 */ /* 0x000fe400078e3cff */
[----:B------:R-:W-:Y:S02]  /*20e0*/  IADD3 R36, P6, PT, R13, R6, RZ ;  /* 0x000000060d247210 */ /* 0x000fe40007fde0ff */
[----:B------:R-:W-:Y:S01]  /*20f0*/  PRMT R32, RZ, 0x7610, R32 ;  /* 0x00007610ff207816 */ /* 0x000fe20000000020 */
[----:B------:R0:W2:Y:S01]  /*2100*/  @!P5 LDG.E.U8 R34, desc[UR14][R10.64] ;  /* 0x0000000e0a22d981 */ /* 0x0000a2000c1e1100 */
[----:B------:R-:W-:Y:S01]  /*2110*/  ISETP.GE.U32.AND P0, PT, R12, 0x7fffff40, PT ;  /* 0x7fffff400c00780c */ /* 0x000fe20003f06070 */
[----:B------:R-:W-:Y:S02]  /*2120*/  IMAD.X R12, R16, 0x1, R7, P6 ;  /* 0x00000001100c7824 */ /* 0x000fe400030e0607 */
[----:B------:R1:W-:Y:S01]  /*2130*/  STL [R1+0xa7c], R59 ;  /* 0x000a7c3b01007387 */ /* 0x0003e20000100800 */
        /* <DEDUP_REMOVED lines=27> */
[----:B-1----:R-:W-:Y:S01]  /*22f0*/  IMAD.X R60, R16, 0x1, R5, P6 ;  /* 0x00000001103c7824 */ /* 0x002fe200030e0605 */
[----:B0-----:R-:W-:-:S04]  /*2300*/  @!P3 LOP3.LUT R10, R11, R10, RZ, 0x3c, !PT ;  /* 0x0000000a0b0ab212 */ /* 0x001fc800078e3cff */
[----:B------:R-:W-:Y:S02]  /*2310*/  @!P3 LOP3.LUT R11, R11, R10, RZ, 0x3c, !PT ;  /* 0x0000000a0b0bb212 */ /* 0x000fe400078e3cff */
[----:B------:R-:W-:-:S03]  /*2320*/  PRMT R58, RZ, 0x7610, R58 ;  /* 0x00007610ff3a7816 */ /* 0x000fc6000000003a */
[----:B------:R0:W2:Y:S02]  /*2330*/  @!P3 LDG.E.U8 R57, desc[UR14][R10.64] ;  /* 0x0000000e0a39b981 */ /* 0x0000a4000c1e1100 */
[----:B0-----:R-:W-:Y:S02]  /*2340*/  @!P3 IMAD.MOV.U32 R10, RZ, RZ, R59 ;  /* 0x000000ffff0ab224 */ /* 0x001fe400078e003b */
[----:B------:R-:W-:-:S05]  /*2350*/  @!P3 IMAD.MOV.U32 R11, RZ, RZ, R60 ;  /* 0x000000ffff0bb224 */ /* 0x000fca00078e003c */
[----:B------:R0:W3:Y:S01]  /*2360*/  @!P3 LDG.E.U8 R58, desc[UR14][R10.64] ;  /* 0x0000000e0a3ab981 */ /* 0x0000e2000c1e1100 */
[----:B------:R-:W-:Y:S01]  /*2370*/  IADD3 R36, P6, PT, R13, R6, RZ ;  /* 0x000000060d247210 */ /* 0x000fe20007fde0ff */
[----:B------:R-:W-:Y:S02]  /*2380*/  VIADD R12, R28, 0xffffffb7 ;  /* 0xffffffb71c0c7836 */ /* 0x000fe40000000000 */
[----:B------:R-:W-:Y:S04]  /*2390*/  STL [R1+0xb7c], R59 ;  /* 0x000b7c3b01007387 */ /* 0x000fe80000100800 */
[----:B------:R1:W-:Y:S04]  /*23a0*/  STL [R1+0xb78], R60 ;  /* 0x000b783c01007387 */ /* 0x0003e80000100800 */
[----:B------:R-:W-:Y:S01]  /*23b0*/  STL [R1+0xb84], R36 ;  /* 0x000b842401007387 */ /* 0x000fe20000100800 */
[----:B------:R-:W-:Y:S01]  /*23c0*/  ISETP.GE.U32.AND P5, PT, R12, 0x7fffff38, PT ;  /* 0x7fffff380c00780c */ /* 0x000fe20003fa6070 */
[----:B0-----:R-:W-:Y:S01]  /*23d0*/  @!P3 IMAD.MOV.U32 R10, RZ, RZ, R36 ;  /* 0x000000ffff0ab224 */ /* 0x001fe200078e0024 */
[----:B------:R-:W-:-:S02]  /*23e0*/  PRMT R12, RZ, 0x7610, R12 ;  /* 0x00007610ff0c7816 */ /* 0x000fc4000000000c */
[----:B------:R-:W-:Y:S01]  /*23f0*/  PRMT R56, RZ, 0x7610, R56 ;  /* 0x00007610ff387816 */ /* 0x000fe20000000038 */
[----:B--2---:R0:W-:Y:S04]  /*2400*/  STL [R1+0x84], R57 ;  /* 0x0000843901007387 */ /* 0x0041e80000100800 */
[----:B-1----:R-:W2:Y:S04]  /*2410*/  LDL.LU R60, [R1+0x1a90] ;  /* 0x001a9000013c7983 */ /* 0x002ea80000300800 */
[----:B------:R-:W2:Y:S01]  /*2420*/  LDL.LU R59, [R1+0x1a8c] ;  /* 0x001a8c00013b7983 */ /* 0x000ea20000300800 */
[----:B0-----:R-:W-:-:S04]  /*2430*/  IMAD.X R57, R16, 0x1, R7, P6 ;  /* 0x0000000110397824 */ /* 0x001fc800030e0607 */
[----:B------:R-:W-:Y:S01]  /*2440*/  IMAD.MOV.U32 R11, RZ, RZ, R57 ;  /* 0x000000ffff0b7224 */ /* 0x000fe200078e0039 */
[----:B---3--:R0:W-:Y:S04]  /*2450*/  STL [R1+0x80], R58 ;  /* 0x0000803a01007387 */ /* 0x0081e80000100800 */
[----:B------:R1:W3:Y:S04]  /*2460*/  @!P3 LDG.E.U8 R12, desc[UR14][R10.64] ;  /* 0x0000000e0a0cb981 */ /* 0x0002e8000c1e1100 */
[----:B0-----:R-:W2:Y:S04]  /*2470*/  LDL.LU R58, [R1+0x1a88] ;  /* 0x001a8800013a7983 */ /* 0x001ea80000300800 */
[----:B------:R0:W-:Y:S02]  /*2480*/  STL [R1+0xb80], R57 ;  /* 0x000b803901007387 */ /* 0x0001e40000100800 */
[----:B0-----:R-:W-:-:S05]  /*2490*/  IADD3 R57, P6, PT, R13, R8, RZ ;  /* 0x000000080d397210 */ /* 0x001fca0007fde0ff */
[----:B-1----:R-:W-:Y:S02]  /*24a0*/  IMAD.X R11, R16, 0x1, R9, P6 ;  /* 0x00000001100b7824 */ /* 0x002fe400030e0609 */
[----:B------:R-:W-:-:S05]  /*24b0*/  @!P3 IMAD.MOV.U32 R10, RZ, RZ, R57 ;  /* 0x000000ffff0ab224 */ /* 0x000fca00078e0039 */
[----:B------:R0:W2:Y:S01]  /*24c0*/  @!P3 LDG.E.U8 R56, desc[UR14][R10.64] ;  /* 0x0000000e0a38b981 */ /* 0x0000a2000c1e1100 */
[----:B------:R-:W-:-:S05]  /*24d0*/  IMAD R13, R14, 0x30, RZ ;  /* 0x000000300e0d7824 */ /* 0x000fca00078e02ff */
[----:B------:R-:W-:Y:S02]  /*24e0*/  SHF.R.S32.HI R16, RZ, 0x1f, R13 ;  /* 0x0000001fff107819 */ /* 0x000fe4000001140d */
[----:B------:R-:W-:Y:S01]  /*24f0*/  IADD3 R36, P6, PT, R13, R2, RZ ;  /* 0x000000020d247210 */ /* 0x000fe20007fde0ff */
[----:B------:R-:W-:Y:S04]  /*2500*/  STL [R1+0xb8c], R57 ;  /* 0x000b8c3901007387 */ /* 0x000fe80000100800 */
[----:B------:R1:W-:Y:S01]  /*2510*/  STL [R1+0xb88], R11 ;  /* 0x000b880b01007387 */ /* 0x0003e20000100800 */
[----:B0-----:R-:W-:Y:S02]  /*2520*/  IMAD.X R10, R16, 0x1, R3, P6 ;  /* 0x00000001100a7824 */ /* 0x001fe400030e0603 */
[----:B-1----:R-:W-:-:S05]  /*2530*/  IMAD.MOV.U32 R11, RZ, RZ, R36 ;  /* 0x000000ffff0b7224 */ /* 0x002fca00078e0024 */
[----:B------:R-:W-:Y:S02]  /*2540*/  @!P2 LOP3.LUT R11, R11, R10, RZ, 0x3c, !PT ;  /* 0x0000000a0b0ba212 */ /* 0x000fe400078e3cff */
[----:B------:R-:W-:Y:S02]  /*2550*/  PRMT R54, RZ, 0x7610, R54 ;  /* 0x00007610ff367816 */ /* 0x000fe40000000036 */
[----:B------:R-:W-:Y:S01]  /*2560*/  PRMT R55, RZ, 0x7610, R55 ;  /* 0x00007610ff377816 */ /* 0x000fe20000000037 */
[----:B---3--:R-:W-:Y:S04]  /*2570*/  STL [R1+0x7c], R12 ;  /* 0x00007c0c01007387 */ /* 0x008fe80000100800 */
[----:B------:R-:W-:Y:S04]  /*2580*/  STL [R1+0xc74], R36 ;  /* 0x000c742401007387 */ /* 0x000fe80000100800 */
[----:B--2---:R0:W-:Y:S04]  /*2590*/  STL [R1+0x78], R56 ;  /* 0x0000783801007387 */ /* 0x0041e80000100800 */
[----:B------:R1:W-:Y:S01]  /*25a0*/  STL [R1+0xc70], R10 ;  /* 0x000c700a01007387 */ /* 0x0003e20000100800 */
[----:B0-----:R-:W-:-:S02]  /*25b0*/  IADD3 R56, P6, PT, R13, R4, RZ ;  /* 0x000000040d387210 */ /* 0x001fc40007fde0ff */
[----:B-1----:R-:W-:-:S03]  /*25c0*/  @!P2 LOP3.LUT R10, R11, R10, RZ, 0x3c, !PT ;  /* 0x0000000a0b0aa212 */ /* 0x002fc600078e3cff */
[----:B------:R-:W-:Y:S01]  /*25d0*/  IMAD.X R57, R16, 0x1, R5, P6 ;  /* 0x0000000110397824 */ /* 0x000fe200030e0605 */
[----:B------:R-:W-:-:S05]  /*25e0*/  @!P2 LOP3.LUT R11, R11, R10, RZ, 0x3c, !PT ;  /* 0x0000000a0b0ba212 */ /* 0x000fca00078e3cff */
        /* <DEDUP_REMOVED lines=70> */
[----:B------:R-:W-:-:S05]  /*2a50*/  IMAD.SHL.U32 R13, R14, 0x40, RZ ;  /* 0x000000400e0d7824 */ /* 0x000fca00078e00ff */
        /* <DEDUP_REMOVED lines=138> */
[-C--:B------:R-:W-:Y:S02]  /*3300*/  @!P2 LOP3.LUT R11, R11, R10.reuse, RZ, 0x3c, !PT ;  /* 0x0000000a0b0ba212 */ /* 0x080fe400078e3cff */
[----:B------:R-:W-:Y:S02]  /*3310*/  PRMT R39, RZ, 0x7610, R39 ;  /* 0x00007610ff277816 */ /* 0x000fe40000000027 */
[----:B------:R-:W-:Y:S01]  /*3320*/  PRMT R40, RZ, 0x7610, R40 ;  /* 0x00007610ff287816 */ /* 0x000fe20000000028 */
[----:B---3--:R-:W-:Y:S04]  /*3330*/  STL [R1+0x2c], R12 ;  /* 0x00002c0c01007387 */ /* 0x008fe80000100800 */
[----:B------:R-:W-:Y:S04]  /*3340*/  STL [R1+0x15fc], R36 ;  /* 0x0015fc2401007387 */ /* 0x000fe80000100800 */
[----:B--2---:R-:W-:Y:S04]  /*3350*/  STL [R1+0x28], R41 ;  /* 0x0000282901007387 */ /* 0x004fe80000100800 */
[----:B------:R0:W-:Y:S02]  /*3360*/  STL [R1+0x15e4], R10 ;  /* 0x0015e40a01007387 */ /* 0x0001e40000100800 */
[----:B0-----:R-:W-:-:S02]  /*3370*/  @!P2 LOP3.LUT R10, R11, R10, RZ, 0x3c, !PT ;  /* 0x0000000a0b0aa212 */ /* 0x001fc400078e3cff */
[----:B------:R-:W-:Y:S02]  /*3380*/  IADD3 R41, P5, PT, R13, R4, RZ ;  /* 0x000000040d297210 */ /* 0x000fe40007fbe0ff */
[----:B------:R-:W-:-:S03]  /*3390*/  @!P2 LOP3.LUT R11, R11, R10, RZ, 0x3c, !PT ;  /* 0x0000000a0b0ba212 */ /* 0x000fc600078e3cff */
[----:B------:R-:W-:Y:S02]  /*33a0*/  IMAD.X R42, R16, 0x1, R5, P5 ;  /* 0x00000001102a7824 */ /* 0x000fe400028e0605 */
        /* <DEDUP_REMOVED lines=26> */
[----:B------:R-:W-:-:S03]  /*3550*/  IMAD R13, R14, 0x60, RZ ;  /* 0x000000600e0d7824 */ /* 0x000fc600078e02ff */
[----:B------:R-:W-:Y:S02]  /*3560*/  STL [R1+0x15d8], R39 ;  /* 0x0015d82701007387 */ /* 0x000fe40000100800 */
[----:B------:R-:W-:Y:S02]  /*3570*/  IADD3 R36, P5, PT, R13, R2, RZ ;  /* 0x000000020d247210 */ /* 0x000fe40007fbe0ff */
[----:B------:R-:W-:Y:S01]  /*3580*/  PRMT R37, RZ, 0x7610, R37 ;  /* 0x00007610ff257816 */ /* 0x000fe20000000025 */
[----:B---3--:R1:W-:Y:S04]  /*3590*/  STL [R1+0x1c], R12 ;  /* 0x00001c0c01007387 */ /* 0x0083e80000100800 */
[----:B------:R0:W-:Y:S01]  /*35a0*/  STL [R1+0x15cc], R11 ;  /* 0x0015cc0b01007387 */ /* 0x0001e20000100800 */
[----:B-1----:R-:W-:Y:S01]  /*35b0*/  SHF.R.S32.HI R12, RZ, 0x1f, R13 ;  /* 0x0000001fff0c7819 */ /* 0x002fe2000001140d */
[----:B0-----:R-:W-:-:S04]  /*35c0*/  IMAD.MOV.U32 R11, RZ, RZ, R36 ;  /* 0x000000ffff0b7224 */ /* 0x001fc800078e0024 */
[----:B------:R-:W-:Y:S01]  /*35d0*/  IMAD.X R10, R12, 0x1, R3, P5 ;  /* 0x000000010c0a7824 */ /* 0x000fe200028e0603 */
[----:B------:R-:W-:Y:S04]  /*35e0*/  STL [R1+0x15d0], R36 ;  /* 0x0015d02401007387 */ /* 0x000fe80000100800 */
[-C--:B------:R-:W-:Y:S01]  /*35f0*/  @!P1 LOP3.LUT R11, R11, R10.reuse, RZ, 0x3c, !PT ;  /* 0x0000000a0b0b9212 */ /* 0x080fe200078e3cff */
[----:B--2---:R-:W-:Y:S04]  /*3600*/  STL [R1+0x18], R38 ;  /* 0x0000182601007387 */ /* 0x004fe80000100800 */
[----:B------:R0:W-:Y:S02]  /*3610*/  STL [R1+0x15b8], R10 ;  /* 0x0015b80a01007387 */ /* 0x0001e40000100800 */
[----:B0-----:R-:W-:-:S04]  /*3620*/  @!P1 LOP3.LUT R10, R11, R10, RZ, 0x3c, !PT ;  /* 0x0000000a0b0a9212 */ /* 0x001fc800078e3cff */
[----:B------:R-:W-:-:S05]  /*3630*/  @!P1 LOP3.LUT R11, R11, R10, RZ, 0x3c, !PT ;  /* 0x0000000a0b0b9212 */ /* 0x000fca00078e3cff */
[----:B------:R0:W2:Y:S01]  /*3640*/  @!P1 LDG.E.U8 R37, desc[UR14][R10.64] ;  /* 0x0000000e0a259981 */ /* 0x0000a2000c1e1100 */
[----:B------:R-:W-:Y:S01]  /*3650*/  IADD3 R38, P2, PT, R13, R4, RZ ;  /* 0x000000040d267210 */ /* 0x000fe20007f5e0ff */
[----:B------:R-:W-:-:S04]  /*3660*/  VIADD R16, R28, 0xfffffffe ;  /* 0xfffffffe1c107836 */ /* 0x000fc80000000000 */
[----:B------:R-:W-:Y:S01]  /*3670*/  IMAD.X R39, R12, 0x1, R5, P2 ;  /* 0x000000010c277824 */ /* 0x000fe200010e0605 */
[----:B------:R-:W-:Y:S02]  /*3680*/  ISETP.GE.U32.AND P5, PT, R16, 0x7fffff7f, PT ;  /* 0x7fffff7f1000780c */ /* 0x000fe40003fa6070 */
[----:B------:R-:W-:Y:S01]  /*3690*/  PRMT R16, RZ, 0x7610, R16 ;  /* 0x00007610ff107816 */ /* 0x000fe20000000010 */
[----:B0-----:R-:W-:Y:S02]  /*36a0*/  @!P1 IMAD.MOV.U32 R10, RZ, RZ, R38 ;  /* 0x000000ffff0a9224 */ /* 0x001fe400078e0026 */
[----:B------:R-:W-:Y:S01]  /*36b0*/  @!P1 IMAD.MOV.U32 R11, RZ, RZ, R39 ;  /* 0x000000ffff0b9224 */ /* 0x000fe200078e0027 */
[----:B------:R-:W-:Y:S01]  /*36c0*/  IADD3 R36, P2, PT, R13, R6, RZ ;  /* 0x000000060d247210 */ /* 0x000fe20007f5e0ff */
[----:B------:R-:W-:Y:S04]  /*36d0*/  STL [R1+0x15c0], R38 ;  /* 0x0015c02601007387 */ /* 0x000fe80000100800 */
[----:B------:R0:W3:Y:S04]  /*36e0*/  @!P1 LDG.E.U8 R16, desc[UR14][R10.64] ;  /* 0x0000000e0a109981 */ /* 0x0000e8000c1e1100 */
[----:B------:R1:W-:Y:S04]  /*36f0*/  STL [R1+0x15bc], R39 ;  /* 0x0015bc2701007387 */ /* 0x0003e80000100800 */
[----:B------:R-:W-:Y:S01]  /*3700*/  STL [R1+0x15c4], R36 ;  /* 0x0015c42401007387 */ /* 0x000fe20000100800 */
[----:B------:R-:W-:Y:S01]  /*3710*/  PRMT R31, RZ, 0x7610, R31 ;  /* 0x00007610ff1f7816 */ /* 0x000fe2000000001f */
[----:B0-----:R-:W-:-:S02]  /*3720*/  @!P1 IMAD.MOV.U32 R10, RZ, RZ, R36 ;  /* 0x000000ffff0a9224 */ /* 0x001fc400078e0024 */
[----:B--2---:R0:W-:Y:S04]  /*3730*/  STL [R1+0x14], R37 ;  /* 0x0000142501007387 */ /* 0x0041e80000100800 */
[----:B-1----:R-:W2:Y:S04]  /*3740*/  LDL.LU R39, [R1+0x1a3c] ;  /* 0x001a3c0001277983 */ /* 0x002ea80000300800 */
[----:B------:R-:W2:Y:S01]  /*3750*/  LDL.LU R38, [R1+0x1a38] ;  /* 0x001a380001267983 */ /* 0x000ea20000300800 */
[----:B0-----:R-:W-:-:S04]  /*3760*/  IMAD.X R37, R12, 0x1, R7, P2 ;  /* 0x000000010c257824 */ /* 0x001fc800010e0607 */
[----:B------:R-:W-:-:S05]  /*3770*/  @!P1 IMAD.MOV.U32 R11, RZ, RZ, R37 ;  /* 0x000000ffff0b9224 */ /* 0x000fca00078e0025 */
[----:B------:R0:W2:Y:S04]  /*3780*/  @!P1 LDG.E.U8 R31, desc[UR14][R10.64] ;  /* 0x0000000e0a1f9981 */ /* 0x0000a8000c1e1100 */
[----:B---3--:R1:W-:Y:S02]  /*3790*/  STL [R1+0x10], R16 ;  /* 0x0000101001007387 */ /* 0x0083e40000100800 */
[----:B-1----:R-:W-:Y:S02]  /*37a0*/  IADD3 R16, P2, PT, R13, R8, RZ ;  /* 0x000000080d107210 */ /* 0x002fe40007f5e0ff */
[----:B------:R1:W-:Y:S03]  /*37b0*/  STL [R1+0x15b4], R37 ;  /* 0x0015b42501007387 */ /* 0x0003e60000100800 */
[----:B0-----:R-:W-:-:S02]  /*37c0*/  IMAD.MOV.U32 R11, RZ, RZ, R16 ;  /* 0x000000ffff0b7224 */ /* 0x001fc400078e0010 */
[----:B------:R-:W-:Y:S01]  /*37d0*/  IMAD.X R10, R12, 0x1, R9, P2 ;  /* 0x000000010c0a7824 */ /* 0x000fe200010e0609 */
[----:B-1----:R-:W3:Y:S04]  /*37e0*/  LDL.LU R37, [R1+0x1a34] ;  /* 0x001a340001257983 */ /* 0x002ee80000300800 */
[----:B------:R-:W-:Y:S01]  /*37f0*/  @!P1 LOP3.LUT R11, R11, R10, RZ, 0x3c, !PT ;  /* 0x0000000a0b0b9212 */ /* 0x000fe200078e3cff */
[----:B------:R-:W3:Y:S01]  /*3800*/  LDL.LU R36, [R1+0x1a30] ;  /* 0x001a300001247983 */ /* 0x000ee20000300800 */
[----:B------:R-:W-:-:S03]  /*3810*/  IMAD R13, R14, 0x68, RZ ;  /* 0x000000680e0d7824 */ /* 0x000fc600078e02ff */
[----:B------:R-:W-:Y:S01]  /*3820*/  STL [R1+0x15b0], R16 ;  /* 0x0015b01001007387 */ /* 0x000fe20000100800 */
[----:B------:R-:W-:Y:S02]  /*3830*/  PRMT R66, RZ, 0x7610, R66 ;  /* 0x00007610ff427816 */ /* 0x000fe40000000042 */
[----:B------:R-:W-:Y:S02]  /*3840*/  SHF.R.S32.HI R12, RZ, 0x1f, R13 ;  /* 0x0000001fff0c7819 */ /* 0x000fe4000001140d */
[----:B------:R-:W-:Y:S01]  /*3850*/  PRMT R65, RZ, 0x7610, R65 ;  /* 0x00007610ff417816 */ /* 0x000fe20000000041 */
[----:B--2---:R-:W-:Y:S04]  /*3860*/  STL [R1+0xc], R31 ;  /* 0x00000c1f01007387 */ /* 0x004fe80000100800 */
[----:B------:R0:W-:Y:S02]  /*3870*/  STL [R1+0x122c], R10 ;  /* 0x00122c0a01007387 */ /* 0x0001e40000100800 */
[----:B0-----:R-:W-:-:S02]  /*3880*/  @!P1 LOP3.LUT R10, R11, R10, RZ, 0x3c, !PT ;  /* 0x0000000a0b0a9212 */ /* 0x001fc400078e3cff */
[----:B------:R-:W-:Y:S02]  /*3890*/  IADD3 R31, P2, PT, R13, R2, RZ ;  /* 0x000000020d1f7210 */ /* 0x000fe40007f5e0ff */
[----:B------:R-:W-:-:S05]  /*38a0*/  @!P1 LOP3.LUT R11, R11, R10, RZ, 0x3c, !PT ;  /* 0x0000000a0b0b9212 */ /* 0x000fca00078e3cff */
[----:B------:R0:W2:Y:S02]  /*38b0*/  @!P1 LDG.E.U8 R66, desc[UR14][R10.64] ;  /* 0x0000000e0a429981 */ /* 0x0000a4000c1e1100 */
[----:B0-----:R-:W-:Y:S02]  /*38c0*/  IMAD.MOV.U32 R11, RZ, RZ, R31 ;  /* 0x000000ffff0b7224 */ /* 0x001fe400078e001f */
[----:B------:R-:W-:Y:S01]  /*38d0*/  IMAD.X R10, R12, 0x1, R3, P2 ;  /* 0x000000010c0a7824 */ /* 0x000fe200010e0603 */
[----:B------:R-:W-:Y:S04]  /*38e0*/  STL [R1+0x1314], R31 ;  /* 0x0013141f01007387 */ /* 0x000fe80000100800 */
[-C--:B------:R-:W-:Y:S01]  /*38f0*/  @!P0 LOP3.LUT R11, R11, R10.reuse, RZ, 0x3c, !PT ;  /* 0x0000000a0b0b8212 */ /* 0x080fe200078e3cff */
[----:B------:R0:W-:Y:S03]  /*3900*/  STL [R1+0x1310], R10 ;  /* 0x0013100a01007387 */ /* 0x0001e60000100800 */
[----:B0-----:R-:W-:-:S04]  /*3910*/  @!P0 LOP3.LUT R10, R11, R10, RZ, 0x3c, !PT ;  /* 0x0000000a0b0a8212 */ /* 0x001fc800078e3cff */
[----:B------:R-:W-:-:S05]  /*3920*/  @!P0 LOP3.LUT R11, R11, R10, RZ, 0x3c, !PT ;  /* 0x0000000a0b0b8212 */ /* 0x000fca00078e3cff */
[----:B------:R0:W3:Y:S01]  /*3930*/  @!P0 LDG.E.U8 R65, desc[UR14][R10.64] ;  /* 0x0000000e0a418981 */ /* 0x0000e2000c1e1100 */
[----:B------:R-:W-:Y:S01]  /*3940*/  VIADD R16, R28, 0xfffffff6 ;  /* 0xfffffff61c107836 */ /* 0x000fe20000000000 */
[----:B------:R-:W-:-:S04]  /*3950*/  IADD3 R31, P1, PT, R13, R4, RZ ;  /* 0x000000040d1f7210 */ /* 0x000fc80007f3e0ff */
[----:B------:R-:W-:Y:S01]  /*3960*/  ISETP.GE.U32.AND P2, PT, R16, 0x7fffff77, PT ;  /* 0x7fffff771000780c */ /* 0x000fe20003f46070 */
[----:B------:R-:W-:Y:S02]  /*3970*/  IMAD.MOV.U32 R16, RZ, RZ, R35 ;  /* 0x000000ffff107224 */ /* 0x000fe400078e0023 */
[----:B------:R-:W-:Y:S01]  /*3980*/  IMAD.X R35, R12, 0x1, R5, P1 ;  /* 0x000000010c237824 */ /* 0x000fe200008e0605 */
[----:B------:R-:W-:Y:S01]  /*3990*/  PRMT R15, RZ, 0x7610, R15 ;  /* 0x00007610ff0f7816 */ /* 0x000fe2000000000f */
[----:B0-----:R-:W-:Y:S01]  /*39a0*/  @!P0 IMAD.MOV.U32 R10, RZ, RZ, R31 ;  /* 0x000000ffff0a8224 */ /* 0x001fe200078e001f */
[----:B------:R-:W-:Y:S01]  /*39b0*/  STL [R1+0x131c], R31 ;  /* 0x00131c1f01007387 */ /* 0x000fe20000100800 */
[----:B------:R-:W-:-:S05]  /*39c0*/  @!P0 IMAD.MOV.U32 R11, RZ, RZ, R35 ;  /* 0x000000ffff0b8224 */ /* 0x000fca00078e0023 */
[----:B------:R0:W4:Y:S04]  /*39d0*/  @!P0 LDG.E.U8 R15, desc[UR14][R10.64] ;  /* 0x0000000e0a0f8981 */ /* 0x000128000c1e1100 */
[----:B--2---:R1:W-:Y:S04]  /*39e0*/  STL [R1+0x8], R66 ;  /* 0x0000084201007387 */ /* 0x0043e80000100800 */
[----:B------:R2:W-:Y:S01]  /*39f0*/  STL [R1+0x1318], R35 ;  /* 0x0013182301007387 */ /* 0x0005e20000100800 */
[----:B-1----:R-:W-:-:S05]  /*3a00*/  IADD3 R66, P1, PT, R13, R6, RZ ;  /* 0x000000060d427210 */ /* 0x002fca0007f3e0ff */
[----:B------:R-:W-:Y:S01]  /*3a10*/  STL [R1+0x1324], R66 ;  /* 0x0013244201007387 */ /* 0x000fe20000100800 */
[----:B0-----:R-:W-:-:S03]  /*3a20*/  @!P0 IMAD.MOV.U32 R10, RZ, RZ, R66 ;  /* 0x000000ffff0a8224 */ /* 0x001fc600078e0042 */
[----:B---3--:R0:W-:Y:S04]  /*3a30*/  STL [R1+0x4], R65 ;  /* 0x0000044101007387 */ /* 0x0081e80000100800 */
[----:B--2---:R-:W2:Y:S04]  /*3a40*/  LDL.LU R35, [R1+0x1a2c] ;  /* 0x001a2c0001237983 */ /* 0x004ea80000300800 */
[----:B------:R-:W3:Y:S01]  /*3a50*/  LDL.LU R31, [R1+0x1a28] ;  /* 0x001a2800011f7983 */ /* 0x000ee20000300800 */
[----:B0-----:R-:W-:-:S04]  /*3a60*/  IMAD.X R65, R12, 0x1, R7, P1 ;  /* 0x000000010c417824 */ /* 0x001fc800008e0607 */
[----:B------:R-:W-:-:S05]  /*3a70*/  @!P0 IMAD.MOV.U32 R11, RZ, RZ, R65 ;  /* 0x000000ffff0b8224 */ /* 0x000fca00078e0041 */
[----:B------:R0:W2:Y:S04]  /*3a80*/  @!P0 LDG.E.U8 R165, desc[UR14][R10.64] ;  /* 0x0000000e0aa58981 */ /* 0x0000a8000c1e1100 */
[----:B----4-:R1:W-:Y:S02]  /*3a90*/  STL [R1+0x198c], R15 ;  /* 0x00198c0f01007387 */ /* 0x0103e40000100800 */
[----:B-1----:R-:W-:Y:S01]  /*3aa0*/  IMAD.MOV.U32 R15, RZ, RZ, R16 ;  /* 0x000000ffff0f7224 */ /* 0x002fe200078e0010 */
[----:B------:R-:W-:Y:S01]  /*3ab0*/  IADD3 R16, P1, PT, R13, R8, RZ ;  /* 0x000000080d107210 */ /* 0x000fe20007f3e0ff */
[----:B------:R1:W-:Y:S04]  /*3ac0*/  STL [R1+0x1320], R65 ;  /* 0x0013204101007387 */ /* 0x0003e80000100800 */
[----:B0-----:R-:W-:-:S02]  /*3ad0*/  IMAD.MOV.U32 R11, RZ, RZ, R16 ;  /* 0x000000ffff0b7224 */ /* 0x001fc400078e0010 */
[----:B------:R-:W-:Y:S01]  /*3ae0*/  IMAD.X R10, R12, 0x1, R9, P1 ;  /* 0x000000010c0a7824 */ /* 0x000fe200008e0609 */
[----:B-1----:R-:W4:Y:S04]  /*3af0*/  LDL.LU R65, [R1+0x1a24] ;  /* 0x001a240001417983 */ /* 0x002f280000300800 */
[-C--:B------:R-:W-:Y:S01]  /*3b00*/  @!P0 LOP3.LUT R11, R11, R10.reuse, RZ, 0x3c, !PT ;  /* 0x0000000a0b0b8212 */ /* 0x080fe200078e3cff */
[----:B------:R-:W3:Y:S04]  /*3b10*/  LDL.LU R66, [R1+0x1a20] ;  /* 0x001a200001427983 */ /* 0x000ee80000300800 */
[----:B------:R-:W-:Y:S04]  /*3b20*/  STL [R1+0x132c], R16 ;  /* 0x00132c1001007387 */ /* 0x000fe80000100800 */
[----:B--2---:R-:W-:Y:S04]  /*3b30*/  STL [R1+0x1990], R165 ;  /* 0x001990a501007387 */ /* 0x004fe80000100800 */
[----:B------:R0:W-:Y:S02]  /*3b40*/  STL [R1+0x1328], R10 ;  /* 0x0013280a01007387 */ /* 0x0001e40000100800 */
[----:B0-----:R-:W-:-:S04]  /*3b50*/  @!P0 LOP3.LUT R10, R11, R10, RZ, 0x3c, !PT ;  /* 0x0000000a0b0a8212 */ /* 0x001fc800078e3cff */
[----:B------:R-:W-:-:S05]  /*3b60*/  @!P0 LOP3.LUT R11, R11, R10, RZ, 0x3c, !PT ;  /* 0x0000000a0b0b8212 */ /* 0x000fca00078e3cff */
[----:B------:R0:W2:Y:S01]  /*3b70*/  @!P0 LDG.E.U8 R164, desc[UR14][R10.64] ;  /* 0x0000000e0aa48981 */ /* 0x0000a2000c1e1100 */
[----:B------:R-:W-:Y:S02]  /*3b80*/  IMAD R13, R14, 0x70, RZ ;  /* 0x000000700e0d7824 */ /* 0x000fe400078e02ff */
[----:B------:R-:W-:-:S03]  /*3b90*/  IMAD.MOV.U32 R165, RZ, RZ, R32 ;  /* 0x000000ffffa57224 */ /* 0x000fc600078e0020 */
[----:B------:R-:W-:Y:S02]  /*3ba0*/  SHF.R.S32.HI R12, RZ, 0x1f, R13 ;  /* 0x0000001fff0c7819 */ /* 0x000fe4000001140d */
[----:B------:R-:W-:-:S05]  /*3bb0*/  IADD3 R32, P1, PT, R13, R2, RZ ;  /* 0x000000020d207210 */ /* 0x000fca0007f3e0ff */
[----:B0-----:R-:W-:Y:S01]  /*3bc0*/  IMAD.MOV.U32 R11, RZ, RZ, R32 ;  /* 0x000000ffff0b7224 */ /* 0x001fe200078e0020 */
[----:B------:R0:W-:Y:S01]  /*3bd0*/  STL [R1+0x1414], R32 ;  /* 0x0014142001007387 */ /* 0x0001e20000100800 */
[----:B------:R-:W-:-:S05]  /*3be0*/  IMAD.X R10, R12, 0x1, R3, P1 ;  /* 0x000000010c0a7824 */ /* 0x000fca00008e0603 */
[----:B------:R-:W-:Y:S02]  /*3bf0*/  @!P6 LOP3.LUT R11, R11, R10, RZ, 0x3c, !PT ;  /* 0x0000000a0b0be212 */ /* 0x000fe400078e3cff */
[----:B0-----:R-:W-:Y:S01]  /*3c00*/  IADD3 R32, P0, PT, R13, R4, RZ ;  /* 0x000000040d207210 */ /* 0x001fe20007f1e0ff */
[----:B--2---:R0:W-:Y:S04]  /*3c10*/  STL [R1+0x1994], R164 ;  /* 0x001994a401007387 */ /* 0x0041e80000100800 */
[----:B------:R-:W-:Y:S04]  /*3c20*/  STL [R1+0x141c], R32 ;  /* 0x00141c2001007387 */ /* 0x000fe80000100800 */
[----:B------:R1:W-:Y:S01]  /*3c30*/  STL [R1+0x1410], R10 ;  /* 0x0014100a01007387 */ /* 0x0003e20000100800 */
[----:B0-----:R-:W-:-:S02]  /*3c40*/  IMAD.MOV.U32 R164, RZ, RZ, R33 ;  /* 0x000000ffffa47224 */ /* 0x001fc400078e0021 */
[----:B------:R-:W-:Y:S01]  /*3c50*/  IMAD.X R33, R12, 0x1, R5, P0 ;  /* 0x000000010c217824 */ /* 0x000fe200000e0605 */
[----:B-1----:R-:W-:-:S04]  /*3c60*/  @!P6 LOP3.LUT R10, R11, R10, RZ, 0x3c, !PT ;  /* 0x0000000a0b0ae212 */ /* 0x002fc800078e3cff */
[----:B------:R-:W-:-:S05]  /*3c70*/  @!P6 LOP3.LUT R11, R11, R10, RZ, 0x3c, !PT ;  /* 0x0000000a0b0be212 */ /* 0x000fca00078e3cff */
[----:B------:R0:W2:Y:S02]  /*3c80*/  @!P6 LDG.E.U8 R163, desc[UR14][R10.64] ;  /* 0x0000000e0aa3e981 */ /* 0x0000a4000c1e1100 */
[----:B0-----:R-:W-:Y:S02]  /*3c90*/  @!P6 IMAD.MOV.U32 R10, RZ, RZ, R32 ;  /* 0x000000ffff0ae224 */ /* 0x001fe400078e0020 */
[----:B------:R-:W-:-:S05]  /*3ca0*/  @!P6 IMAD.MOV.U32 R11, RZ, RZ, R33 ;  /* 0x000000ffff0be224 */ /* 0x000fca00078e0021 */
[----:B------:R0:W3:Y:S01]  /*3cb0*/  @!P6 LDG.E.U8 R162, desc[UR14][R10.64] ;  /* 0x0000000e0aa2e981 */ /* 0x0000e2000c1e1100 */
[----:B------:R-:W-:-:S05]  /*3cc0*/  VIADD R16, R28, 0xffffffee ;  /* 0xffffffee1c107836 */ /* 0x000fca0000000000 */
[----:B------:R-:W-:Y:S01]  /*3cd0*/  ISETP.GE.U32.AND P1, PT, R16, 0x7fffff6f, PT ;  /* 0x7fffff6f1000780c */ /* 0x000fe20003f26070 */
[----:B------:R-:W-:Y:S01]  /*3ce0*/  IMAD.MOV.U32 R16, RZ, RZ, R30 ;  /* 0x000000ffff107224 */ /* 0x000fe200078e001e */
[C---:B------:R-:W-:Y:S01]  /*3cf0*/  IADD3 R30, P0, PT, R13.reuse, R6, RZ ;  /* 0x000000060d1e7210 */ /* 0x040fe20007f1e0ff */
[----:B------:R-:W-:Y:S04]  /*3d00*/  STL [R1+0x1418], R33 ;  /* 0x0014182101007387 */ /* 0x000fe80000100800 */
[----:B0-----:R-:W-:Y:S01]  /*3d10*/  IMAD.X R10, R12, 0x1, R7, P0 ;  /* 0x000000010c0a7824 */ /* 0x001fe200000e0607 */
[----:B------:R-:W-:Y:S01]  /*3d20*/  IADD3 R11, P0, PT, R13, R8, RZ ;  /* 0x000000080d0b7210 */ /* 0x000fe20007f1e0ff */
[----:B--2---:R0:W-:Y:S04]  /*3d30*/  STL [R1+0x1998], R163 ;  /* 0x001998a301007387 */ /* 0x0041e80000100800 */
[----:B------:R-:W-:Y:S01]  /*3d40*/  STL [R1+0x1424], R30 ;  /* 0x0014241e01007387 */ /* 0x000fe20000100800 */
[----:B0-----:R-:W-:-:S03]  /*3d50*/  IMAD.MOV.U32 R163, RZ, RZ, R34 ;  /* 0x000000ffffa37224 */ /* 0x001fc600078e0022 */
[----:B------:R-:W2:Y:S04]  /*3d60*/  LDL.LU R34, [R1+0x1a1c] ;  /* 0x001a1c0001227983 */ /* 0x000ea80000300800 */
[----:B------:R-:W2:Y:S04]  /*3d70*/  LDL.LU R33, [R1+0x1a18] ;  /* 0x001a180001217983 */ /* 0x000ea80000300800 */
[----:B------:R-:W2:Y:S04]  /*3d80*/  LDL.LU R32, [R1+0x1a14] ;  /* 0x001a140001207983 */ /* 0x000ea80000300800 */
[----:B---3--:R0:W-:Y:S04]  /*3d90*/  STL [R1+0x199c], R162 ;  /* 0x00199ca201007387 */ /* 0x0081e80000100800 */
[----:B------:R-:W-:Y:S04]  /*3da0*/  STL [R1+0x1420], R10 ;  /* 0x0014200a01007387 */ /* 0x000fe80000100800 */
[----:B------:R1:W-:Y:S01]  /*3db0*/  STL [R1+0x142c], R11 ;  /* 0x00142c0b01007387 */ /* 0x0003e20000100800 */
[----:B0-----:R-:W-:-:S02]  /*3dc0*/  IMAD.MOV.U32 R162, RZ, RZ, R29 ;  /* 0x000000ffffa27224 */ /* 0x001fc400078e001d */
[----:B------:R-:W-:Y:S02]  /*3dd0*/  IMAD.X R29, R12, 0x1, R9, P0 ;  /* 0x000000010c1d7824 */ /* 0x000fe400000e0609 */
[----:B------:R-:W-:Y:S02]  /*3de0*/  IMAD.MOV.U32 R12, RZ, RZ, R11 ;  /* 0x000000ffff0c7224 */ /* 0x000fe400078e000b */
[----:B-1----:R-:W-:Y:S02]  /*3df0*/  @!P6 IMAD.MOV.U32 R11, RZ, RZ, R10 ;  /* 0x000000ffff0be224 */ /* 0x002fe400078e000a */
[----:B------:R-:W-:Y:S02]  /*3e00*/  @!P6 IMAD.MOV.U32 R10, RZ, RZ, R30 ;  /* 0x000000ffff0ae224 */ /* 0x000fe400078e001e */
[----:B------:R-:W-:Y:S01]  /*3e10*/  IMAD R13, R14, 0x78, RZ ;  /* 0x000000780e0d7824 */ /* 0x000fe200078e02ff */
[----:B------:R-:W3:Y:S04]  /*3e20*/  LDL.LU R30, [R1+0x1a10] ;  /* 0x001a1000011e7983 */ /* 0x000ee80000300800 */
[----:B------:R0:W2:Y:S02]  /*3e30*/  @!P6 LDG.E.U8 R161, desc[UR14][R10.64] ;  /* 0x0000000e0aa1e981 */ /* 0x0000a4000c1e1100 */
[----:B0-----:R-:W-:-:S02]  /*3e40*/  IMAD.MOV.U32 R10, RZ, RZ, R29 ;  /* 0x000000ffff0a7224 */ /* 0x001fc400078e001d */
[----:B------:R-:W-:-:S05]  /*3e50*/  IMAD.MOV.U32 R11, RZ, RZ, R12 ;  /* 0x000000ffff0b7224 */ /* 0x000fca00078e000c */
[----:B------:R-:W-:-:S04]  /*3e60*/  @!P6 LOP3.LUT R11, R11, R10, RZ, 0x3c, !PT ;  /* 0x0000000a0b0be212 */ /* 0x000fc800078e3cff */
[----:B------:R-:W-:-:S04]  /*3e70*/  @!P6 LOP3.LUT R10, R11, R10, RZ, 0x3c, !PT ;  /* 0x0000000a0b0ae212 */ /* 0x000fc800078e3cff */
[----:B------:R-:W-:-:S05]  /*3e80*/  @!P6 LOP3.LUT R11, R11, R10, RZ, 0x3c, !PT ;  /* 0x0000000a0b0be212 */ /* 0x000fca00078e3cff */
[----:B------:R0:W3:Y:S04]  /*3e90*/  @!P6 LDG.E.U8 R160, desc[UR14][R10.64] ;  /* 0x0000000e0aa0e981 */ /* 0x0000e8000c1e1100 */
[----:B------:R1:W-:Y:S01]  /*3ea0*/  STL [R1+0x1428], R29 ;  /* 0x0014281d01007387 */ /* 0x0003e20000100800 */
[----:B------:R-:W-:-:S03]  /*3eb0*/  SHF.R.S32.HI R12, RZ, 0x1f, R13 ;  /* 0x0000001fff0c7819 */ /* 0x000fc6000001140d */
[----:B-1----:R-:W4:Y:S01]  /*3ec0*/  LDL.LU R29, [R1+0x1a0c] ;  /* 0x001a0c00011d7983 */ /* 0x002f220000300800 */
[----:B0-----:R-:W-:-:S03]  /*3ed0*/  VIADD R10, R28, 0xffffffe6 ;  /* 0xffffffe61c0a7836 */ /* 0x001fc60000000000 */
[----:B--2---:R0:W-:Y:S02]  /*3ee0*/  STL [R1+0x19a0], R161 ;  /* 0x0019a0a101007387 */ /* 0x0041e40000100800 */
[----:B0-----:R-:W-:Y:S01]  /*3ef0*/  IMAD.MOV.U32 R161, RZ, RZ, R163 ;  /* 0x000000ffffa17224 */ /* 0x001fe200078e00a3 */
[----:B------:R-:W-:-:S05]  /*3f00*/  IADD3 R163, P0, PT, R13, R2, RZ ;  /* 0x000000020da37210 */ /* 0x000fca0007f1e0ff */
[----:B------:R0:W-:Y:S01]  /*3f10*/  STL [R1+0x1514], R163 ;  /* 0x001514a301007387 */ /* 0x0001e20000100800 */
[----:B------:R-:W-:Y:S02]  /*3f20*/  IMAD.MOV.U32 R11, RZ, RZ, R163 ;  /* 0x000000ffff0b7224 */ /* 0x000fe400078e00a3 */
[----:B0-----:R-:W-:Y:S02]  /*3f30*/  IMAD.MOV.U32 R163, RZ, RZ, R164 ;  /* 0x000000ffffa37224 */ /* 0x001fe400078e00a4 */
[----:B------:R-:W-:Y:S02]  /*3f40*/  IMAD.MOV.U32 R164, RZ, RZ, R25 ;  /* 0x000000ffffa47224 */ /* 0x000fe400078e0019 */
[----:B------:R-:W-:Y:S01]  /*3f50*/  IMAD.X R25, R12, 0x1, R3, P0 ;  /* 0x000000010c197824 */ /* 0x000fe200000e0603 */
[----:B------:R-:W-:-:S03]  /*3f60*/  ISETP.GE.U32.AND P0, PT, R10, 0x7fffff67, PT ;  /* 0x7fffff670a00780c */ /* 0x000fc60003f06070 */
[----:B------:R-:W-:Y:S01]  /*3f70*/  IMAD.MOV.U32 R10, RZ, RZ, R25 ;  /* 0x000000ffff0a7224 */ /* 0x000fe200078e0019 */
[----:B---3--:R0:W-:Y:S04]  /*3f80*/  STL [R1+0x19a4], R160 ;  /* 0x0019a4a001007387 */ /* 0x0081e80000100800 */
[----:B------:R-:W-:-:S04]  /*3f90*/  @!P3 LOP3.LUT R11, R11, R10, RZ, 0x3c, !PT ;  /* 0x0000000a0b0bb212 */ /* 0x000fc800078e3cff */
[----:B------:R-:W-:Y:S01]  /*3fa0*/  @!P3 LOP3.LUT R10, R11, R10, RZ, 0x3c, !PT ;  /* 0x0000000a0b0ab212 */ /* 0x000fe200078e3cff */
[----:B0-----:R-:W-:Y:S02]  /*3fb0*/  IMAD.MOV.U32 R160, RZ, RZ, R16 ;  /* 0x000000ffffa07224 */ /* 0x001fe400078e0010 */
[----:B------:R-:W-:Y:S02]  /*3fc0*/  IMAD.MOV.U32 R16, RZ, RZ, R165 ;  /* 0x000000ffff107224 */ /* 0x000fe400078e00a5 */
[----:B------:R-:W-:Y:S01]  /*3fd0*/  IMAD.MOV.U32 R165, RZ, RZ, R26 ;  /* 0x000000ffffa57224 */ /* 0x000fe200078e001a */
[----:B------:R-:W-:Y:S02]  /*3fe0*/  IADD3 R26, P6, PT, R13, R4, RZ ;  /* 0x000000040d1a7210 */ /* 0x000fe40007fde0ff */
[----:B------:R-:W-:-:S03]  /*3ff0*/  @!P3 LOP3.LUT R11, R11, R10, RZ, 0x3c, !PT ;  /* 0x0000000a0b0bb212 */ /* 0x000fc600078e3cff */
[----:B------:R-:W-:Y:S02]  /*4000*/  IMAD.X R28, R12, 0x1, R5, P6 ;  /* 0x000000010c1c7824 */ /* 0x000fe400030e0605 */
[----:B------:R0:W2:Y:S02]  /*4010*/  @!P3 LDG.E.U8 R159, desc[UR14][R10.64] ;  /* 0x0000000e0a9fb981 */ /* 0x0000a4000c1e1100 */
[----:B0-----:R-:W-:Y:S02]  /*4020*/  IMAD.MOV.U32 R10, RZ, RZ, R28 ;  /* 0x000000ffff0a7224 */ /* 0x001fe400078e001c */
[----:B------:R-:W-:Y:S01]  /*4030*/  IMAD.MOV.U32 R11, RZ, RZ, R26 ;  /* 0x000000ffff0b7224 */ /* 0x000fe200078e001a */
[----:B------:R0:W-:Y:S04]  /*4040*/  STL [R1+0x1510], R25 ;  /* 0x0015101901007387 */ /* 0x0001e80000100800 */
[----:B------:R-:W-:-:S04]  /*4050*/  @!P3 LOP3.LUT R11, R11, R10, RZ, 0x3c, !PT ;  /* 0x0000000a0b0bb212 */ /* 0x000fc800078e3cff */
[----:B------:R-:W-:Y:S02]  /*4060*/  @!P3 LOP3.LUT R10, R11, R10, RZ, 0x3c, !PT ;  /* 0x0000000a0b0ab212 */ /* 0x000fe400078e3cff */
[----:B0-----:R-:W-:Y:S01]  /*4070*/  IADD3 R25, P6, PT, R13, R6, RZ ;  /* 0x000000060d197210 */ /* 0x001fe20007fde0ff */
[----:B------:R0:W-:Y:S01]  /*4080*/  STL [R1+0x151c], R26 ;  /* 0x00151c1a01007387 */ /* 0x0001e20000100800 */
[----:B------:R-:W-:-:S05]  /*4090*/  @!P3 LOP3.LUT R11, R11, R10, RZ, 0x3c, !PT ;  /* 0x0000000a0b0bb212 */ /* 0x000fca00078e3cff */
[----:B------:R1:W3:Y:S01]  /*40a0*/  @!P3 LDG.E.U8 R158, desc[UR14][R10.64] ;  /* 0x0000000e0a9eb981 */ /* 0x0002e2000c1e1100 */
[----:B0-----:R-:W-:Y:S02]  /*40b0*/  IMAD.X R26, R12, 0x1, R7, P6 ;  /* 0x000000010c1a7824 */ /* 0x001fe400030e0607 */
[----:B-1----:R-:W-:Y:S02]  /*40c0*/  @!P3 IMAD.MOV.U32 R10, RZ, RZ, R25 ;  /* 0x000000ffff0ab224 */ /* 0x002fe400078e0019 */
[----:B------:R-:W-:-:S05]  /*40d0*/  @!P3 IMAD.MOV.U32 R11, RZ, RZ, R26 ;  /* 0x000000ffff0bb224 */ /* 0x000fca00078e001a */
[----:B------:R0:W4:Y:S04]  /*40e0*/  @!P3 LDG.E.U8 R157, desc[UR14][R10.64] ;  /* 0x0000000e0a9db981 */ /* 0x000128000c1e1100 */
[----:B------:R1:W-:Y:S04]  /*40f0*/  STL [R1+0x1518], R28 ;  /* 0x0015181c01007387 */ /* 0x0003e80000100800 */
[----:B-1----:R-:W4:Y:S04]  /*4100*/  LDL.LU R28, [R1+0x1a08] ;  /* 0x001a0800011c7983 */ /* 0x002f280000300800 */
[----:B--2---:R1:W-:Y:S04]  /*4110*/  STL [R1+0x19a8], R159 ;  /* 0x0019a89f01007387 */ /* 0x0043e80000100800 */
[----:B------:R-:W-:Y:S01]  /*4120*/  STL [R1+0x1524], R25 ;  /* 0x0015241901007387 */ /* 0x000fe20000100800 */
[----:B-1----:R-:W-:Y:S01]  /*4130*/  IMAD.MOV.U32 R159, RZ, RZ, R24 ;  /* 0x000000ffff9f7224 */ /* 0x002fe200078e0018 */
[----:B------:R-:W-:Y:S01]  /*4140*/  IADD3 R24, P6, PT, R13, R8, RZ ;  /* 0x000000080d187210 */ /* 0x000fe20007fde0ff */
[----:B------:R-:W-:-:S02]  /*4150*/  IMAD.MOV.U32 R13, RZ, RZ, R27 ;  /* 0x000000ffff0d7224 */ /* 0x000fc400078e001b */
[----:B------:R-:W2:Y:S02]  /*4160*/  LDL.LU R27, [R1+0x1a04] ;  /* 0x001a0400011b7983 */ /* 0x000ea40000300800 */
[----:B0-----:R-:W-:Y:S02]  /*4170*/  IMAD.X R10, R12, 0x1, R9, P6 ;  /* 0x000000010c0a7824 */ /* 0x001fe400030e0609 */
[----:B------:R0:W-:Y:S02]  /*4180*/  STL [R1+0x1520], R26 ;  /* 0x0015201a01007387 */ /* 0x0001e40000100800 */
[----:B------:R-:W-:Y:S02]  /*4190*/  @!P3 IMAD.MOV.U32 R11, RZ, RZ, R10 ;  /* 0x000000ffff0bb224 */ /* 0x000fe400078e000a */
[----:B---3--:R-:W-:Y:S04]  /*41a0*/  STL [R1+0x19ac], R158 ;  /* 0x0019ac9e01007387 */ /* 0x008fe80000100800 */
[----:B------:R-:W-:Y:S04]  /*41b0*/  STL [R1+0x152c], R24 ;  /* 0x00152c1801007387 */ /* 0x000fe80000100800 */
[----:B0-----:R-:W3:Y:S04]  /*41c0*/  LDL.LU R26, [R1+0x1a00] ;  /* 0x001a0000011a7983 */ /* 0x001ee80000300800 */
[----:B------:R-:W2:Y:S04]  /*41d0*/  LDL.LU R25, [R1+0x19fc] ;  /* 0x0019fc0001197983 */ /* 0x000ea80000300800 */
[----:B----4-:R-:W-:Y:S04]  /*41e0*/  STL [R1+0x19b0], R157 ;  /* 0x0019b09d01007387 */ /* 0x010fe80000100800 */
[----:B------:R0:W-:Y:S02]  /*41f0*/  STL [R1+0x1528], R10 ;  /* 0x0015280a01007387 */ /* 0x0001e40000100800 */
[----:B0-----:R-:W-:Y:S01]  /*4200*/  @!P3 IMAD.MOV.U32 R10, RZ, RZ, R24 ;  /* 0x000000ffff0ab224 */ /* 0x001fe200078e0018 */
[----:B------:R-:W-:Y:S01]  /*4210*/  SHF.R.S32.HI R12, RZ, 0x1f, R14 ;  /* 0x0000001fff0c7819 */ /* 0x000fe2000001140e */
[----:B------:R-:W-:Y:S01]  /*4220*/  IMAD.MOV.U32 R157, RZ, RZ, R19 ;  /* 0x000000ffff9d7224 */ /* 0x000fe200078e0013 */
[----:B------:R-:W4:Y:S04]  /*4230*/  LDL.LU R24, [R1+0x19f8] ;  /* 0x0019f80001187983 */ /* 0x000f280000300800 */
[----:B------:R0:W2:Y:S01]  /*4240*/  @!P3 LDG.E.U8 R156, desc[UR14][R10.64] ;  /* 0x0000000e0a9cb981 */ /* 0x0000a2000c1e1100 */
[----:B------:R-:W-:-:S05]  /*4250*/  IADD3 R19, P6, PT, R2, R14, RZ ;  /* 0x0000000e02137210 */ /* 0x000fca0007fde0ff */
[----:B0-----:R-:W-:Y:S02]  /*4260*/  IMAD.MOV.U32 R11, RZ, RZ, R19 ;  /* 0x000000ffff0b7224 */ /* 0x001fe400078e0013 */
[----:B------:R-:W-:Y:S01]  /*4270*/  IMAD.X R10, R12, 0x1, R3, P6 ;  /* 0x000000010c0a7824 */ /* 0x000fe200030e0603 */
[----:B------:R-:W-:Y:S04]  /*4280*/  STL [R1+0x340], R19 ;  /* 0x0003401301007387 */ /* 0x000fe80000100800 */
[-C--:B------:R-:W-:Y:S01]  /*4290*/  @!P5 LOP3.LUT R11, R11, R10.reuse, RZ, 0x3c, !PT ;  /* 0x0000000a0b0bd212 */ /* 0x080fe200078e3cff */
[----:B------:R-:W-:Y:S02]  /*42a0*/  IMAD.MOV.U32 R158, RZ, RZ, R13 ;  /* 0x000000ffff9e7224 */ /* 0x000fe400078e000d */
[----:B------:R-:W0:Y:S01]  /*42b0*/  LDC R13, c[0x0][0x3a0] ;  /* 0x0000e800ff0d7b82 */ /* 0x000e220000000800 */
[----:B--2---:R-:W-:Y:S04]  /*42c0*/  STL [R1+0x19b4], R156 ;  /* 0x0019b49c01007387 */ /* 0x004fe80000100800 */
[----:B------:R1:W-:Y:S02]  /*42d0*/  STL [R1+0x33c], R10 ;  /* 0x00033c0a01007387 */ /* 0x0003e40000100800 */
[----:B-1----:R-:W-:-:S04]  /*42e0*/  @!P5 LOP3.LUT R10, R11, R10, RZ, 0x3c, !PT ;  /* 0x0000000a0b0ad212 */ /* 0x002fc800078e3cff */
[----:B------:R-:W-:-:S05]  /*42f0*/  @!P5 LOP3.LUT R11, R11, R10, RZ, 0x3c, !PT ;  /* 0x0000000a0b0bd212 */ /* 0x000fca00078e3cff */
[----:B------:R1:W2:Y:S01]  /*4300*/  @!P5 LDG.E.U8 R155, desc[UR14][R10.64] ;  /* 0x0000000e0a9bd981 */ /* 0x0002a2000c1e1100 */
[----:B0-----:R-:W-:Y:S01]  /*4310*/  VIADD R13, R13, 0xffffffde ;  /* 0xffffffde0d0d7836 */ /* 0x001fe20000000000 */
[----:B------:R-:W-:Y:S01]  /*4320*/  IADD3 R19, P6, PT, R4, R14, RZ ;  /* 0x0000000e04137210 */ /* 0x000fe20007fde0ff */
[----:B------:R-:W-:-:S03]  /*4330*/  IMAD.MOV.U32 R156, RZ, RZ, R23 ;  /* 0x000000ffff9c7224 */ /* 0x000fc600078e0017 */
[----:B------:R-:W-:Y:S01]  /*4340*/  ISETP.GE.U32.AND P3, PT, R13, 0x7fffff5f, PT ;  /* 0x7fffff5f0d00780c */ /* 0x000fe20003f66070 */
[----:B------:R-:W-:Y:S01]  /*4350*/  IMAD.X R13, R12, 0x1, R5, P6 ;  /* 0x000000010c0d7824 */ /* 0x000fe200030e0605 */
[----:B------:R-:W-:Y:S01]  /*4360*/  IADD3 R23, P6, PT, R6, R14, RZ ;  /* 0x0000000e06177210 */ /* 0x000fe20007fde0ff */
[----:B------:R-:W-:Y:S01]  /*4370*/  STL [R1+0x348], R19 ;  /* 0x0003481301007387 */ /* 0x000fe20000100800 */
[----:B-1----:R-:W-:Y:S02]  /*4380*/  @!P5 IMAD.MOV.U32 R10, RZ, RZ, R19 ;  /* 0x000000ffff0ad224 */ /* 0x002fe400078e0013 */
[----:B------:R-:W-:Y:S01]  /*4390*/  @!P5 IMAD.MOV.U32 R11, RZ, RZ, R13 ;  /* 0x000000ffff0bd224 */ /* 0x000fe200078e000d */
[----:B------:R-:W-:Y:S04]  /*43a0*/  STL [R1+0x344], R13 ;  /* 0x0003440d01007387 */ /* 0x000fe80000100800 */
[----:B------:R0:W3:Y:S02]  /*43b0*/  @!P5 LDG.E.U8 R154, desc[UR14][R10.64] ;  /* 0x0000000e0a9ad981 */ /* 0x0000e4000c1e1100 */
[----:B0-----:R-:W-:-:S02]  /*43c0*/  @!P5 IMAD.MOV.U32 R10, RZ, RZ, R23 ;  /* 0x000000ffff0ad224 */ /* 0x001fc400078e0017 */
[----:B--2---:R0:W-:Y:S02]  /*43d0*/  STL [R1+0x19b8], R155 ;  /* 0x0019b89b01007387 */ /* 0x0041e40000100800 */
[----:B0-----:R-:W-:-:S04]  /*43e0*/  IMAD.X R155, R12, 0x1, R7, P6 ;  /* 0x000000010c9b7824 */ /* 0x001fc800030e0607 */
[----:B------:R-:W-:Y:S01]  /*43f0*/  @!P5 IMAD.MOV.U32 R11, RZ, RZ, R155 ;  /* 0x000000ffff0bd224 */ /* 0x000fe200078e009b */
[----:B------:R-:W-:-:S04]  /*4400*/  IADD3 R19, P6, PT, R8, R14, RZ ;  /* 0x0000000e08137210 */ /* 0x000fc80007fde0ff */
[----:B------:R0:W2:Y:S02]  /*4410*/  @!P5 LDG.E.U8 R153, desc[UR14][R10.64] ;  /* 0x0000000e0a99d981 */ /* 0x0000a4000c1e1100 */
[----:B0-----:R-:W-:Y:S02]  /*4420*/  IMAD.X R11, R12, 0x1, R9, P6 ;  /* 0x000000010c0b7824 */ /* 0x001fe400030e0609 */
[----:B------:R-:W-:-:S05]  /*4430*/  @!P5 IMAD.MOV.U32 R10, RZ, RZ, R19 ;  /* 0x000000ffff0ad224 */ /* 0x000fca00078e0013 */
[----:B------:R0:W4:Y:S01]  /*4440*/  @!P5 LDG.E.U8 R152, desc[UR14][R10.64] ;  /* 0x0000000e0a98d981 */ /* 0x000122000c1e1100 */
[----:B------:R-:W-:-:S03]  /*4450*/  IMAD R13, R14, 0x9, RZ ;  /* 0x000000090e0d7824 */ /* 0x000fc600078e02ff */
[----:B------:R1:W-:Y:S04]  /*4460*/  STL [R1+0x4e0], R23 ;  /* 0x0004e01701007387 */ /* 0x0003e80000100800 */
[----:B---3--:R-:W-:Y:S04]  /*4470*/  STL [R1+0x19bc], R154 ;  /* 0x0019bc9a01007387 */ /* 0x008fe80000100800 */
[----:B------:R3:W-:Y:S01]  /*4480*/  STL [R1+0x45c], R155 ;  /* 0x00045c9b01007387 */ /* 0x0007e20000100800 */
[----:B------:R-:W-:-:S03]  /*4490*/  SHF.R.S32.HI R12, RZ, 0x1f, R13 ;  /* 0x0000001fff0c7819 */ /* 0x000fc6000001140d */
[----:B-1----:R-:W4:Y:S01]  /*44a0*/  LDL.LU R23, [R1+0x19f4] ;  /* 0x0019f40001177983 */ /* 0x002f220000300800 */
[----:B---3--:R-:W-:Y:S02]  /*44b0*/  IMAD.MOV.U32 R155, RZ, RZ, R158 ;  /* 0x000000ffff9b7224 */ /* 0x008fe400078e009e */
[----:B------:R-:W-:Y:S02]  /*44c0*/  IMAD.MOV.U32 R158, RZ, RZ, R159 ;  /* 0x000000ffff9e7224 */ /* 0x000fe400078e009f */
[----:B------:R-:W-:Y:S01]  /*44d0*/  IMAD.MOV.U32 R159, RZ, RZ, R0 ;  /* 0x000000ffff9f7224 */ /* 0x000fe200078e0000 */
[----:B------:R-:W-:Y:S01]  /*44e0*/  IADD3 R0, P6, PT, R13, R2, RZ ;  /* 0x000000020d007210 */ /* 0x000fe20007fde0ff */
[----:B------:R-:W-:Y:S04]  /*44f0*/  STL [R1+0x4ec], R19 ;  /* 0x0004ec1301007387 */ /* 0x000fe80000100800 */
[----:B0-----:R-:W-:Y:S01]  /*4500*/  IMAD.X R10, R12, 0x1, R3, P6 ;  /* 0x000000010c0a7824 */ /* 0x001fe200030e0603 */
[----:B--2---:R0:W-:Y:S04]  /*4510*/  STL [R1+0x19c0], R153 ;  /* 0x0019c09901007387 */ /* 0x0041e80000100800 */
[----:B------:R1:W-:Y:S04]  /*4520*/  STL [R1+0x4e8], R11 ;  /* 0x0004e80b01007387 */ /* 0x0003e80000100800 */
[----:B------:R2:W-:Y:S01]  /*4530*/  STL [R1+0x754], R0 ;  /* 0x0007540001007387 */ /* 0x0005e20000100800 */
[----:B0-----:R-:W0:Y:S01]  /*4540*/  LDC R153, c[0x0][0x3a0] ;  /* 0x0000e800ff997b82 */ /* 0x001e220000000800 */
[----:B-1----:R-:W-:-:S02]  /*4550*/  IMAD.MOV.U32 R11, RZ, RZ, R0 ;  /* 0x000000ffff0b7224 */ /* 0x002fc400078e0000 */
[----:B----4-:R-:W-:Y:S03]  /*4560*/  STL [R1+0x19c4], R152 ;  /* 0x0019c49801007387 */ /* 0x010fe60000100800 */
[----:B------:R-:W-:Y:S01]  /*4570*/  @!P2 LOP3.LUT R11, R11, R10, RZ, 0x3c, !PT ;  /* 0x0000000a0b0ba212 */ /* 0x000fe200078e3cff */
[----:B------:R1:W-:Y:S01]  /*4580*/  STL [R1+0x750], R10 ;  /* 0x0007500a01007387 */ /* 0x0003e20000100800 */
[----:B--2---:R-:W-:Y:S02]  /*4590*/  IADD3 R0, P6, PT, R13, R4, RZ ;  /* 0x000000040d007210 */ /* 0x004fe40007fde0ff */
[----:B-1----:R-:W-:-:S03]  /*45a0*/  @!P2 LOP3.LUT R10, R11, R10, RZ, 0x3c, !PT ;  /* 0x0000000a0b0aa212 */ /* 0x002fc600078e3cff */
[----:B------:R-:W-:Y:S01]  /*45b0*/  IMAD.X R19, R12, 0x1, R5, P6 ;  /* 0x000000010c137824 */ /* 0x000fe200030e0605 */
[----:B------:R-:W-:-:S05]  /*45c0*/  @!P2 LOP3.LUT R11, R11, R10, RZ, 0x3c, !PT ;  /* 0x0000000a0b0ba212 */ /* 0x000fca00078e3cff */
[----:B------:R1:W2:Y:S02]  /*45d0*/  @!P2 LDG.E.U8 R151, desc[UR14][R10.64] ;  /* 0x0000000e0a97a981 */ /* 0x0002a4000c1e1100 */
[----:B-1----:R-:W-:Y:S02]  /*45e0*/  @!P2 IMAD.MOV.U32 R10, RZ, RZ, R0 ;  /* 0x000000ffff0aa224 */ /* 0x002fe400078e0000 */
[----:B------:R-:W-:-:S05]  /*45f0*/  @!P2 IMAD.MOV.U32 R11, RZ, RZ, R19 ;  /* 0x000000ffff0ba224 */ /* 0x000fca00078e0013 */
[----:B------:R1:W3:Y:S01]  /*4600*/  @!P2 LDG.E.U8 R150, desc[UR14][R10.64] ;  /* 0x0000000e0a96a981 */ /* 0x0002e2000c1e1100 */
[----:B------:R-:W-:Y:S02]  /*4610*/  IMAD.MOV.U32 R154, RZ, RZ, R156 ;  /* 0x000000ffff9a7224 */ /* 0x000fe400078e009c */
[----:B------:R-:W-:Y:S02]  /*4620*/  IMAD.MOV.U32 R156, RZ, RZ, R162 ;  /* 0x000000ffff9c7224 */ /* 0x000fe400078e00a2 */
[----:B------:R-:W-:Y:S01]  /*4630*/  IMAD.MOV.U32 R162, RZ, RZ, R16 ;  /* 0x000000ffffa27224 */ /* 0x000fe200078e0010 */
[----:B------:R-:W-:Y:S01]  /*4640*/  IADD3 R152, P6, PT, R13, R6, RZ ;  /* 0x000000060d987210 */ /* 0x000fe20007fde0ff */
[----:B0-----:R-:W-:Y:S01]  /*4650*/  VIADD R16, R153, 0xffffffd6 ;  /* 0xffffffd699107836 */ /* 0x001fe20000000000 */
[----:B------:R-:W-:Y:S04]  /*4660*/  STL [R1+0x75c], R0 ;  /* 0x00075c0001007387 */ /* 0x000fe80000100800 */
[----:B------:R-:W-:Y:S01]  /*4670*/  ISETP.GE.U32.AND P5, PT, R16, 0x7fffff57, PT ;  /* 0x7fffff571000780c */ /* 0x000fe20003fa6070 */
[----:B------:R-:W-:Y:S01]  /*4680*/  IMAD.X R16, R12, 0x1, R7, P6 ;  /* 0x000000010c107824 */ /* 0x000fe200030e0607 */
[----:B------:R0:W-:Y:S01]  /*4690*/  STL [R1+0x758], R19 ;  /* 0x0007581301007387 */ /* 0x0001e20000100800 */
[----:B-1----:R-:W-:-:S03]  /*46a0*/  @!P2 IMAD.MOV.U32 R10, RZ, RZ, R152 ;  /* 0x000000ffff0aa224 */ /* 0x002fc600078e0098 */
[----:B------:R-:W-:Y:S01]  /*46b0*/  STL [R1+0x764], R152 ;  /* 0x0007649801007387 */ /* 0x000fe20000100800 */
[----:B------:R-:W-:-:S05]  /*46c0*/  @!P2 IMAD.MOV.U32 R11, RZ, RZ, R16 ;  /* 0x000000ffff0ba224 */ /* 0x000fca00078e0010 */
[----:B------:R1:W4:Y:S04]  /*46d0*/  @!P2 LDG.E.U8 R149, desc[UR14][R10.64] ;  /* 0x0000000e0a95a981 */ /* 0x000328000c1e1100 */
[----:B--2---:R2:W-:Y:S04]  /*46e0*/  STL [R1+0x19c8], R151 ;  /* 0x0019c89701007387 */ /* 0x0045e80000100800 */
[----:B0-----:R-:W4:Y:S01]  /*46f0*/  LDL.LU R19, [R1+0x19f0] ;  /* 0x0019f00001137983 */ /* 0x001f220000300800 */
[----:B--2---:R-:W-:-:S03]  /*4700*/  IADD3 R151, P6, PT, R13, R8, RZ ;  /* 0x000000080d977210 */ /* 0x004fc60007fde0ff */
[----:B---3--:R0:W-:Y:S02]  /*4710*/  STL [R1+0x19cc], R150 ;  /* 0x0019cc9601007387 */ /* 0x0081e40000100800 */
[----:B-1----:R-:W-:Y:S02]  /*4720*/  @!P2 IMAD.MOV.U32 R10, RZ, RZ, R151 ;  /* 0x000000ffff0aa224 */ /* 0x002fe400078e0097 */
[----:B0-----:R-:W-:-:S04]  /*4730*/  IMAD.X R150, R12, 0x1, R9, P6 ;  /* 0x000000010c967824 */ /* 0x001fc800030e0609 */
[----:B------:R-:W-:-:S05]  /*4740*/  @!P2 IMAD.MOV.U32 R11, RZ, RZ, R150 ;  /* 0x000000ffff0ba224 */ /* 0x000fca00078e0096 */
[----:B------:R0:W2:Y:S01]  /*4750*/  @!P2 LDG.E.U8 R148, desc[UR14][R10.64] ;  /* 0x0000000e0a94a981 */ /* 0x0000a2000c1e1100 */
[----:B------:R-:W-:-:S03]  /*4760*/  IMAD R13, R14, 0x11, RZ ;  /* 0x000000110e0d7824 */ /* 0x000fc600078e02ff */
[----:B------:R1:W-:Y:S02]  /*4770*/  STL [R1+0x760], R16 ;  /* 0x0007601001007387 */ /* 0x0003e40000100800 */
[----:B------:R-:W-:Y:S02]  /*4780*/  SHF.R.S32.HI R12, RZ, 0x1f, R13 ;  /* 0x0000001fff0c7819 */ /* 0x000fe4000001140d */
[----:B------:R-:W-:Y:S01]  /*4790*/  IADD3 R152, P6, PT, R13, R2, RZ ;  /* 0x000000020d987210 */ /* 0x000fe20007fde0ff */
[----:B------:R-:W-:Y:S04]  /*47a0*/  STL [R1+0x76c], R151 ;  /* 0x00076c9701007387 */ /* 0x000fe80000100800 */
[----:B----4-:R-:W-:Y:S01]  /*47b0*/  STL [R1+0x19d0], R149 ;  /* 0x0019d09501007387 */ /* 0x010fe20000100800 */
[----:B0-----:R-:W-:-:S03]  /*47c0*/  IMAD.X R11, R12, 0x1, R3, P6 ;  /* 0x000000010c0b7824 */ /* 0x001fc600030e0603 */
[----:B------:R0:W-:Y:S01]  /*47d0*/  STL [R1+0x768], R150 ;  /* 0x0007689601007387 */ /* 0x0001e20000100800 */
[----:B------:R-:W-:Y:S01]  /*47e0*/  PRMT R147, RZ, 0x7610, R147 ;  /* 0x00007610ff937816 */ /* 0x000fe20000000093 */
[----:B------:R-:W-:Y:S02]  /*47f0*/  @!P1 IMAD.MOV.U32 R10, RZ, RZ, R152 ;  /* 0x000000ffff0a9224 */ /* 0x000fe400078e0098 */
[----:B-1----:R-:W-:Y:S01]  /*4800*/  VIADD R16, R153, 0xffffffce ;  /* 0xffffffce99107836 */ /* 0x002fe20000000000 */
[----:B0-----:R-:W-:Y:S01]  /*4810*/  IADD3 R150, P6, PT, R13, R4, RZ ;  /* 0x000000040d967210 */ /* 0x001fe20007fde0ff */
[----:B------:R-:W-:Y:S01]  /*4820*/  STL [R1+0x854], R152 ;  /* 0x0008549801007387 */ /* 0x000fe20000100800 */
[----:B------:R-:W-:-:S03]  /*4830*/  PRMT R146, RZ, 0x7610, R146 ;  /* 0x00007610ff927816 */ /* 0x000fc60000000092 */
[----:B------:R-:W-:Y:S01]  /*4840*/  IMAD.X R151, R12, 0x1, R5, P6 ;  /* 0x000000010c977824 */ /* 0x000fe200030e0605 */
[----:B------:R-:W-:Y:S01]  /*4850*/  IADD3 R149, P6, PT, R13, R6, RZ ;  /* 0x000000060d957210 */ /* 0x000fe20007fde0ff */
[----:B------:R0:W3:Y:S01]  /*4860*/  @!P1 LDG.E.U8 R147, desc[UR14][R10.64] ;  /* 0x0000000e0a939981 */ /* 0x0000e2000c1e1100 */
[----:B------:R-:W-:-:S03]  /*4870*/  ISETP.GE.U32.AND P2, PT, R16, 0x7fffff4f, PT ;  /* 0x7fffff4f1000780c */ /* 0x000fc60003f46070 */
[----:B------:R-:W-:Y:S01]  /*4880*/  IMAD.X R16, R12, 0x1, R7, P6 ;  /* 0x000000010c107824 */ /* 0x000fe200030e0607 */
[----:B------:R-:W-:Y:S01]  /*4890*/  PRMT R145, RZ, 0x7610, R145 ;  /* 0x00007610ff917816 */ /* 0x000fe20000000091 */
[----:B0-----:R-:W-:Y:S01]  /*48a0*/  @!P1 IMAD.MOV.U32 R10, RZ, RZ, R150 ;  /* 0x000000ffff0a9224 */ /* 0x001fe200078e0096 */
[----:B--2---:R-:W-:Y:S04]  /*48b0*/  STL [R1+0x19d4], R148 ;  /* 0x0019d49401007387 */ /* 0x004fe80000100800 */
[----:B------:R0:W-:Y:S02]  /*48c0*/  STL [R1+0x850], R11 ;  /* 0x0008500b01007387 */ /* 0x0001e40000100800 */
[----:B0-----:R-:W-:-:S05]  /*48d0*/  @!P1 IMAD.MOV.U32 R11, RZ, RZ, R151 ;  /* 0x000000ffff0b9224 */ /* 0x001fca00078e0097 */
[----:B------:R0:W2:Y:S02]  /*48e0*/  @!P1 LDG.E.U8 R146, desc[UR14][R10.64] ;  /* 0x0000000e0a929981 */ /* 0x0000a4000c1e1100 */
[----:B0-----:R-:W-:Y:S02]  /*48f0*/  @!P1 IMAD.MOV.U32 R10, RZ, RZ, R149 ;  /* 0x000000ffff0a9224 */ /* 0x001fe400078e0095 */
[----:B------:R-:W-:-:S05]  /*4900*/  @!P1 IMAD.MOV.U32 R11, RZ, RZ, R16 ;  /* 0x000000ffff0b9224 */ /* 0x000fca00078e0010 */
[----:B------:R0:W4:Y:S04]  /*4910*/  @!P1 LDG.E.U8 R145, desc[UR14][R10.64] ;  /* 0x0000000e0a919981 */ /* 0x000128000c1e1100 */
[----:B------:R-:W-:Y:S04]  /*4920*/  STL [R1+0x85c], R150 ;  /* 0x00085c9601007387 */ /* 0x000fe80000100800 */
[----:B------:R-:W-:Y:S04]  /*4930*/  STL [R1+0x858], R151 ;  /* 0x0008589701007387 */ /* 0x000fe80000100800 */
[----:B---3--:R1:W-:Y:S04]  /*4940*/  STL [R1+0x19d8], R147 ;  /* 0x0019d89301007387 */ /* 0x0083e80000100800 */
[----:B------:R-:W-:Y:S01]  /*4950*/  STL [R1+0x864], R149 ;  /* 0x0008649501007387 */ /* 0x000fe20000100800 */
[----:B-1----:R-:W-:Y:S01]  /*4960*/  IADD3 R147, P6, PT, R13, R8, RZ ;  /* 0x000000080d937210 */ /* 0x002fe20007fde0ff */
[----:B------:R-:W-:Y:S01]  /*4970*/  IMAD R13, R14, 0x19, RZ ;  /* 0x000000190e0d7824 */ /* 0x000fe200078e02ff */
[----:B------:R-:W-:-:S03]  /*4980*/  PRMT R144, RZ, 0x7610, R144 ;  /* 0x00007610ff907816 */ /* 0x000fc60000000090 */
[----:B0-----:R-:W-:Y:S01]  /*4990*/  @!P1 IMAD.MOV.U32 R10, RZ, RZ, R147 ;  /* 0x000000ffff0a9224 */ /* 0x001fe200078e0093 */
[----:B------:R-:W-:Y:S02]  /*49a0*/  PRMT R143, RZ, 0x7610, R143 ;  /* 0x00007610ff8f7816 */ /* 0x000fe4000000008f */
[----:B------:R-:W-:Y:S01]  /*49b0*/  PRMT R142, RZ, 0x7610, R142 ;  /* 0x00007610ff8e7816 */ /* 0x000fe2000000008e */
[----:B--2---:R0:W-:Y:S04]  /*49c0*/  STL [R1+0x19dc], R146 ;  /* 0x0019dc9201007387 */ /* 0x0041e80000100800 */
[----:B------:R-:W-:Y:S01]  /*49d0*/  STL [R1+0x860], R16 ;  /* 0x0008601001007387 */ /* 0x000fe20000100800 */
[----:B0-----:R-:W-:Y:S01]  /*49e0*/  IMAD.X R146, R12, 0x1, R9, P6 ;  /* 0x000000010c927824 */ /* 0x001fe200030e0609 */
[----:B------:R-:W-:-:S02]  /*49f0*/  SHF.R.S32.HI R12, RZ, 0x1f, R13 ;  /* 0x0000001fff0c7819 */ /* 0x000fc4000001140d */
[----:B------:R-:W-:Y:S01]  /*4a00*/  IADD3 R148, P6, PT, R13, R2, RZ ;  /* 0x000000020d947210 */ /* 0x000fe20007fde0ff */
[----:B------:R-:W-:Y:S01]  /*4a10*/  STL [R1+0x86c], R147 ;  /* 0x00086c9301007387 */ /* 0x000fe20000100800 */
[----:B------:R-:W-:-:S03]  /*4a20*/  @!P1 IMAD.MOV.U32 R11, RZ, RZ, R146 ;  /* 0x000000ffff0b9224 */ /* 0x000fc600078e0092 */
[----:B----4-:R-:W-:Y:S01]  /*4a30*/  STL [R1+0x19e0], R145 ;  /* 0x0019e09101007387 */ /* 0x010fe20000100800 */
[----:B------:R-:W-:-:S03]  /*4a40*/  IMAD.X R149, R12, 0x1, R3, P6 ;  /* 0x000000010c957824 */ /* 0x000fc600030e0603 */
[----:B------:R0:W-:Y:S04]  /*4a50*/  STL [R1+0x868], R146 ;  /* 0x0008689201007387 */ /* 0x0001e80000100800 */
[----:B------:R1:W2:Y:S01]  /*4a60*/  @!P1 LDG.E.U8 R144, desc[UR14][R10.64] ;  /* 0x0000000e0a909981 */ /* 0x0002a2000c1e1100 */
[----:B0-----:R-:W-:Y:S01]  /*4a70*/  IADD3 R146, P6, PT, R13, R4, RZ ;  /* 0x000000040d927210 */ /* 0x001fe20007fde0ff */
[----:B-1----:R-:W-:Y:S02]  /*4a80*/  @!P0 IMAD.MOV.U32 R10, RZ, RZ, R148 ;  /* 0x000000ffff0a8224 */ /* 0x002fe400078e0094 */
[----:B------:R-:W-:Y:S02]  /*4a90*/  @!P0 IMAD.MOV.U32 R11, RZ, RZ, R149 ;  /* 0x000000ffff0b8224 */ /* 0x000fe400078e0095 */
[----:B------:R-:W-:-:S03]  /*4aa0*/  IMAD.X R147, R12, 0x1, R5, P6 ;  /* 0x000000010c937824 */ /* 0x000fc600030e0605 */
[----:B------:R0:W3:Y:S02]  /*4ab0*/  @!P0 LDG.E.U8 R143, desc[UR14][R10.64] ;  /* 0x0000000e0a8f8981 */ /* 0x0000e4000c1e1100 */
[----:B0-----:R-:W-:Y:S02]  /*4ac0*/  @!P0 IMAD.MOV.U32 R10, RZ, RZ, R146 ;  /* 0x000000ffff0a8224 */ /* 0x001fe400078e0092 */
[----:B------:R-:W-:-:S05]  /*4ad0*/  @!P0 IMAD.MOV.U32 R11, RZ, RZ, R147 ;  /* 0x000000ffff0b8224 */ /* 0x000fca00078e0093 */
[----:B------:R0:W4:Y:S01]  /*4ae0*/  @!P0 LDG.E.U8 R142, desc[UR14][R10.64] ;  /* 0x0000000e0a8e8981 */ /* 0x000122000c1e1100 */
[----:B------:R-:W-:-:S03]  /*4af0*/  IADD3 R145, P6, PT, R13, R6, RZ ;  /* 0x000000060d917210 */ /* 0x000fc60007fde0ff */
[----:B------:R-:W-:Y:S01]  /*4b00*/  STL [R1+0x994], R148 ;  /* 0x0009949401007387 */ /* 0x000fe20000100800 */
[----:B------:R-:W-:Y:S01]  /*4b10*/  VIADD R16, R153, 0xffffffc6 ;  /* 0xffffffc699107836 */ /* 0x000fe20000000000 */
[----:B------:R-:W-:-:S04]  /*4b20*/  PRMT R141, RZ, 0x7610, R141 ;  /* 0x00007610ff8d7816 */ /* 0x000fc8000000008d */
[----:B------:R-:W-:Y:S01]  /*4b30*/  ISETP.GE.U32.AND P1, PT, R16, 0x7fffff47, PT ;  /* 0x7fffff471000780c */ /* 0x000fe20003f26070 */
[----:B0-----:R-:W-:Y:S02]  /*4b40*/  @!P0 IMAD.MOV.U32 R10, RZ, RZ, R145 ;  /* 0x000000ffff0a8224 */ /* 0x001fe400078e0091 */
[----:B------:R-:W-:Y:S01]  /*4b50*/  IMAD R16, R14, 0x21, RZ ;  /* 0x000000210e107824 */ /* 0x000fe200078e02ff */
[----:B------:R-:W-:Y:S02]  /*4b60*/  PRMT R139, RZ, 0x7610, R139 ;  /* 0x00007610ff8b7816 */ /* 0x000fe4000000008b */
[----:B------:R-:W-:Y:S02]  /*4b70*/  PRMT R138, RZ, 0x7610, R138 ;  /* 0x00007610ff8a7816 */ /* 0x000fe4000000008a */
[----:B------:R-:W-:Y:S02]  /*4b80*/  PRMT R137, RZ, 0x7610, R137 ;  /* 0x00007610ff897816 */ /* 0x000fe40000000089 */
[----:B------:R-:W-:-:S02]  /*4b90*/  PRMT R136, RZ, 0x7610, R136 ;  /* 0x00007610ff887816 */ /* 0x000fc40000000088 */
[----:B------:R-:W-:Y:S02]  /*4ba0*/  PRMT R135, RZ, 0x7610, R135 ;  /* 0x00007610ff877816 */ /* 0x000fe40000000087 */
[----:B------:R-:W-:Y:S02]  /*4bb0*/  PRMT R134, RZ, 0x7610, R134 ;  /* 0x00007610ff867816 */ /* 0x000fe40000000086 */
        /* <DEDUP_REMOVED lines=22> */
[----:B------:R-:W-:Y:S01]  /*4d20*/  PRMT R110, RZ, 0x7610, R110 ;  /* 0x00007610ff6e7816 */ /* 0x000fe2000000006e */
[----:B--2---:R0:W-:Y:S04]  /*4d30*/  STL [R1+0x19e4], R144 ;  /* 0x0019e49001007387 */ /* 0x0041e80000100800 */
[----:B------:R-:W-:Y:S04]  /*4d40*/  STL [R1+0x990], R149 ;  /* 0x0009909501007387 */ /* 0x000fe80000100800 */
[----:B------:R-:W-:Y:S01]  /*4d50*/  STL [R1+0x99c], R146 ;  /* 0x00099c9201007387 */ /* 0x000fe20000100800 */
[----:B0-----:R-:W-:-:S03]  /*4d60*/  IMAD.X R144, R12, 0x1, R7, P6 ;  /* 0x000000010c907824 */ /* 0x001fc600030e0607 */
[----:B------:R-:W-:Y:S01]  /*4d70*/  STL [R1+0x998], R147 ;  /* 0x0009989301007387 */ /* 0x000fe20000100800 */
[----:B------:R-:W-:-:S03]  /*4d80*/  IADD3 R13, P6, PT, R13, R8, RZ ;  /* 0x000000080d0d7210 */ /* 0x000fc60007fde0ff */
[----:B------:R-:W-:Y:S01]  /*4d90*/  STL [R1+0x9a4], R145 ;  /* 0x0009a49101007387 */ /* 0x000fe20000100800 */
[----:B------:R-:W-:-:S03]  /*4da0*/  @!P0 IMAD.MOV.U32 R11, RZ, RZ, R144 ;  /* 0x000000ffff0b8224 */ /* 0x000fc600078e0090 */
[----:B---3--:R-:W-:Y:S01]  /*4db0*/  STL [R1+0x19e8], R143 ;  /* 0x0019e88f01007387 */ /* 0x008fe20000100800 */
[----:B------:R-:W-:-:S03]  /*4dc0*/  IMAD.X R12, R12, 0x1, R9, P6 ;  /* 0x000000010c0c7824 */ /* 0x000fc600030e0609 */
[----:B------:R0:W2:Y:S04]  /*4dd0*/  @!P0 LDG.E.U8 R141, desc[UR14][R10.64] ;  /* 0x0000000e0a8d8981 */ /* 0x0000a8000c1e1100 */
[----:B----4-:R-:W-:Y:S04]  /*4de0*/  STL [R1+0x19ec], R142 ;  /* 0x0019ec8e01007387 */ /* 0x010fe80000100800 */
[----:B------:R1:W-:Y:S04]  /*4df0*/  STL [R1+0x9a0], R144 ;  /* 0x0009a09001007387 */ /* 0x0003e80000100800 */
[----:B------:R3:W-:Y:S01]  /*4e00*/  STL [R1+0x9ac], R13 ;  /* 0x0009ac0d01007387 */ /* 0x0007e20000100800 */
[----:B-1----:R-:W1:Y:S03]  /*4e10*/  LDC R144, c[0x0][0x3a0] ;  /* 0x0000e800ff907b82 */ /* 0x002e660000000800 */
[----:B------:R4:W-:Y:S01]  /*4e20*/  STL [R1+0x9a8], R12 ;  /* 0x0009a80c01007387 */ /* 0x0009e20000100800 */
[----:B---3--:R-:W-:-:S02]  /*4e30*/  @!P0 LOP3.LUT R13, R13, R12, RZ, 0x3c, !PT ;  /* 0x0000000c0d0d8212 */ /* 0x008fc400078e3cff */
[----:B0-----:R-:W-:Y:S02]  /*4e40*/  SHF.R.S32.HI R10, RZ, 0x1f, R16 ;  /* 0x0000001fff0a7819 */ /* 0x001fe40000011410 */
[----:B------:R-:W-:Y:S02]  /*4e50*/  IADD3 R145, P6, PT, R16, R2, RZ ;  /* 0x0000000210917210 */ /* 0x000fe40007fde0ff */
[----:B----4-:R-:W-:-:S03]  /*4e60*/  @!P0 LOP3.LUT R12, R13, R12, RZ, 0x3c, !PT ;  /* 0x0000000c0d0c8212 */ /* 0x010fc600078e3cff */
[----:B------:R-:W-:Y:S01]  /*4e70*/  IMAD.X R147, R10, 0x1, R3, P6 ;  /* 0x000000010a937824 */ /* 0x000fe200030e0603 */
[----:B------:R-:W-:Y:S02]  /*4e80*/  @!P0 LOP3.LUT R13, R13, R12, RZ, 0x3c, !PT ;  /* 0x0000000c0d0d8212 */ /* 0x000fe400078e3cff */
[----:B------:R-:W-:-:S03]  /*4e90*/  IADD3 R142, P6, PT, R16, R4, RZ ;  /* 0x00000004108e7210 */ /* 0x000fc60007fde0ff */
[----:B------:R0:W3:Y:S02]  /*4ea0*/  @!P0 LDG.E.U8 R139, desc[UR14][R12.64] ;  /* 0x0000000e0c8b8981 */ /* 0x0000e4000c1e1100 */
[----:B------:R-:W-:Y:S01]  /*4eb0*/  IMAD.X R146, R10, 0x1, R5, P6 ;  /* 0x000000010a927824 */ /* 0x000fe200030e0605 */
[----:B------:R-:W-:Y:S01]  /*4ec0*/  IADD3 R143, P6, PT, R16, R6, RZ ;  /* 0x00000006108f7210 */ /* 0x000fe20007fde0ff */
[----:B-1----:R-:W-:Y:S01]  /*4ed0*/  VIADD R11, R144, 0xffffffbe ;  /* 0xffffffbe900b7836 */ /* 0x002fe20000000000 */
[----:B------:R1:W-:Y:S01]  /*4ee0*/  STL [R1+0xa94], R145 ;  /* 0x000a949101007387 */ /* 0x0003e20000100800 */
[----:B0-----:R-:W-:Y:S02]  /*4ef0*/  @!P3 IMAD.MOV.U32 R12, RZ, RZ, R145 ;  /* 0x000000ffff0cb224 */ /* 0x001fe400078e0091 */
[----:B------:R-:W-:Y:S01]  /*4f00*/  @!P3 IMAD.MOV.U32 R13, RZ, RZ, R147 ;  /* 0x000000ffff0db224 */ /* 0x000fe200078e0093 */
[----:B------:R-:W-:Y:S01]  /*4f10*/  STL [R1+0xa90], R147 ;  /* 0x000a909301007387 */ /* 0x000fe20000100800 */
[----:B------:R-:W-:Y:S01]  /*4f20*/  ISETP.GE.U32.AND P0, PT, R11, 0x7fffff3f, PT ;  /* 0x7fffff3f0b00780c */ /* 0x000fe20003f06070 */
[----:B-1----:R-:W-:-:S02]  /*4f30*/  IMAD.X R145, R10, 0x1, R7, P6 ;  /* 0x000000010a917824 */ /* 0x002fc400030e0607 */
[----:B------:R0:W4:Y:S01]  /*4f40*/  @!P3 LDG.E.U8 R138, desc[UR14][R12.64] ;  /* 0x0000000e0c8ab981 */ /* 0x000122000c1e1100 */
[----:B------:R-:W-:-:S03]  /*4f50*/  IMAD R11, R14, 0x29, RZ ;  /* 0x000000290e0b7824 */ /* 0x000fc600078e02ff */
[----:B------:R1:W-:Y:S01]  /*4f60*/  STL [R1+0xa9c], R142 ;  /* 0x000a9c8e01007387 */ /* 0x0003e20000100800 */
[----:B0-----:R-:W-:Y:S02]  /*4f70*/  @!P3 IMAD.MOV.U32 R12, RZ, RZ, R142 ;  /* 0x000000ffff0cb224 */ /* 0x001fe400078e008e */
[----:B------:R-:W-:Y:S01]  /*4f80*/  @!P3 IMAD.MOV.U32 R13, RZ, RZ, R146 ;  /* 0x000000ffff0db224 */ /* 0x000fe200078e0092 */
[----:B-1----:R-:W-:Y:S01]  /*4f90*/  IADD3 R142, P6, PT, R16, R8, RZ ;  /* 0x00000008108e7210 */ /* 0x002fe20007fde0ff */
[----:B------:R-:W-:Y:S04]  /*4fa0*/  STL [R1+0xa98], R146 ;  /* 0x000a989201007387 */ /* 0x000fe80000100800 */
[----:B------:R0:W2:Y:S04]  /*4fb0*/  @!P3 LDG.E.U8 R137, desc[UR14][R12.64] ;  /* 0x0000000e0c89b981 */ /* 0x0000a8000c1e1100 */
[----:B------:R1:W-:Y:S01]  /*4fc0*/  STL [R1+0xaa4], R143 ;  /* 0x000aa48f01007387 */ /* 0x0003e20000100800 */
[----:B0-----:R-:W-:-:S02]  /*4fd0*/  @!P3 IMAD.MOV.U32 R12, RZ, RZ, R143 ;  /* 0x000000ffff0cb224 */ /* 0x001fc400078e008f */
[----:B------:R-:W-:Y:S02]  /*4fe0*/  @!P3 IMAD.MOV.U32 R13, RZ, RZ, R145 ;  /* 0x000000ffff0db224 */ /* 0x000fe400078e0091 */
[----:B-1----:R-:W-:Y:S01]  /*4ff0*/  IMAD.X R143, R10, 0x1, R9, P6 ;  /* 0x000000010a8f7824 */ /* 0x002fe200030e0609 */
[----:B------:R-:W-:Y:S02]  /*5000*/  SHF.R.S32.HI R10, RZ, 0x1f, R11 ;  /* 0x0000001fff0a7819 */ /* 0x000fe4000001140b */
[----:B------:R-:W-:Y:S01]  /*5010*/  IADD3 R146, P6, PT, R11, R2, RZ ;  /* 0x000000020b927210 */ /* 0x000fe20007fde0ff */
[----:B------:R0:W2:Y:S04]  /*5020*/  @!P3 LDG.E.U8 R136, desc[UR14][R12.64] ;  /* 0x0000000e0c88b981 */ /* 0x0000a8000c1e1100 */
[----:B------:R-:W-:Y:S01]  /*5030*/  STL [R1+0xaa0], R145 ;  /* 0x000aa09101007387 */ /* 0x000fe20000100800 */
[----:B------:R-:W-:-:S03]  /*5040*/  IMAD.X R147, R10, 0x1, R3, P6 ;  /* 0x000000010a937824 */ /* 0x000fc600030e0603 */
[----:B------:R1:W-:Y:S01]  /*5050*/  STL [R1+0xaac], R142 ;  /* 0x000aac8e01007387 */ /* 0x0003e20000100800 */
[----:B0-----:R-:W-:Y:S02]  /*5060*/  @!P3 IMAD.MOV.U32 R12, RZ, RZ, R142 ;  /* 0x000000ffff0cb224 */ /* 0x001fe400078e008e */
[----:B------:R-:W-:Y:S01]  /*5070*/  @!P3 IMAD.MOV.U32 R13, RZ, RZ, R143 ;  /* 0x000000ffff0db224 */ /* 0x000fe200078e008f */
[----:B------:R0:W-:Y:S01]  /*5080*/  STL [R1+0xaa8], R143 ;  /* 0x000aa88f01007387 */ /* 0x0001e20000100800 */
[----:B------:R-:W-:-:S03]  /*5090*/  VIADD R16, R144, 0xffffffb6 ;  /* 0xffffffb690107836 */ /* 0x000fc60000000000 */
[----:B------:R0:W2:Y:S01]  /*50a0*/  @!P3 LDG.E.U8 R135, desc[UR14][R12.64] ;  /* 0x0000000e0c87b981 */ /* 0x0000a2000c1e1100 */
[----:B-1----:R-:W-:-:S05]  /*50b0*/  IADD3 R142, P6, PT, R11, R4, RZ ;  /* 0x000000040b8e7210 */ /* 0x002fca0007fde0ff */
[----:B------:R-:W-:Y:S01]  /*50c0*/  IMAD.X R145, R10, 0x1, R5, P6 ;  /* 0x000000010a917824 */ /* 0x000fe200030e0605 */
[----:B0-----:R-:W-:Y:S01]  /*50d0*/  IADD3 R143, P6, PT, R11, R6, RZ ;  /* 0x000000060b8f7210 */ /* 0x001fe20007fde0ff */
[----:B------:R-:W-:Y:S02]  /*50e0*/  @!P5 IMAD.MOV.U32 R12, RZ, RZ, R146 ;  /* 0x000000ffff0cd224 */ /* 0x000fe400078e0092 */
[----:B------:R-:W-:Y:S01]  /*50f0*/  @!P5 IMAD.MOV.U32 R13, RZ, RZ, R147 ;  /* 0x000000ffff0dd224 */ /* 0x000fe200078e0093 */
[----:B------:R-:W-:Y:S01]  /*5100*/  STL [R1+0xb94], R146 ;  /* 0x000b949201007387 */ /* 0x000fe20000100800 */
[----:B------:R-:W-:Y:S01]  /*5110*/  ISETP.GE.U32.AND P3, PT, R16, 0x7fffff37, PT ;  /* 0x7fffff371000780c */ /* 0x000fe20003f66070 */
[----:B------:R-:W-:Y:S02]  /*5120*/  IMAD.X R16, R10, 0x1, R7, P6 ;  /* 0x000000010a107824 */ /* 0x000fe400030e0607 */
[----:B------:R0:W2:Y:S04]  /*5130*/  @!P5 LDG.E.U8 R134, desc[UR14][R12.64] ;  /* 0x0000000e0c86d981 */ /* 0x0000a8000c1e1100 */
[----:B------:R-:W-:Y:S04]  /*5140*/  STL [R1+0xb90], R147 ;  /* 0x000b909301007387 */ /* 0x000fe80000100800 */
[----:B------:R1:W-:Y:S01]  /*5150*/  STL [R1+0xb9c], R142 ;  /* 0x000b9c8e01007387 */ /* 0x0003e20000100800 */
[----:B0-----:R-:W-:-:S02]  /*5160*/  @!P5 IMAD.MOV.U32 R12, RZ, RZ, R142 ;  /* 0x000000ffff0cd224 */ /* 0x001fc400078e008e */
[----:B------:R-:W-:Y:S01]  /*5170*/  @!P5 IMAD.MOV.U32 R13, RZ, RZ, R145 ;  /* 0x000000ffff0dd224 */ /* 0x000fe200078e0091 */
[----:B------:R-:W-:Y:S04]  /*5180*/  STL [R1+0xb98], R145 ;  /* 0x000b989101007387 */ /* 0x000fe80000100800 */
[----:B------:R0:W2:Y:S01]  /*5190*/  @!P5 LDG.E.U8 R133, desc[UR14][R12.64] ;  /* 0x0000000e0c85d981 */ /* 0x0000a2000c1e1100 */
[----:B-1----:R-:W-:Y:S01]  /*51a0*/  IADD3 R142, P6, PT, R11, R8, RZ ;  /* 0x000000080b8e7210 */ /* 0x002fe20007fde0ff */
[----:B------:R-:W-:Y:S02]  /*51b0*/  IMAD R11, R14, 0x31, RZ ;  /* 0x000000310e0b7824 */ /* 0x000fe400078e02ff */
[----:B------:R1:W-:Y:S01]  /*51c0*/  STL [R1+0xba4], R143 ;  /* 0x000ba48f01007387 */ /* 0x0003e20000100800 */
[----:B0-----:R-:W-:-:S02]  /*51d0*/  @!P5 IMAD.MOV.U32 R12, RZ, RZ, R143 ;  /* 0x000000ffff0cd224 */ /* 0x001fc400078e008f */
[----:B------:R-:W-:Y:S02]  /*51e0*/  @!P5 IMAD.MOV.U32 R13, RZ, RZ, R16 ;  /* 0x000000ffff0dd224 */ /* 0x000fe400078e0010 */
[----:B-1----:R-:W-:Y:S01]  /*51f0*/  IMAD.X R143, R10, 0x1, R9, P6 ;  /* 0x000000010a8f7824 */ /* 0x002fe200030e0609 */
[----:B------:R-:W-:Y:S02]  /*5200*/  SHF.R.S32.HI R10, RZ, 0x1f, R11 ;  /* 0x0000001fff0a7819 */ /* 0x000fe4000001140b */
[----:B------:R-:W-:Y:S01]  /*5210*/  IADD3 R146, P6, PT, R11, R2, RZ ;  /* 0x000000020b927210 */ /* 0x000fe20007fde0ff */
[----:B------:R0:W2:Y:S04]  /*5220*/  @!P5 LDG.E.U8 R132, desc[UR14][R12.64] ;  /* 0x0000000e0c84d981 */ /* 0x0000a8000c1e1100 */
[----:B------:R1:W-:Y:S01]  /*5230*/  STL [R1+0xba0], R16 ;  /* 0x000ba01001007387 */ /* 0x0003e20000100800 */
[----:B------:R-:W-:-:S03]  /*5240*/  IMAD.X R147, R10, 0x1, R3, P6 ;  /* 0x000000010a937824 */ /* 0x000fc600030e0603 */
[----:B------:R1:W-:Y:S01]  /*5250*/  STL [R1+0xbac], R142 ;  /* 0x000bac8e01007387 */ /* 0x0003e20000100800 */
[----:B0-----:R-:W-:Y:S02]  /*5260*/  @!P5 IMAD.MOV.U32 R12, RZ, RZ, R142 ;  /* 0x000000ffff0cd224 */ /* 0x001fe400078e008e */
[----:B------:R-:W-:Y:S01]  /*5270*/  @!P5 IMAD.MOV.U32 R13, RZ, RZ, R143 ;  /* 0x000000ffff0dd224 */ /* 0x000fe200078e008f */
[----:B------:R0:W-:Y:S01]  /*5280*/  STL [R1+0xba8], R143 ;  /* 0x000ba88f01007387 */ /* 0x0001e20000100800 */
[----:B-1----:R-:W-:-:S03]  /*5290*/  VIADD R16, R144, 0xffffffae ;  /* 0xffffffae90107836 */ /* 0x002fc60000000000 */
[----:B------:R1:W2:Y:S01]  /*52a0*/  @!P5 LDG.E.U8 R131, desc[UR14][R12.64] ;  /* 0x0000000e0c83d981 */ /* 0x0002a2000c1e1100 */
[----:B------:R-:W-:-:S05]  /*52b0*/  IADD3 R142, P6, PT, R11, R4, RZ ;  /* 0x000000040b8e7210 */ /* 0x000fca0007fde0ff */
[----:B------:R-:W-:Y:S01]  /*52c0*/  IMAD.X R145, R10, 0x1, R5, P6 ;  /* 0x000000010a917824 */ /* 0x000fe200030e0605 */
[----:B0-----:R-:W-:Y:S01]  /*52d0*/  IADD3 R143, P6, PT, R11, R6, RZ ;  /* 0x000000060b8f7210 */ /* 0x001fe20007fde0ff */
[----:B-1----:R-:W-:Y:S02]  /*52e0*/  @!P2 IMAD.MOV.U32 R12, RZ, RZ, R146 ;  /* 0x000000ffff0ca224 */ /* 0x002fe400078e0092 */
        /* <DEDUP_REMOVED lines=60> */
[----:B---3--:R-:W-:-:S05]  /*56b0*/  IADD3 R142, P6, PT, R11, R4, RZ ;  /* 0x000000040b8e7210 */ /* 0x008fca0007fde0ff */
[----:B------:R-:W-:Y:S01]  /*56c0*/  IMAD.X R145, R10, 0x1, R5, P6 ;  /* 0x000000010a917824 */ /* 0x000fe200030e0605 */
[----:B0-----:R-:W-:Y:S01]  /*56d0*/  IADD3 R143, P6, PT, R11, R6, RZ ;  /* 0x000000060b8f7210 */ /* 0x001fe20007fde0ff */
[----:B-1----:R-:W-:Y:S02]  /*56e0*/  @!P0 IMAD.MOV.U32 R12, RZ, RZ, R146 ;  /* 0x000000ffff0c8224 */ /* 0x002fe400078e0092 */
[----:B------:R-:W-:Y:S01]  /*56f0*/  @!P0 IMAD.MOV.U32 R13, RZ, RZ, R147 ;  /* 0x000000ffff0d8224 */ /* 0x000fe200078e0093 */
[----:B------:R-:W-:Y:S01]  /*5700*/  STL [R1+0xe94], R146 ;  /* 0x000e949201007387 */ /* 0x000fe20000100800 */
[----:B------:R-:W-:Y:S01]  /*5710*/  ISETP.GE.U32.AND P1, PT, R16, 0x7fffff1f, PT ;  /* 0x7fffff1f1000780c */ /* 0x000fe20003f26070 */
[----:B------:R-:W-:Y:S02]  /*5720*/  IMAD.X R16, R10, 0x1, R7, P6 ;  /* 0x000000010a107824 */ /* 0x000fe400030e0607 */
[----:B------:R0:W3:Y:S04]  /*5730*/  @!P0 LDG.E.U8 R122, desc[UR14][R12.64] ;  /* 0x0000000e0c7a8981 */ /* 0x0000e8000c1e1100 */
        /* <DEDUP_REMOVED lines=23> */
[----:B----4-:R-:W-:-:S05]  /*58b0*/  IADD3 R142, P6, PT, R11, R4, RZ ;  /* 0x000000040b8e7210 */ /* 0x010fca0007fde0ff */
[----:B------:R-:W-:Y:S01]  /*58c0*/  IMAD.X R145, R10, 0x1, R5, P6 ;  /* 0x000000010a917824 */ /* 0x000fe200030e0605 */
[----:B0-----:R-:W-:Y:S01]  /*58d0*/  IADD3 R143, P6, PT, R11, R6, RZ ;  /* 0x000000060b8f7210 */ /* 0x001fe20007fde0ff */
[----:B-1----:R-:W-:Y:S02]  /*58e0*/  @!P3 IMAD.MOV.U32 R12, RZ, RZ, R146 ;  /* 0x000000ffff0cb224 */ /* 0x002fe400078e0092 */
[----:B------:R-:W-:Y:S01]  /*58f0*/  @!P3 IMAD.MOV.U32 R13, RZ, RZ, R147 ;  /* 0x000000ffff0db224 */ /* 0x000fe200078e0093 */
[----:B------:R-:W-:Y:S01]  /*5900*/  STL [R1+0xf90], R146 ;  /* 0x000f909201007387 */ /* 0x000fe20000100800 */
[----:B------:R-:W-:Y:S01]  /*5910*/  ISETP.GE.U32.AND P0, PT, R16, 0x7fffff17, PT ;  /* 0x7fffff171000780c */ /* 0x000fe20003f06070 */
[----:B------:R-:W-:Y:S02]  /*5920*/  IMAD.X R16, R10, 0x1, R7, P6 ;  /* 0x000000010a107824 */ /* 0x000fe400030e0607 */
[----:B------:R0:W4:Y:S04]  /*5930*/  @!P3 LDG.E.U8 R117, desc[UR14][R12.64] ;  /* 0x0000000e0c75b981 */ /* 0x000128000c1e1100 */
        /* <DEDUP_REMOVED lines=52> */
[----:B------:R-:W-:Y:S01]  /*5c80*/  PRMT R109, RZ, 0x7610, R109 ;  /* 0x00007610ff6d7816 */ /* 0x000fe2000000006d */
[----:B------:R0:W-:Y:S01]  /*5c90*/  STL [R1+0x1084], R143 ;  /* 0x0010848f01007387 */ /* 0x0001e20000100800 */
[----:B-1----:R-:W-:-:S03]  /*5ca0*/  IADD3 R142, P6, PT, R11, R4, RZ ;  /* 0x000000040b8e7210 */ /* 0x002fc60007fde0ff */
[----:B------:R1:W2:Y:S01]  /*5cb0*/  @!P5 LDG.E.U8 R110, desc[UR14][R12.64] ;  /* 0x0000000e0c6ed981 */ /* 0x0002a2000c1e1100 */
[----:B------:R-:W-:Y:S02]  /*5cc0*/  VIADD R16, R144, 0xffffff86 ;  /* 0xffffff8690107836 */ /* 0x000fe40000000000 */
[----:B------:R-:W-:Y:S01]  /*5cd0*/  IMAD.X R145, R10, 0x1, R5, P6 ;  /* 0x000000010a917824 */ /* 0x000fe200030e0605 */
[----:B0-----:R-:W-:Y:S01]  /*5ce0*/  IADD3 R143, P6, PT, R11, R6, RZ ;  /* 0x000000060b8f7210 */ /* 0x001fe20007fde0ff */
[----:B-1----:R-:W-:Y:S02]  /*5cf0*/  @!P2 IMAD.MOV.U32 R12, RZ, RZ, R146 ;  /* 0x000000ffff0ca224 */ /* 0x002fe400078e0092 */
[----:B------:R-:W-:Y:S01]  /*5d00*/  @!P2 IMAD.MOV.U32 R13, RZ, RZ, R147 ;  /* 0x000000ffff0da224 */ /* 0x000fe200078e0093 */
[----:B------:R-:W-:Y:S01]  /*5d10*/  STL [R1+0x1150], R146 ;  /* 0x0011509201007387 */ /* 0x000fe20000100800 */
[----:B------:R-:W-:Y:S02]  /*5d20*/  PRMT R108, RZ, 0x7610, R108 ;  /* 0x00007610ff6c7816 */ /* 0x000fe4000000006c */
[----:B------:R-:W-:Y:S01]  /*5d30*/  ISETP.GE.U32.AND P5, PT, R16, 0x7fffff07, PT ;  /* 0x7fffff071000780c */ /* 0x000fe20003fa6070 */
[----:B------:R0:W2:Y:S01]  /*5d40*/  @!P2 LDG.E.U8 R109, desc[UR14][R12.64] ;  /* 0x0000000e0c6da981 */ /* 0x0000a2000c1e1100 */
[----:B------:R-:W-:-:S03]  /*5d50*/  IMAD.X R16, R10, 0x1, R7, P6 ;  /* 0x000000010a107824 */ /* 0x000fc600030e0607 */
[----:B------:R-:W-:Y:S04]  /*5d60*/  STL [R1+0x114c], R147 ;  /* 0x00114c9301007387 */ /* 0x000fe80000100800 */
[----:B------:R1:W-:Y:S01]  /*5d70*/  STL [R1+0x1158], R142 ;  /* 0x0011588e01007387 */ /* 0x0003e20000100800 */
[----:B0-----:R-:W-:Y:S02]  /*5d80*/  @!P2 IMAD.MOV.U32 R12, RZ, RZ, R142 ;  /* 0x000000ffff0ca224 */ /* 0x001fe400078e008e */
[----:B------:R-:W-:Y:S01]  /*5d90*/  @!P2 IMAD.MOV.U32 R13, RZ, RZ, R145 ;  /* 0x000000ffff0da224 */ /* 0x000fe200078e0091 */
[----:B------:R-:W-:Y:S01]  /*5da0*/  STL [R1+0x1154], R145 ;  /* 0x0011549101007387 */ /* 0x000fe20000100800 */
[----:B------:R-:W-:-:S03]  /*5db0*/  PRMT R107, RZ, 0x7610, R107 ;  /* 0x00007610ff6b7816 */ /* 0x000fc6000000006b */
[----:B------:R0:W2:Y:S01]  /*5dc0*/  @!P2 LDG.E.U8 R108, desc[UR14][R12.64] ;  /* 0x0000000e0c6ca981 */ /* 0x0000a2000c1e1100 */
[----:B-1----:R-:W-:Y:S01]  /*5dd0*/  IADD3 R142, P6, PT, R11, R8, RZ ;  /* 0x000000080b8e7210 */ /* 0x002fe20007fde0ff */
[----:B------:R-:W-:Y:S02]  /*5de0*/  IMAD R11, R14, 0x61, RZ ;  /* 0x000000610e0b7824 */ /* 0x000fe400078e02ff */
[----:B------:R1:W-:Y:S01]  /*5df0*/  STL [R1+0x1160], R143 ;  /* 0x0011608f01007387 */ /* 0x0003e20000100800 */
[----:B------:R-:W-:Y:S01]  /*5e00*/  PRMT R106, RZ, 0x7610, R106 ;  /* 0x00007610ff6a7816 */ /* 0x000fe2000000006a */
[----:B0-----:R-:W-:Y:S02]  /*5e10*/  @!P2 IMAD.MOV.U32 R12, RZ, RZ, R143 ;  /* 0x000000ffff0ca224 */ /* 0x001fe400078e008f */
[----:B------:R-:W-:Y:S02]  /*5e20*/  @!P2 IMAD.MOV.U32 R13, RZ, RZ, R16 ;  /* 0x000000ffff0da224 */ /* 0x000fe400078e0010 */
[----:B-1----:R-:W-:Y:S01]  /*5e30*/  IMAD.X R143, R10, 0x1, R9, P6 ;  /* 0x000000010a8f7824 */ /* 0x002fe200030e0609 */
[----:B------:R-:W-:-:S02]  /*5e40*/  SHF.R.S32.HI R10, RZ, 0x1f, R11 ;  /* 0x0000001fff0a7819 */ /* 0x000fc4000001140b */
        /* <DEDUP_REMOVED lines=137> */
[----:B------:R-:W-:Y:S02]  /*66e0*/  IMAD.SHL.U32 R11, R14, 0x2, RZ ;  /* 0x000000020e0b7824 */ /* 0x000fe400078e00ff */
        /* <DEDUP_REMOVED lines=433> */
[----:B------:R-:W-:Y:S02]  /*8200*/  IMAD.MOV.U32 R153, RZ, RZ, R154 ;  /* 0x000000ffff997224 */ /* 0x000fe400078e009a */
[----:B0-----:R-:W-:Y:S02]  /*8210*/  @!P1 IMAD.MOV.U32 R12, RZ, RZ, R143 ;  /* 0x000000ffff0c9224 */ /* 0x001fe400078e008f */
[----:B------:R-:W-:Y:S02]  /*8220*/  @!P1 IMAD.MOV.U32 R13, RZ, RZ, R16 ;  /* 0x000000ffff0d9224 */ /* 0x000fe400078e0010 */
[----:B-1----:R-:W-:Y:S01]  /*8230*/  IMAD.X R143, R10, 0x1, R9, P6 ;  /* 0x000000010a8f7824 */ /* 0x002fe200030e0609 */
[----:B------:R-:W-:-:S02]  /*8240*/  SHF.R.S32.HI R10, RZ, 0x1f, R11 ;  /* 0x0000001fff0a7819 */ /* 0x000fc4000001140b */
[C---:B------:R-:W-:Y:S01]  /*8250*/  IADD3 R145, P6, PT, R11.reuse, R2, RZ ;  /* 0x000000020b917210 */ /* 0x040fe20007fde0ff */
[----:B------:R-:W-:Y:S01]  /*8260*/  IMAD.MOV.U32 R154, RZ, RZ, R155 ;  /* 0x000000ffff9a7224 */ /* 0x000fe200078e009b */
[----:B------:R0:W2:Y:S01]  /*8270*/  @!P1 LDG.E.U8 R41, desc[UR14][R12.64] ;  /* 0x0000000e0c299981 */ /* 0x0000a2000c1e1100 */
[----:B------:R-:W-:Y:S01]  /*8280*/  IMAD.MOV.U32 R155, RZ, RZ, R156 ;  /* 0x000000ffff9b7224 */ /* 0x000fe200078e009c */
[----:B------:R-:W-:Y:S01]  /*8290*/  PRMT R40, RZ, 0x7610, R40 ;  /* 0x00007610ff287816 */ /* 0x000fe20000000028 */
[----:B------:R-:W-:Y:S02]  /*82a0*/  IMAD.MOV.U32 R156, RZ, RZ, R158 ;  /* 0x000000ffff9c7224 */ /* 0x000fe400078e009e */
[----:B------:R-:W-:Y:S02]  /*82b0*/  IMAD.MOV.U32 R158, RZ, RZ, R18 ;  /* 0x000000ffff9e7224 */ /* 0x000fe400078e0012 */
[----:B------:R-:W-:Y:S01]  /*82c0*/  IMAD.X R146, R10, 0x1, R3, P6 ;  /* 0x000000010a927824 */ /* 0x000fe200030e0603 */
[----:B------:R-:W-:Y:S01]  /*82d0*/  IADD3 R18, P6, PT, R11, R4, RZ ;  /* 0x000000040b127210 */ /* 0x000fe20007fde0ff */
[----:B0-----:R-:W-:-:S02]  /*82e0*/  @!P1 IMAD.MOV.U32 R12, RZ, RZ, R142 ;  /* 0x000000ffff0c9224 */ /* 0x001fc400078e008e */
[----:B------:R-:W-:Y:S01]  /*82f0*/  @!P1 IMAD.MOV.U32 R13, RZ, RZ, R143 ;  /* 0x000000ffff0d9224 */ /* 0x000fe200078e008f */
[----:B------:R0:W-:Y:S01]  /*8300*/  STL [R1+0x117c], R16 ;  /* 0x00117c1001007387 */ /* 0x0001e20000100800 */
[----:B------:R-:W-:-:S03]  /*8310*/  PRMT R39, RZ, 0x7610, R39 ;  /* 0x00007610ff277816 */ /* 0x000fc60000000027 */
[----:B------:R-:W-:Y:S04]  /*8320*/  STL [R1+0x1188], R142 ;  /* 0x0011888e01007387 */ /* 0x000fe80000100800 */
[----:B------:R1:W-:Y:S01]  /*8330*/  STL [R1+0x1184], R143 ;  /* 0x0011848f01007387 */ /* 0x0003e20000100800 */
[----:B0-----:R-:W-:-:S03]  /*8340*/  VIADD R16, R144, 0xfffffffc ;  /* 0xfffffffc90107836 */ /* 0x001fc60000000000 */
[----:B------:R0:W2:Y:S01]  /*8350*/  @!P1 LDG.E.U8 R40, desc[UR14][R12.64] ;  /* 0x0000000e0c289981 */ /* 0x0000a2000c1e1100 */
[----:B-1----:R-:W-:Y:S01]  /*8360*/  IMAD.X R143, R10, 0x1, R5, P6 ;  /* 0x000000010a8f7824 */ /* 0x002fe200030e0605 */
[C---:B------:R-:W-:Y:S01]  /*8370*/  IADD3 R142, P6, PT, R11.reuse, R6, RZ ;  /* 0x000000060b8e7210 */ /* 0x040fe20007fde0ff */
[----:B0-----:R-:W-:Y:S02]  /*8380*/  @!P0 IMAD.MOV.U32 R12, RZ, RZ, R145 ;  /* 0x000000ffff0c8224 */ /* 0x001fe400078e0091 */
[----:B------:R-:W-:Y:S01]  /*8390*/  @!P0 IMAD.MOV.U32 R13, RZ, RZ, R146 ;  /* 0x000000ffff0d8224 */ /* 0x000fe200078e0092 */
[----:B------:R-:W-:Y:S01]  /*83a0*/  ISETP.GE.U32.AND P1, PT, R16, 0x7fffff7d, PT ;  /* 0x7fffff7d1000780c */ /* 0x000fe20003f26070 */
[----:B------:R-:W-:Y:S01]  /*83b0*/  IMAD.X R16, R10, 0x1, R7, P6 ;  /* 0x000000010a107824 */ /* 0x000fe200030e0607 */
[----:B------:R-:W-:Y:S02]  /*83c0*/  PRMT R38, RZ, 0x7610, R38 ;  /* 0x00007610ff267816 */ /* 0x000fe40000000026 */
[----:B------:R0:W2:Y:S01]  /*83d0*/  @!P0 LDG.E.U8 R39, desc[UR14][R12.64] ;  /* 0x0000000e0c278981 */ /* 0x0000a2000c1e1100 */
[----:B------:R-:W-:-:S03]  /*83e0*/  IADD3 R11, P6, PT, R11, R8, RZ ;  /* 0x000000080b0b7210 */ /* 0x000fc60007fde0ff */
[----:B------:R-:W-:Y:S01]  /*83f0*/  STL [R1+0x1254], R145 ;  /* 0x0012549101007387 */ /* 0x000fe20000100800 */
[----:B------:R-:W-:Y:S01]  /*8400*/  PRMT R37, RZ, 0x7610, R37 ;  /* 0x00007610ff257816 */ /* 0x000fe20000000025 */
[----:B0-----:R-:W-:Y:S02]  /*8410*/  @!P0 IMAD.MOV.U32 R12, RZ, RZ, R18 ;  /* 0x000000ffff0c8224 */ /* 0x001fe400078e0012 */
[----:B------:R-:W-:Y:S01]  /*8420*/  @!P0 IMAD.MOV.U32 R13, RZ, RZ, R143 ;  /* 0x000000ffff0d8224 */ /* 0x000fe200078e008f */
[----:B------:R-:W-:Y:S01]  /*8430*/  STL [R1+0x1250], R146 ;  /* 0x0012509201007387 */ /* 0x000fe20000100800 */
[----:B------:R-:W-:-:S03]  /*8440*/  IMAD.X R10, R10, 0x1, R9, P6 ;  /* 0x000000010a0a7824 */ /* 0x000fc600030e0609 */
[----:B------:R0:W-:Y:S04]  /*8450*/  STL [R1+0x125c], R18 ;  /* 0x00125c1201007387 */ /* 0x0001e80000100800 */
[----:B------:R1:W2:Y:S04]  /*8460*/  @!P0 LDG.E.U8 R38, desc[UR14][R12.64] ;  /* 0x0000000e0c268981 */ /* 0x0002a8000c1e1100 */
[----:B------:R-:W-:Y:S01]  /*8470*/  STL [R1+0x1258], R143 ;  /* 0x0012588f01007387 */ /* 0x000fe20000100800 */
[----:B0-----:R-:W-:-:S03]  /*8480*/  IMAD R18, R14, 0x6a, RZ ;  /* 0x0000006a0e127824 */ /* 0x001fc600078e02ff */
[----:B------:R-:W-:Y:S01]  /*8490*/  STL [R1+0x1264], R142 ;  /* 0x0012648e01007387 */ /* 0x000fe20000100800 */
[----:B-1----:R-:W-:Y:S02]  /*84a0*/  @!P0 IMAD.MOV.U32 R12, RZ, RZ, R142 ;  /* 0x000000ffff0c8224 */ /* 0x002fe400078e008e */
[----:B------:R-:W-:Y:S01]  /*84b0*/  @!P0 IMAD.MOV.U32 R13, RZ, RZ, R16 ;  /* 0x000000ffff0d8224 */ /* 0x000fe200078e0010 */
[----:B------:R0:W-:Y:S04]  /*84c0*/  STL [R1+0x1260], R16 ;  /* 0x0012601001007387 */ /* 0x0001e80000100800 */
[----:B------:R1:W-:Y:S04]  /*84d0*/  STL [R1+0x126c], R11 ;  /* 0x00126c0b01007387 */ /* 0x0003e80000100800 */
[----:B------:R3:W2:Y:S01]  /*84e0*/  @!P0 LDG.E.U8 R37, desc[UR14][R12.64] ;  /* 0x0000000e0c258981 */ /* 0x0006a2000c1e1100 */
[----:B0-----:R-:W-:-:S02]  /*84f0*/  IADD3 R16, P6, PT, R18, R2, RZ ;  /* 0x0000000212107210 */ /* 0x001fc40007fde0ff */
[-C--:B-1----:R-:W-:Y:S01]  /*8500*/  @!P0 LOP3.LUT R11, R11, R10.reuse, RZ, 0x3c, !PT ;  /* 0x0000000a0b0b8212 */ /* 0x082fe200078e3cff */
[----:B------:R0:W-:Y:S01]  /*8510*/  STL [R1+0x1268], R10 ;  /* 0x0012680a01007387 */ /* 0x0001e20000100800 */
[----:B---3--:R-:W-:Y:S01]  /*8520*/  SHF.R.S32.HI R13, RZ, 0x1f, R18 ;  /* 0x0000001fff0d7819 */ /* 0x008fe20000011412 */
[----:B------:R-:W-:Y:S01]  /*8530*/  IMAD.MOV.U32 R150, RZ, RZ, R17 ;  /* 0x000000ffff967224 */ /* 0x000fe200078e0011 */
[----:B------:R-:W-:Y:S01]  /*8540*/  PRMT R36, RZ, 0x7610, R36 ;  /* 0x00007610ff247816 */ /* 0x000fe20000000024 */
[----:B------:R-:W-:Y:S01]  /*8550*/  IMAD.MOV.U32 R152, RZ, RZ, R157 ;  /* 0x000000ffff987224 */ /* 0x000fe200078e009d */
[----:B0-----:R-:W-:Y:S01]  /*8560*/  @!P0 LOP3.LUT R10, R11, R10, RZ, 0x3c, !PT ;  /* 0x0000000a0b0a8212 */ /* 0x001fe200078e3cff */
[----:B------:R-:W-:Y:S01]  /*8570*/  IMAD.X R17, R13, 0x1, R3, P6 ;  /* 0x000000010d117824 */ /* 0x000fe200030e0603 */
[----:B------:R-:W-:Y:S01]  /*8580*/  IADD3 R143, P6, PT, R18, R4, RZ ;  /* 0x00000004128f7210 */ /* 0x000fe20007fde0ff */
[----:B------:R-:W-:Y:S01]  /*8590*/  IMAD.MOV.U32 R157, RZ, RZ, R20 ;  /* 0x000000ffff9d7224 */ /* 0x000fe200078e0014 */
[----:B------:R-:W-:Y:S01]  /*85a0*/  @!P0 LOP3.LUT R11, R11, R10, RZ, 0x3c, !PT ;  /* 0x0000000a0b0b8212 */ /* 0x000fe200078e3cff */
[----:B------:R-:W-:Y:S01]  /*85b0*/  IMAD R20, R14, 0x72, RZ ;  /* 0x000000720e147824 */ /* 0x000fe200078e02ff */
[----:B------:R-:W-:Y:S01]  /*85c0*/  PRMT R35, RZ, 0x7610, R35 ;  /* 0x00007610ff237816 */ /* 0x000fe20000000023 */
[----:B------:R-:W-:-:S02]  /*85d0*/  IMAD.MOV.U32 R151, RZ, RZ, R153 ;  /* 0x000000ffff977224 */ /* 0x000fc400078e0099 */
[----:B------:R0:W3:Y:S01]  /*85e0*/  @!P0 LDG.E.U8 R36, desc[UR14][R10.64] ;  /* 0x0000000e0a248981 */ /* 0x0000e2000c1e1100 */
[----:B------:R-:W-:Y:S01]  /*85f0*/  IMAD.X R145, R13, 0x1, R5, P6 ;  /* 0x000000010d917824 */ /* 0x000fe200030e0605 */
[----:B------:R-:W-:Y:S01]  /*8600*/  IADD3 R147, P6, PT, R20, R2, RZ ;  /* 0x0000000214937210 */ /* 0x000fe20007fde0ff */
[----:B------:R-:W-:Y:S01]  /*8610*/  IMAD.MOV.U32 R153, RZ, RZ, R21 ;  /* 0x000000ffff997224 */ /* 0x000fe200078e0015 */
[----:B------:R-:W-:Y:S01]  /*8620*/  STL [R1+0x1354], R16 ;  /* 0x0013541001007387 */ /* 0x000fe20000100800 */
[----:B------:R-:W-:Y:S02]  /*8630*/  IMAD R21, R14, 0x7a, RZ ;  /* 0x0000007a0e157824 */ /* 0x000fe400078e02ff */
[----:B------:R-:W-:Y:S01]  /*8640*/  IMAD.MOV.U32 R149, RZ, RZ, R150 ;  /* 0x000000ffff957224 */ /* 0x000fe200078e0096 */
[----:B------:R1:W2:Y:S01]  /*8650*/  @!P3 LDG.E.U8 R35, desc[UR14][R16.64] ;  /* 0x0000000e1023b981 */ /* 0x0002a2000c1e1100 */
[----:B0-----:R-:W-:Y:S01]  /*8660*/  SHF.R.S32.HI R10, RZ, 0x1f, R20 ;  /* 0x0000001fff0a7819 */ /* 0x001fe20000011414 */
[----:B------:R-:W-:-:S02]  /*8670*/  IMAD.MOV.U32 R150, RZ, RZ, R151 ;  /* 0x000000ffff967224 */ /* 0x000fc400078e0097 */
[----:B------:R1:W-:Y:S01]  /*8680*/  STL [R1+0x1350], R17 ;  /* 0x0013501101007387 */ /* 0x0003e20000100800 */
[----:B------:R-:W-:Y:S01]  /*8690*/  IMAD.MOV.U32 R151, RZ, RZ, R163 ;  /* 0x000000ffff977224 */ /* 0x000fe200078e00a3 */
[----:B------:R-:W-:Y:S01]  /*86a0*/  SHF.R.S32.HI R11, RZ, 0x1f, R21 ;  /* 0x0000001fff0b7819 */ /* 0x000fe20000011415 */
[----:B------:R-:W-:Y:S02]  /*86b0*/  VIADD R12, R144, 0xfffffff4 ;  /* 0xfffffff4900c7836 */ /* 0x000fe40000000000 */
[----:B------:R-:W-:Y:S01]  /*86c0*/  IMAD.MOV.U32 R163, RZ, RZ, R22 ;  /* 0x000000ffffa37224 */ /* 0x000fe200078e0016 */
[----:B------:R-:W-:Y:S01]  /*86d0*/  PRMT R31, RZ, 0x7610, R31 ;  /* 0x00007610ff1f7816 */ /* 0x000fe2000000001f */
[----:B------:R-:W-:Y:S02]  /*86e0*/  IMAD R22, R14, 0x3, RZ ;  /* 0x000000030e167824 */ /* 0x000fe400078e02ff */
[----:B-1----:R-:W-:Y:S01]  /*86f0*/  IMAD.X R17, R10, 0x1, R3, P6 ;  /* 0x000000010a117824 */ /* 0x002fe200030e0603 */
[-C--:B------:R-:W-:Y:S01]  /*8700*/  IADD3 R146, P6, PT, R21, R2.reuse, RZ ;  /* 0x0000000215927210 */ /* 0x080fe20007fde0ff */
[----:B------:R-:W-:Y:S01]  /*8710*/  @!P5 IMAD.MOV.U32 R16, RZ, RZ, R147 ;  /* 0x000000ffff10d224 */ /* 0x000fe200078e0093 */
[----:B------:R-:W-:Y:S01]  /*8720*/  ISETP.GE.U32.AND P0, PT, R12, 0x7fffff75, PT ;  /* 0x7fffff750c00780c */ /* 0x000fe20003f06070 */
[----:B------:R-:W-:Y:S01]  /*8730*/  STL [R1+0x135c], R143 ;  /* 0x00135c8f01007387 */ /* 0x000fe20000100800 */
[----:B------:R-:W-:Y:S01]  /*8740*/  SHF.R.S32.HI R12, RZ, 0x1f, R22 ;  /* 0x0000001fff0c7819 */ /* 0x000fe20000011416 */
[----:B------:R-:W-:Y:S01]  /*8750*/  IMAD.X R148, R11, 0x1, R3, P6 ;  /* 0x000000010b947824 */ /* 0x000fe200030e0603 */
[----:B------:R-:W-:Y:S01]  /*8760*/  IADD3 R142, P6, PT, R22, R2, RZ ;  /* 0x00000002168e7210 */ /* 0x000fe20007fde0ff */
[----:B------:R0:W-:Y:S01]  /*8770*/  STL [R1+0x1454], R147 ;  /* 0x0014549301007387 */ /* 0x0001e20000100800 */
[----:B------:R-:W-:-:S03]  /*8780*/  PRMT R65, RZ, 0x7610, R65 ;  /* 0x00007610ff417816 */ /* 0x000fc60000000041 */
[----:B------:R-:W-:Y:S04]  /*8790*/  STL [R1+0x1358], R145 ;  /* 0x0013589101007387 */ /* 0x000fe80000100800 */
[----:B------:R1:W-:Y:S04]  /*87a0*/  STL [R1+0x1450], R17 ;  /* 0x0014501101007387 */ /* 0x0003e80000100800 */
[----:B------:R1:W2:Y:S01]  /*87b0*/  @!P5 LDG.E.U8 R31, desc[UR14][R16.64] ;  /* 0x0000000e101fd981 */ /* 0x0002a2000c1e1100 */
[----:B0-----:R-:W-:Y:S01]  /*87c0*/  IMAD.X R147, R12, 0x1, R3, P6 ;  /* 0x000000010c937824 */ /* 0x001fe200030e0603 */
[----:B------:R-:W-:Y:S01]  /*87d0*/  PRMT R66, RZ, 0x7610, R66 ;  /* 0x00007610ff427816 */ /* 0x000fe20000000042 */
[----:B-1----:R-:W-:-:S02]  /*87e0*/  @!P2 IMAD.MOV.U32 R16, RZ, RZ, R146 ;  /* 0x000000ffff10a224 */ /* 0x002fc400078e0092 */
[----:B------:R-:W-:Y:S01]  /*87f0*/  @!P2 IMAD.MOV.U32 R17, RZ, RZ, R148 ;  /* 0x000000ffff11a224 */ /* 0x000fe200078e0094 */
[----:B------:R0:W-:Y:S04]  /*8800*/  STL [R1+0x1554], R146 ;  /* 0x0015549201007387 */ /* 0x0001e80000100800 */
[----:B------:R1:W2:Y:S01]  /*8810*/  @!P2 LDG.E.U8 R65, desc[UR14][R16.64] ;  /* 0x0000000e1041a981 */ /* 0x0002a2000c1e1100 */
[----:B------:R-:W-:-:S03]  /*8820*/  PRMT R34, RZ, 0x7610, R34 ;  /* 0x00007610ff227816 */ /* 0x000fc60000000022 */
[----:B------:R-:W-:Y:S01]  /*8830*/  STL [R1+0x1550], R148 ;  /* 0x0015509401007387 */ /* 0x000fe20000100800 */
[----:B0-----:R-:W-:Y:S01]  /*8840*/  IADD3 R146, P6, PT, R18, R6, RZ ;  /* 0x0000000612927210 */ /* 0x001fe20007fde0ff */
[----:B-1----:R-:W-:Y:S02]  /*8850*/  @!P1 IMAD.MOV.U32 R16, RZ, RZ, R142 ;  /* 0x000000ffff109224 */ /* 0x002fe400078e008e */
[----:B------:R-:W-:Y:S01]  /*8860*/  @!P1 IMAD.MOV.U32 R17, RZ, RZ, R147 ;  /* 0x000000ffff119224 */ /* 0x000fe200078e0093 */
[----:B------:R-:W-:Y:S04]  /*8870*/  STL [R1+0x514], R142 ;  /* 0x0005148e01007387 */ /* 0x000fe80000100800 */
[----:B------:R0:W2:Y:S04]  /*8880*/  @!P1 LDG.E.U8 R66, desc[UR14][R16.64] ;  /* 0x0000000e10429981 */ /* 0x0000a8000c1e1100 */
[----:B------:R1:W-:Y:S01]  /*8890*/  STL [R1+0x510], R147 ;  /* 0x0005109301007387 */ /* 0x0003e20000100800 */
[----:B------:R-:W-:Y:S01]  /*88a0*/  PRMT R33, RZ, 0x7610, R33 ;  /* 0x00007610ff217816 */ /* 0x000fe20000000021 */
[----:B0-----:R-:W-:-:S02]  /*88b0*/  @!P3 IMAD.MOV.U32 R16, RZ, RZ, R143 ;  /* 0x000000ffff10b224 */ /* 0x001fc400078e008f */
[----:B------:R-:W-:Y:S02]  /*88c0*/  @!P3 IMAD.MOV.U32 R17, RZ, RZ, R145 ;  /* 0x000000ffff11b224 */ /* 0x000fe400078e0091 */
[C---:B-1----:R-:W-:Y:S01]  /*88d0*/  IMAD.X R147, R13.reuse, 0x1, R7, P6 ;  /* 0x000000010d937824 */ /* 0x042fe200030e0607 */
[----:B------:R-:W-:Y:S02]  /*88e0*/  IADD3 R142, P6, PT, R18, R8, RZ ;  /* 0x00000008128e7210 */ /* 0x000fe40007fde0ff */
[----:B------:R0:W2:Y:S03]  /*88f0*/  @!P3 LDG.E.U8 R34, desc[UR14][R16.64] ;  /* 0x0000000e1022b981 */ /* 0x0000a6000c1e1100 */
[----:B------:R-:W-:Y:S01]  /*8900*/  IMAD.X R145, R13, 0x1, R9, P6 ;  /* 0x000000010d917824 */ /* 0x000fe200030e0609 */
[----:B------:R-:W-:Y:S01]  /*8910*/  IADD3 R143, P6, PT, R20, R4, RZ ;  /* 0x00000004148f7210 */ /* 0x000fe20007fde0ff */
[----:B0-----:R-:W-:-:S02]  /*8920*/  @!P3 IMAD.MOV.U32 R16, RZ, RZ, R146 ;  /* 0x000000ffff10b224 */ /* 0x001fc400078e0092 */
[----:B------:R-:W-:Y:S01]  /*8930*/  @!P3 IMAD.MOV.U32 R17, RZ, RZ, R147 ;  /* 0x000000ffff11b224 */ /* 0x000fe200078e0093 */
[----:B------:R-:W-:Y:S01]  /*8940*/  PRMT R32, RZ, 0x7610, R32 ;  /* 0x00007610ff207816 */ /* 0x000fe20000000020 */
[----:B------:R-:W-:Y:S01]  /*8950*/  STL [R1+0x1364], R146 ;  /* 0x0013649201007387 */ /* 0x000fe20000100800 */
[----:B------:R-:W-:-:S03]  /*8960*/  IMAD.X R13, R10, 0x1, R5, P6 ;  /* 0x000000010a0d7824 */ /* 0x000fc600030e0605 */
[----:B------:R0:W2:Y:S04]  /*8970*/  @!P3 LDG.E.U8 R33, desc[UR14][R16.64] ;  /* 0x0000000e1021b981 */ /* 0x0000a8000c1e1100 */
[----:B------:R-:W-:Y:S01]  /*8980*/  STL [R1+0x1360], R147 ;  /* 0x0013609301007387 */ /* 0x000fe20000100800 */
[----:B------:R-:W-:-:S03]  /*8990*/  PRMT R30, RZ, 0x7610, R30 ;  /* 0x00007610ff1e7816 */ /* 0x000fc6000000001e */
[----:B------:R1:W-:Y:S01]  /*89a0*/  STL [R1+0x136c], R142 ;  /* 0x00136c8e01007387 */ /* 0x0003e20000100800 */
[----:B0-----:R-:W-:Y:S02]  /*89b0*/  @!P3 IMAD.MOV.U32 R16, RZ, RZ, R142 ;  /* 0x000000ffff10b224 */ /* 0x001fe400078e008e */
[----:B------:R-:W-:Y:S01]  /*89c0*/  @!P3 IMAD.MOV.U32 R17, RZ, RZ, R145 ;  /* 0x000000ffff11b224 */ /* 0x000fe200078e0091 */
[----:B------:R-:W-:Y:S04]  /*89d0*/  STL [R1+0x1368], R145 ;  /* 0x0013689101007387 */ /* 0x000fe80000100800 */
[----:B------:R0:W2:Y:S01]  /*89e0*/  @!P3 LDG.E.U8 R32, desc[UR14][R16.64] ;  /* 0x0000000e1020b981 */ /* 0x0000a2000c1e1100 */
[----:B-1----:R-:W-:-:S03]  /*89f0*/  IADD3 R142, P6, PT, R20, R6, RZ ;  /* 0x00000006148e7210 */ /* 0x002fc60007fde0ff */
[----:B------:R1:W-:Y:S02]  /*8a00*/  STL [R1+0x145c], R143 ;  /* 0x00145c8f01007387 */ /* 0x0003e40000100800 */
[----:B------:R-:W-:Y:S02]  /*8a10*/  IMAD.X R146, R10, 0x1, R7, P6 ;  /* 0x000000010a927824 */ /* 0x000fe400030e0607 */
[----:B0-----:R-:W-:Y:S02]  /*8a20*/  @!P5 IMAD.MOV.U32 R16, RZ, RZ, R143 ;  /* 0x000000ffff10d224 */ /* 0x001fe400078e008f */
[----:B------:R-:W-:Y:S01]  /*8a30*/  @!P5 IMAD.MOV.U32 R17, RZ, RZ, R13 ;  /* 0x000000ffff11d224 */ /* 0x000fe200078e000d */
[----:B-1----:R-:W-:Y:S02]  /*8a40*/  IADD3 R143, P3, PT, R20, R8, RZ ;  /* 0x00000008148f7210 */ /* 0x002fe40007f7e0ff */
[----:B------:R-:W-:Y:S02]  /*8a50*/  PRMT R29, RZ, 0x7610, R29 ;  /* 0x00007610ff1d7816 */ /* 0x000fe4000000001d */
[----:B------:R0:W2:Y:S01]  /*8a60*/  @!P5 LDG.E.U8 R30, desc[UR14][R16.64] ;  /* 0x0000000e101ed981 */ /* 0x0000a2000c1e1100 */
[----:B------:R-:W-:-:S03]  /*8a70*/  IMAD.X R145, R10, 0x1, R9, P3 ;  /* 0x000000010a917824 */ /* 0x000fc600018e0609 */
[----:B------:R1:W-:Y:S01]  /*8a80*/  STL [R1+0x1458], R13 ;  /* 0x0014580d01007387 */ /* 0x0003e20000100800 */
[----:B------:R-:W-:Y:S01]  /*8a90*/  PRMT R28, RZ, 0x7610, R28 ;  /* 0x00007610ff1c7816 */ /* 0x000fe2000000001c */
[----:B0-----:R-:W-:Y:S02]  /*8aa0*/  @!P5 IMAD.MOV.U32 R16, RZ, RZ, R142 ;  /* 0x000000ffff10d224 */ /* 0x001fe400078e008e */
[----:B------:R-:W-:Y:S01]  /*8ab0*/  @!P5 IMAD.MOV.U32 R17, RZ, RZ, R146 ;  /* 0x000000ffff11d224 */ /* 0x000fe200078e0092 */
[C---:B-1----:R-:W-:Y:S01]  /*8ac0*/  IADD3 R13, P6, PT, R21.reuse, R4, RZ ;  /* 0x00000004150d7210 */ /* 0x042fe20007fde0ff */
[----:B------:R0:W-:Y:S04]  /*8ad0*/  STL [R1+0x1464], R142 ;  /* 0x0014648e01007387 */ /* 0x0001e80000100800 */
[----:B------:R1:W2:Y:S01]  /*8ae0*/  @!P5 LDG.E.U8 R29, desc[UR14][R16.64] ;  /* 0x0000000e101dd981 */ /* 0x0002a2000c1e1100 */
[----:B------:R-:W-:-:S03]  /*8af0*/  IADD3 R10, P3, PT, R21, R6, RZ ;  /* 0x00000006150a7210 */ /* 0x000fc60007f7e0ff */
[----:B------:R-:W-:Y:S01]  /*8b00*/  STL [R1+0x146c], R143 ;  /* 0x00146c8f01007387 */ /* 0x000fe20000100800 */
[C---:B0-----:R-:W-:Y:S02]  /*8b10*/  IMAD.X R142, R11.reuse, 0x1, R5, P6 ;  /* 0x000000010b8e7824 */ /* 0x041fe400030e0605 */
[----:B-1----:R-:W-:Y:S02]  /*8b20*/  @!P5 IMAD.MOV.U32 R16, RZ, RZ, R143 ;  /* 0x000000ffff10d224 */ /* 0x002fe400078e008f */
[----:B------:R-:W-:Y:S01]  /*8b30*/  @!P5 IMAD.MOV.U32 R17, RZ, RZ, R145 ;  /* 0x000000ffff11d224 */ /* 0x000fe200078e0091 */
[----:B------:R-:W-:Y:S04]  /*8b40*/  STL [R1+0x1460], R146 ;  /* 0x0014609201007387 */ /* 0x000fe80000100800 */
[----:B------:R-:W-:Y:S04]  /*8b50*/  STL [R1+0x155c], R13 ;  /* 0x00155c0d01007387 */ /* 0x000fe80000100800 */
[----:B------:R0:W-:Y:S04]  /*8b60*/  STL [R1+0x1468], R145 ;  /* 0x0014689101007387 */ /* 0x0001e80000100800 */
[----:B------:R1:W2:Y:S04]  /*8b70*/  @!P5 LDG.E.U8 R28, desc[UR14][R16.64] ;  /* 0x0000000e101cd981 */ /* 0x0002a8000c1e1100 */
[----:B------:R4:W-:Y:S01]  /*8b80*/  STL [R1+0x1558], R142 ;  /* 0x0015588e01007387 */ /* 0x0009e20000100800 */
[----:B0-----:R-:W-:-:S02]  /*8b90*/  IMAD.X R145, R11, 0x1, R7, P3 ;  /* 0x000000010b917824 */ /* 0x001fc400018e0607 */
[----:B-1----:R-:W-:Y:S01]  /*8ba0*/  @!P2 IMAD.MOV.U32 R17, RZ, RZ, R142 ;  /* 0x000000ffff11a224 */ /* 0x002fe200078e008e */
[----:B----4-:R-:W-:Y:S02]  /*8bb0*/  IADD3 R142, P5, PT, R21, R8, RZ ;  /* 0x00000008158e7210 */ /* 0x010fe40007fbe0ff */
[----:B------:R-:W-:-:S03]  /*8bc0*/  PRMT R26, RZ, 0x7610, R26 ;  /* 0x00007610ff1a7816 */ /* 0x000fc6000000001a */
[----:B------:R-:W-:Y:S02]  /*8bd0*/  IMAD.X R143, R11, 0x1, R9, P5 ;  /* 0x000000010b8f7824 */ /* 0x000fe400028e0609 */
[----:B------:R-:W-:Y:S01]  /*8be0*/  @!P2 IMAD.MOV.U32 R11, RZ, RZ, R145 ;  /* 0x000000ffff0ba224 */ /* 0x000fe200078e0091 */
[----:B------:R-:W-:Y:S01]  /*8bf0*/  PRMT R27, RZ, 0x7610, R27 ;  /* 0x00007610ff1b7816 */ /* 0x000fe2000000001b */
[----:B------:R-:W-:Y:S01]  /*8c00*/  @!P2 IMAD.MOV.U32 R16, RZ, RZ, R13 ;  /* 0x000000ffff10a224 */ /* 0x000fe200078e000d */
[----:B------:R0:W-:Y:S01]  /*8c10*/  STL [R1+0x1564], R10 ;  /* 0x0015640a01007387 */ /* 0x0001e20000100800 */
[----:B------:R-:W-:Y:S02]  /*8c20*/  PRMT R25, RZ, 0x7610, R25 ;  /* 0x00007610ff197816 */ /* 0x000fe40000000019 */
[----:B------:R-:W-:Y:S01]  /*8c30*/  IADD3 R13, P3, PT, R22, R4, RZ ;  /* 0x00000004160d7210 */ /* 0x000fe20007f7e0ff */
[----:B------:R0:W4:Y:S04]  /*8c40*/  @!P2 LDG.E.U8 R26, desc[UR14][R10.64] ;  /* 0x0000000e0a1aa981 */ /* 0x000128000c1e1100 */
[----:B------:R1:W2:Y:S01]  /*8c50*/  @!P2 LDG.E.U8 R27, desc[UR14][R16.64] ;  /* 0x0000000e101ba981 */ /* 0x0002a2000c1e1100 */
[----:B0-----:R-:W-:-:S02]  /*8c60*/  @!P2 IMAD.MOV.U32 R10, RZ, RZ, R142 ;  /* 0x000000ffff0aa224 */ /* 0x001fc400078e008e */
[----:B------:R-:W-:Y:S02]  /*8c70*/  @!P2 IMAD.MOV.U32 R11, RZ, RZ, R143 ;  /* 0x000000ffff0ba224 */ /* 0x000fe400078e008f */
[----:B-1----:R-:W-:-:S03]  /*8c80*/  IMAD.X R16, R12, 0x1, R5, P3 ;  /* 0x000000010c107824 */ /* 0x002fc600018e0605 */
[----:B------:R0:W2:Y:S01]  /*8c90*/  @!P2 LDG.E.U8 R25, desc[UR14][R10.64] ;  /* 0x0000000e0a19a981 */ /* 0x0000a2000c1e1100 */
[----:B------:R-:W-:Y:S01]  /*8ca0*/  IADD3 R17, P2, PT, R22, R6, RZ ;  /* 0x0000000616117210 */ /* 0x000fe20007f5e0ff */
[----:B------:R-:W-:Y:S01]  /*8cb0*/  IMAD.MOV.U32 R148, RZ, RZ, R149 ;  /* 0x000000ffff947224 */ /* 0x000fe200078e0095 */
[----:B------:R-:W-:Y:S01]  /*8cc0*/  PRMT R24, RZ, 0x7610, R24 ;  /* 0x00007610ff187816 */ /* 0x000fe20000000018 */
[----:B------:R-:W-:Y:S01]  /*8cd0*/  STL [R1+0x156c], R142 ;  /* 0x00156c8e01007387 */ /* 0x000fe20000100800 */
[----:B------:R-:W-:Y:S02]  /*8ce0*/  IMAD.MOV.U32 R149, RZ, RZ, R150 ;  /* 0x000000ffff957224 */ /* 0x000fe400078e0096 */
[----:B------:R-:W-:Y:S01]  /*8cf0*/  IMAD.MOV.U32 R150, RZ, RZ, R119 ;  /* 0x000000ffff967224 */ /* 0x000fe200078e0077 */
[----:B------:R-:W-:Y:S01]  /*8d00*/  STL [R1+0x1560], R145 ;  /* 0x0015609101007387 */ /* 0x000fe20000100800 */
[----:B0-----:R-:W-:Y:S02]  /*8d10*/  @!P1 IMAD.MOV.U32 R10, RZ, RZ, R13 ;  /* 0x000000ffff0a9224 */ /* 0x001fe400078e000d */
[----:B------:R-:W-:Y:S01]  /*8d20*/  @!P1 IMAD.MOV.U32 R11, RZ, RZ, R16 ;  /* 0x000000ffff0b9224 */ /* 0x000fe200078e0010 */
[----:B------:R0:W-:Y:S01]  /*8d30*/  STL [R1+0x51c], R13 ;  /* 0x00051c0d01007387 */ /* 0x0001e20000100800 */
[----:B------:R-:W-:Y:S01]  /*8d40*/  IMAD.X R119, R12, 0x1, R7, P2 ;  /* 0x000000010c777824 */ /* 0x000fe200010e0607 */
[----:B------:R-:W-:Y:S01]  /*8d50*/  PRMT R23, RZ, 0x7610, R23 ;  /* 0x00007610ff177816 */ /* 0x000fe20000000017 */
[----:B------:R-:W-:Y:S01]  /*8d60*/  IMAD.MOV.U32 R147, RZ, RZ, R151 ;  /* 0x000000ffff937224 */ /* 0x000fe200078e0097 */
[----:B------:R1:W2:Y:S01]  /*8d70*/  @!P1 LDG.E.U8 R24, desc[UR14][R10.64] ;  /* 0x0000000e0a189981 */ /* 0x0002a2000c1e1100 */
[----:B------:R-:W-:Y:S01]  /*8d80*/  IMAD.MOV.U32 R151, RZ, RZ, R140 ;  /* 0x000000ffff977224 */ /* 0x000fe200078e008c */
[----:B0-----:R-:W-:-:S02]  /*8d90*/  IADD3 R13, P3, PT, R22, R8, RZ ;  /* 0x00000008160d7210 */ /* 0x001fc40007f7e0ff */
[----:B------:R-:W-:Y:S01]  /*8da0*/  STL [R1+0x1568], R143 ;  /* 0x0015688f01007387 */ /* 0x000fe20000100800 */
[----:B------:R-:W-:Y:S02]  /*8db0*/  IMAD R140, R14, 0xb, RZ ;  /* 0x0000000b0e8c7824 */ /* 0x000fe400078e02ff */
[----:B-1----:R-:W-:Y:S01]  /*8dc0*/  @!P1 IMAD.MOV.U32 R10, RZ, RZ, R17 ;  /* 0x000000ffff0a9224 */ /* 0x002fe200078e0011 */
[----:B------:R0:W-:Y:S01]  /*8dd0*/  STL [R1+0x518], R16 ;  /* 0x0005181001007387 */ /* 0x0001e20000100800 */
[----:B------:R-:W-:Y:S01]  /*8de0*/  @!P1 IMAD.MOV.U32 R11, RZ, RZ, R119 ;  /* 0x000000ffff0b9224 */ /* 0x000fe200078e0077 */
[----:B------:R-:W-:Y:S02]  /*8df0*/  PRMT R22, RZ, 0x7610, R22 ;  /* 0x00007610ff167816 */ /* 0x000fe40000000016 */
[----:B------:R-:W-:Y:S01]  /*8e00*/  STL [R1+0x524], R17 ;  /* 0x0005241101007387 */ /* 0x000fe20000100800 */
[----:B------:R-:W-:Y:S01]  /*8e10*/  IADD3 R142, P2, PT, R140, R2, RZ ;  /* 0x000000028c8e7210 */ /* 0x000fe20007f5e0ff */
[----:B0-----:R-:W-:-:S02]  /*8e20*/  IMAD.X R16, R12, 0x1, R9, P3 ;  /* 0x000000010c107824 */ /* 0x001fc400018e0609 */
[----:B------:R-:W-:Y:S04]  /*8e30*/  STL [R1+0x52c], R13 ;  /* 0x00052c0d01007387 */ /* 0x000fe80000100800 */
[----:B------:R0:W2:Y:S04]  /*8e40*/  @!P1 LDG.E.U8 R23, desc[UR14][R10.64] ;  /* 0x0000000e0a179981 */ /* 0x0000a8000c1e1100 */
[----:B------:R1:W-:Y:S01]  /*8e50*/  STL [R1+0x520], R119 ;  /* 0x0005207701007387 */ /* 0x0003e20000100800 */
[----:B0-----:R-:W-:Y:S02]  /*8e60*/  @!P1 IMAD.MOV.U32 R10, RZ, RZ, R13 ;  /* 0x000000ffff0a9224 */ /* 0x001fe400078e000d */
[----:B------:R-:W-:Y:S01]  /*8e70*/  @!P1 IMAD.MOV.U32 R11, RZ, RZ, R16 ;  /* 0x000000ffff0b9224 */ /* 0x000fe200078e0010 */
[----:B-1----:R-:W-:Y:S01]  /*8e80*/  SHF.R.S32.HI R119, RZ, 0x1f, R140 ;  /* 0x0000001fff777819 */ /* 0x002fe2000001148c */
[----:B------:R0:W-:Y:S04]  /*8e90*/  STL [R1+0x528], R16 ;  /* 0x0005281001007387 */ /* 0x0001e80000100800 */
[----:B------:R1:W2:Y:S01]  /*8ea0*/  @!P1 LDG.E.U8 R22, desc[UR14][R10.64] ;  /* 0x0000000e0a169981 */ /* 0x0002a2000c1e1100 */
[----:B------:R-:W-:Y:S01]  /*8eb0*/  IMAD.X R143, R119, 0x1, R3, P2 ;  /* 0x00000001778f7824 */ /* 0x000fe200010e0603 */
[----:B------:R-:W-:-:S02]  /*8ec0*/  IADD3 R12, P2, PT, R140, R6, RZ ;  /* 0x000000068c0c7210 */ /* 0x000fc40007f5e0ff */
[----:B0-----:R-:W-:Y:S01]  /*8ed0*/  IADD3 R16, P1, PT, R140, R4, RZ ;  /* 0x000000048c107210 */ /* 0x001fe20007f3e0ff */
[----:B------:R-:W-:Y:S02]  /*8ee0*/  STL [R1+0x794], R142 ;  /* 0x0007948e01007387 */ /* 0x000fe40000100800 */
[C---:B------:R-:W-:Y:S02]  /*8ef0*/  IMAD.X R13, R119.reuse, 0x1, R7, P2 ;  /* 0x00000001770d7824 */ /* 0x040fe400010e0607 */
[----:B------:R-:W-:Y:S01]  /*8f00*/  IMAD.X R17, R119, 0x1, R5, P1 ;  /* 0x0000000177117824 */ /* 0x000fe200008e0605 */
[----:B------:R-:W-:Y:S01]  /*8f10*/  STL [R1+0x79c], R16 ;  /* 0x00079c1001007387 */ /* 0x000fe20000100800 */
[----:B------:R-:W-:-:S03]  /*8f20*/  IMAD.MOV.U32 R146, RZ, RZ, R165 ;  /* 0x000000ffff927224 */ /* 0x000fc600078e00a5 */
[----:B------:R-:W-:Y:S01]  /*8f30*/  STL [R1+0x790], R143 ;  /* 0x0007908f01007387 */ /* 0x000fe20000100800 */
[----:B------:R-:W-:-:S03]  /*8f40*/  IMAD.MOV.U32 R145, RZ, RZ, R15 ;  /* 0x000000ffff917224 */ /* 0x000fc600078e000f */
[----:B------:R-:W-:Y:S04]  /*8f50*/  STL [R1+0x7a4], R12 ;  /* 0x0007a40c01007387 */ /* 0x000fe80000100800 */
[----:B------:R-:W-:Y:S04]  /*8f60*/  STL [R1+0x798], R17 ;  /* 0x0007981101007387 */ /* 0x000fe80000100800 */
[----:B------:R0:W-:Y:S04]  /*8f70*/  STL [R1+0x7a0], R13 ;  /* 0x0007a00d01007387 */ /* 0x0001e80000100800 */
[----:B------:R-:W2:Y:S04]  /*8f80*/  LDL.LU R165, [R1+0x84] ;  /* 0x0000840001a57983 */ /* 0x000ea80000300800 */
[----:B------:R-:W2:Y:S01]  /*8f90*/  LDL.LU R15, [R1+0x80] ;  /* 0x00008000010f7983 */ /* 0x000ea20000300800 */
[----:B------:R-:W-:Y:S01]  /*8fa0*/  PRMT R18, RZ, 0x7610, R18 ;  /* 0x00007610ff127816 */ /* 0x000fe20000000012 */
[----:B-1----:R-:W-:-:S02]  /*8fb0*/  @!P0 IMAD.MOV.U32 R10, RZ, RZ, R142 ;  /* 0x000000ffff0a8224 */ /* 0x002fc400078e008e */
[----:B------:R-:W-:Y:S01]  /*8fc0*/  @!P0 IMAD.MOV.U32 R11, RZ, RZ, R143 ;  /* 0x000000ffff0b8224 */ /* 0x000fe200078e008f */
[----:B------:R-:W-:-:S04]  /*8fd0*/  PRMT R21, RZ, 0x7610, R21 ;  /* 0x00007610ff157816 */ /* 0x000fc80000000015 */
[----:B------:R1:W2:Y:S02]  /*8fe0*/  @!P0 LDG.E.U8 R18, desc[UR14][R10.64] ;  /* 0x0000000e0a128981 */ /* 0x0002a4000c1e1100 */
[----:B-1----:R-:W-:Y:S02]  /*8ff0*/  @!P0 IMAD.MOV.U32 R10, RZ, RZ, R16 ;  /* 0x000000ffff0a8224 */ /* 0x002fe400078e0010 */
[----:B------:R-:W-:-:S05]  /*9000*/  @!P0 IMAD.MOV.U32 R11, RZ, RZ, R17 ;  /* 0x000000ffff0b8224 */ /* 0x000fca00078e0011 */
[----:B------:R1:W2:Y:S02]  /*9010*/  @!P0 LDG.E.U8 R21, desc[UR14][R10.64] ;  /* 0x0000000e0a158981 */ /* 0x0002a4000c1e1100 */
[----:B-1----:R-:W-:Y:S01]  /*9020*/  @!P0 IMAD.MOV.U32 R11, RZ, RZ, R13 ;  /* 0x000000ffff0b8224 */ /* 0x002fe200078e000d */
[----:B0-----:R-:W-:-:S04]  /*9030*/  IABS R13, R19 ;  /* 0x00000013000d7213 */ /* 0x001fc80000000000 */
[----:B------:R-:W0:Y:S01]  /*9040*/  I2F.RP R16, R13 ;  /* 0x0000000d00107306 */ /* 0x000e220000209400 */
[----:B------:R-:W-:Y:S04]  /*9050*/  STL [R1+0x1780], R19 ;  /* 0x0017801301007387 */ /* 0x000fe80000100800 */
[----:B------:R-:W-:Y:S04]  /*9060*/  STL [R1+0x1794], R19 ;  /* 0x0017941301007387 */ /* 0x000fe80000100800 */
[----:B------:R-:W-:Y:S04]  /*9070*/  STL [R1+0x17a0], R19 ;  /* 0x0017a01301007387 */ /* 0x000fe80000100800 */
[----:B------:R-:W-:Y:S01]  /*9080*/  STL [R1+0x17b0], R19 ;  /* 0x0017b01301007387 */ /* 0x000fe20000100800 */
[----:B0-----:R-:W0:Y:S03]  /*9090*/  MUFU.RCP R16, R16 ;  /* 0x0000001000107308 */ /* 0x001e260000001000 */
        /* <DEDUP_REMOVED lines=16> */
[----:B0-----:R-:W-:-:S03]  /*91a0*/  VIADD R16, R16, 0xffffffe ;  /* 0x0ffffffe10107836 */ /* 0x001fc60000000000 */
[----:B------:R-:W-:Y:S04]  /*91b0*/  STL [R1+0x18ac], R19 ;  /* 0x0018ac1301007387 */ /* 0x000fe80000100800 */
[----:B------:R-:W-:Y:S04]  /*91c0*/  STL [R1+0x18bc], R19 ;  /* 0x0018bc1301007387 */ /* 0x000fe80000100800 */
[----:B------:R-:W-:Y:S04]  /*91d0*/  STL [R1+0x18c8], R19 ;  /* 0x0018c81301007387 */ /* 0x000fe80000100800 */
[----:B------:R-:W-:Y:S01]  /*91e0*/  STL [R1+0x18d8], R19 ;  /* 0x0018d81301007387 */ /* 0x000fe20000100800 */
[----:B------:R-:W0:Y:S03]  /*91f0*/  F2I.FTZ.U32.TRUNC.NTZ R17, R16 ;  /* 0x0000001000117305 */ /* 0x000e26000021f000 */
        /* <DEDUP_REMOVED lines=8> */
[----:B------:R-:W-:-:S03]  /*9280*/  PRMT R20, RZ, 0x7610, R20 ;  /* 0x00007610ff147816 */ /* 0x000fc60000000014 */
[----:B------:R-:W-:Y:S01]  /*9290*/  STL [R1+0x1954], R19 ;  /* 0x0019541301007387 */ /* 0x000fe20000100800 */
[----:B------:R-:W-:-:S03]  /*92a0*/  @!P0 IMAD.MOV.U32 R10, RZ, RZ, R12 ;  /* 0x000000ffff0a8224 */ /* 0x000fc600078e000c */
[----:B------:R-:W-:Y:S04]  /*92b0*/  STL [R1+0x1964], R19 ;  /* 0x0019641301007387 */ /* 0x000fe80000100800 */
[----:B------:R-:W-:Y:S04]  /*92c0*/  STL [R1+0x1970], R19 ;  /* 0x0019701301007387 */ /* 0x000fe80000100800 */
[----:B------:R-:W-:Y:S04]  /*92d0*/  STL [R1+0x1980], R19 ;  /* 0x0019801301007387 */ /* 0x000fe80000100800 */
[----:B------:R-:W-:Y:S04]  /*92e0*/  STL [R1+0x1784], R13 ;  /* 0x0017840d01007387 */ /* 0x000fe80000100800 */
[----:B------:R-:W-:Y:S04]  /*92f0*/  STL [R1+0x17a4], R13 ;  /* 0x0017a40d01007387 */ /* 0x000fe80000100800 */
[----:B------:R-:W-:Y:S04]  /*9300*/  STL [R1+0x17c0], R13 ;  /* 0x0017c00d01007387 */ /* 0x000fe80000100800 */
[----:B------:R-:W-:Y:S01]  /*9310*/  STL [R1+0x17dc], R13 ;  /* 0x0017dc0d01007387 */ /* 0x000fe20000100800 */
[----:B------:R-:W1:Y:S03]  /*9320*/  S2R R0, SR_TID.X ;  /* 0x0000000000007919 */ /* 0x000e660000002100 */
[----:B------:R-:W-:Y:S04]  /*9330*/  STL [R1+0x17f8], R13 ;  /* 0x0017f80d01007387 */ /* 0x000fe80000100800 */
[----:B------:R0:W2:Y:S04]  /*9340*/  @!P0 LDG.E.U8 R20, desc[UR14][R10.64] ;  /* 0x0000000e0a148981 */ /* 0x0000a8000c1e1100 */
[----:B------:R-:W-:Y:S04]  /*9350*/  STL [R1+0x1800], R13 ;  /* 0x0018000d01007387 */ /* 0x000fe80000100800 */
[----:B------:R-:W-:Y:S01]  /*9360*/  STL [R1+0x1820], R13 ;  /* 0x0018200d01007387 */ /* 0x000fe20000100800 */
[----:B0-----:R-:W-:-:S03]  /*9370*/  IMAD.MOV R10, RZ, RZ, -R17 ;  /* 0x000000ffff0a7224 */ /* 0x001fc600078e0a11 */
[----:B------:R-:W-:Y:S01]  /*9380*/  STL [R1+0x1840], R13 ;  /* 0x0018400d01007387 */ /* 0x000fe20000100800 */
[----:B------:R-:W-:-:S03]  /*9390*/  IMAD.MOV.U32 R16, RZ, RZ, RZ ;  /* 0x000000ffff107224 */ /* 0x000fc600078e00ff */
[----:B------:R-:W-:Y:S01]  /*93a0*/  STL [R1+0x185c], R13 ;  /* 0x00185c0d01007387 */ /* 0x000fe20000100800 */
[----:B------:R-:W-:-:S03]  /*93b0*/  IMAD R10, R10, R13, RZ ;  /* 0x0000000d0a0a7224 */ /* 0x000fc600078e02ff */
[----:B------:R-:W-:Y:S04]  /*93c0*/  STL [R1+0x1878], R13 ;  /* 0x0018780d01007387 */ /* 0x000fe80000100800 */
[----:B------:R-:W-:Y:S01]  /*93d0*/  STL [R1+0x1894], R13 ;  /* 0x0018940d01007387 */ /* 0x000fe20000100800 */
[----:B------:R-:W-:-:S03]  /*93e0*/  IMAD.HI.U32 R16, R17, R10, R16 ;  /* 0x0000000a11107227 */ /* 0x000fc600078e0010 */
[----:B------:R-:W-:Y:S04]  /*93f0*/  STL [R1+0x18b0], R13 ;  /* 0x0018b00d01007387 */ /* 0x000fe80000100800 */
[----:B------:R-:W-:Y:S04]  /*9400*/  STL [R1+0x18cc], R13 ;  /* 0x0018cc0d01007387 */ /* 0x000fe80000100800 */
[----:B------:R-:W-:Y:S04]  /*9410*/  STL [R1+0x18e8], R13 ;  /* 0x0018e80d01007387 */ /* 0x000fe80000100800 */
[----:B------:R-:W-:Y:S04]  /*9420*/  STL [R1+0x1904], R13 ;  /* 0x0019040d01007387 */ /* 0x000fe80000100800 */
[----:B------:R-:W-:Y:S04]  /*9430*/  STL [R1+0x1920], R13 ;  /* 0x0019200d01007387 */ /* 0x000fe80000100800 */
        /* <DEDUP_REMOVED lines=8> */
[----:B------:R-:W-:Y:S01]  /*94c0*/  STL [R1+0x1804], R16 ;  /* 0x0018041001007387 */ /* 0x000fe20000100800 */
[----:B------:R-:W-:-:S04]  /*94d0*/  @!UP1 UIADD3 UR8, UPT, UPT, -UR10, 0x100000, URZ ;  /* 0x001000000a089890 */ /* 0x000fc8000fffe1ff */
[----:B------:R-:W-:Y:S02]  /*94e0*/  @!UP1 USHF.L.U32 UR9, UR8, 0xb, URZ ;  /* 0x0000000b08099899 */ /* 0x000fe400080006ff */
[----:B------:R-:W-:Y:S01]  /*94f0*/  @!UP1 USHF.L.U32 UR8, UR8, 0x1, URZ ;  /* 0x0000000108089899 */ /* 0x000fe200080006ff */
[----:B------:R-:W-:Y:S01]  /*9500*/  STL [R1+0x1810], R16 ;  /* 0x0018101001007387 */ /* 0x000fe20000100800 */
[----:B-1----:R-:W-:Y:S01]  /*9510*/  LOP3.LUT R0, R0, 0x7f, RZ, 0xc0, !PT ;  /* 0x0000007f00007812 */ /* 0x002fe200078ec0ff */
[C---:B------:R-:W-:Y:S02]  /*9520*/  VIADD R17, R144.reuse, 0xfffffffb ;  /* 0xfffffffb90117836 */ /* 0x040fe40000000000 */
[C---:B------:R-:W-:Y:S01]  /*9530*/  VIADD R12, R144.reuse, 0xfffffffa ;  /* 0xfffffffa900c7836 */ /* 0x040fe20000000000 */
[----:B------:R-:W-:Y:S01]  /*9540*/  STL [R1+0x182c], R16 ;  /* 0x00182c1001007387 */ /* 0x000fe20000100800 */
[C---:B------:R-:W-:Y:S02]  /*9550*/  VIADD R11, R144.reuse, 0xfffffff9 ;  /* 0xfffffff9900b7836 */ /* 0x040fe40000000000 */
[----:B------:R-:W-:Y:S01]  /*9560*/  VIADD R10, R144, 0xfffffff8 ;  /* 0xfffffff8900a7836 */ /* 0x000fe20000000000 */
[----:B------:R-:W-:Y:S01]  /*9570*/  STL [R1+0x1850], R16 ;  /* 0x0018501001007387 */ /* 0x000fe20000100800 */
[----:B0-----:R-:W-:Y:S01]  /*9580*/  PRMT R13, RZ, 0x7610, R13 ;  /* 0x00007610ff0d7816 */ /* 0x001fe2000000000d */
[----:B------:R-:W0:Y:S02]  /*9590*/  LDCU UR10, c[0x0][0x3b0] ;  /* 0x00007600ff0a77ac */ /* 0x000e240008000800 */
[----:B------:R-:W-:Y:S04]  /*95a0*/  STL [R1+0x186c], R16 ;  /* 0x00186c1001007387 */ /* 0x000fe80000100800 */
[----:B------:R-:W-:Y:S04]  /*95b0*/  STL [R1+0x1888], R16 ;  /* 0x0018881001007387 */ /* 0x000fe80000100800 */
[----:B------:R-:W-:Y:S04]  /*95c0*/  STL [R1+0x18a4], R16 ;  /* 0x0018a41001007387 */ /* 0x000fe80000100800 */
[----:B------:R-:W-:Y:S01]  /*95d0*/  STL [R1+0x18c0], R16 ;  /* 0x0018c01001007387 */ /* 0x000fe20000100800 */
[----:B------:R-:W-:-:S03]  /*95e0*/  VOTEU.ALL UP1, P4 ;  /* 0x0000000000ff7886 */ /* 0x000fc60002020000 */
[----:B------:R-:W-:Y:S02]  /*95f0*/  STL [R1+0x18dc], R16 ;  /* 0x0018dc1001007387 */ /* 0x000fe40000100800 */
[----:B------:R1:W0:Y:S02]  /*9600*/  @!UP1 SYNCS.EXCH.64 URZ, [UR4+0x22008], UR8 ;  /* 0x0220080804ff95b2 */ /* 0x0002240008000100 */
[----:B------:R-:W-:Y:S04]  /*9610*/  STL [R1+0x18f8], R16 ;  /* 0x0018f81001007387 */ /* 0x000fe80000100800 */
[----:B------:R-:W-:Y:S04]  /*9620*/  STL [R1+0x1914], R16 ;  /* 0x0019141001007387 */ /* 0x000fe80000100800 */
[----:B------:R-:W-:Y:S01]  /*9630*/  STL [R1+0x1930], R16 ;  /* 0x0019301001007387 */ /* 0x000fe20000100800 */
[----:B------:R-:W-:Y:S01]  /*9640*/  ISETP.GE.U32.AND P2, PT, R10, 0x7fffff79, PT ;  /* 0x7fffff790a00780c */ /* 0x000fe20003f46070 */
[----:B-1----:R-:W1:Y:S02]  /*9650*/  LDCU UR8, c[0x0][0x3b0] ;  /* 0x00007600ff0877ac */ /* 0x002e640008000800 */
[----:B------:R-:W-:Y:S01]  /*9660*/  STL [R1+0x194c], R16 ;  /* 0x00194c1001007387 */ /* 0x000fe20000100800 */
[----:B------:R-:W-:Y:S01]  /*9670*/  ISETP.GE.U32.AND P3, PT, R11, 0x7fffff7a, PT ;  /* 0x7fffff7a0b00780c */ /* 0x000fe20003f66070 */
[----:B------:R-:W0:Y:S02]  /*9680*/  LDCU UR9, c[0x0][0x3b0] ;  /* 0x00007600ff0977ac */ /* 0x000e240008000800 */
[----:B------:R-:W-:Y:S04]  /*9690*/  STL [R1+0x1968], R16 ;  /* 0x0019681001007387 */ /* 0x000fe80000100800 */
[----:B------:R-:W-:Y:S04]  /*96a0*/  STL [R1+0x1984], R16 ;  /* 0x0019841001007387 */ /* 0x000fe80000100800 */
[----:B------:R-:W3:Y:S04]  /*96b0*/  LDL.LU R142, [R1+0x7c] ;  /* 0x00007c00018e7983 */ /* 0x000ee80000300800 */
[----:B------:R-:W4:Y:S04]  /*96c0*/  LDL.LU R143, [R1+0x78] ;  /* 0x00007800018f7983 */ /* 0x000f280000300800 */
[----:B------:R0:W-:Y:S04]  /*96d0*/  STS.U8 [R0+UR4], R145 ;  /* 0x0000009100007988 */ /* 0x0001e80008000004 */
[----:B------:R-:W4:Y:S04]  /*96e0*/  LDL.LU R144, [R1+0x74] ;  /* 0x0000740001907983 */ /* 0x000f280000300800 */
[----:B------:R1:W-:Y:S04]  /*96f0*/  STS.U8 [R0+UR4+0x4000], R146 ;  /* 0x0040009200007988 */ /* 0x0003e80008000004 */
[----:B0-----:R-:W4:Y:S04]  /*9700*/  LDL.LU R145, [R1+0x70] ;  /* 0x0000700001917983 */ /* 0x001f280000300800 */
[----:B------:R0:W-:Y:S04]  /*9710*/  STS.U8 [R0+UR4+0x8000], R147 ;  /* 0x0080009300007988 */ /* 0x0001e80008000004 */
[----:B-1----:R-:W4:Y:S04]  /*9720*/  LDL.LU R146, [R1+0x6c] ;  /* 0x00006c0001927983 */ /* 0x002f280000300800 */
        /* <DEDUP_REMOVED lines=34> */
[----:B--2---:R0:W-:Y:S04]  /*9950*/  STS.U8 [R0+UR4+0x1400], R165 ;  /* 0x001400a500007988 */ /* 0x0041e80008000004 */
[----:B-1----:R-:W2:Y:S04]  /*9960*/  LDL.LU R164, [R1+0x24] ;  /* 0x0000240001a47983 */ /* 0x002ea80000300800 */
[----:B------:R1:W-:Y:S04]  /*9970*/  STS.U8 [R0+UR4+0x5400], R15 ;  /* 0x0054000f00007988 */ /* 0x0003e80008000004 */
[----:B0-----:R-:W2:Y:S04]  /*9980*/  LDL.LU R165, [R1+0x20] ;  /* 0x0000200001a57983 */ /* 0x001ea80000300800 */
[----:B-1----:R-:W2:Y:S01]  /*9990*/  LDL.LU R15, [R1+0x1c] ;  /* 0x00001c00010f7983 */ /* 0x002ea20000300800 */
[----:B------:R-:W-:-:S03]  /*99a0*/  ISETP.GE.U32.AND P1, PT, R12, 0x7fffff7b, PT ;  /* 0x7fffff7b0c00780c */ /* 0x000fc60003f26070 */
[----:B------:R-:W2:Y:S01]  /*99b0*/  LDL.LU R10, [R1+0x18] ;  /* 0x00001800010a7983 */ /* 0x000ea20000300800 */
[----:B------:R-:W-:-:S03]  /*99c0*/  ISETP.GE.U32.AND P5, PT, R17, 0x7fffff7c, PT ;  /* 0x7fffff7c1100780c */ /* 0x000fc60003fa6070 */
[----:B------:R-:W2:Y:S04]  /*99d0*/  LDL.LU R11, [R1+0x14] ;  /* 0x00001400010b7983 */ /* 0x000ea80000300800 */
[----:B------:R-:W2:Y:S04]  /*99e0*/  LDL.LU R12, [R1+0x10] ;  /* 0x00001000010c7983 */ /* 0x000ea80000300800 */
[----:B------:R-:W2:Y:S04]  /*99f0*/  LDL.LU R17, [R1+0xc] ;  /* 0x00000c0001117983 */ /* 0x000ea80000300800 */
[----:B------:R-:W2:Y:S04]  /*9a00*/  LDL.LU R16, [R1+0x8] ;  /* 0x0000080001107983 */ /* 0x000ea80000300800 */
[----:B------:R-:W2:Y:S04]  /*9a10*/  LDL.LU R19, [R1+0x4] ;  /* 0x0000040001137983 */ /* 0x000ea80000300800 */
[----:B---3--:R0:W-:Y:S04]  /*9a20*/  STS.U8 [R0+UR4+0x9400], R142 ;  /* 0x0094008e00007988 */ /* 0x0081e80008000004 */
[----:B----4-:R1:W-:Y:S04]  /*9a30*/  STS.U8 [R0+UR4+0xd400], R143 ;  /* 0x00d4008f00007988 */ /* 0x0103e80008000004 */
[----:B0-----:R-:W3:Y:S04]  /*9a40*/  LDL.LU R142, [R1+0x19ec] ;  /* 0x0019ec00018e7983 */ /* 0x001ee80000300800 */
[----:B-1----:R-:W4:Y:S04]  /*9a50*/  LDL.LU R143, [R1+0x19e8] ;  /* 0x0019e800018f7983 */ /* 0x002f280000300800 */
[----:B------:R0:W-:Y:S04]  /*9a60*/  STS.U8 [R0+UR4+0x1800], R144 ;  /* 0x0018009000007988 */ /* 0x0001e80008000004 */
[----:B------:R1:W-:Y:S04]  /*9a70*/  STS.U8 [R0+UR4+0x5800], R145 ;  /* 0x0058009100007988 */ /* 0x0003e80008000004 */
[----:B0-----:R-:W3:Y:S04]  /*9a80*/  LDL.LU R144, [R1+0x19e4] ;  /* 0x0019e40001907983 */ /* 0x001ee80000300800 */
[----:B-1----:R-:W3:Y:S04]  /*9a90*/  LDL.LU R145, [R1+0x19e0] ;  /* 0x0019e00001917983 */ /* 0x002ee80000300800 */
[----:B------:R0:W-:Y:S04]  /*9aa0*/  STS.U8 [R0+UR4+0x9800], R146 ;  /* 0x0098009200007988 */ /* 0x0001e80008000004 */
[----:B------:R1:W-:Y:S04]  /*9ab0*/  STS.U8 [R0+UR4+0xd800], R147 ;  /* 0x00d8009300007988 */ /* 0x0003e80008000004 */
[----:B------:R1:W-:Y:S04]  /*9ac0*/  STS.U8 [R0+UR4+0x1c00], R148 ;  /* 0x001c009400007988 */ /* 0x0003e80008000004 */
[----:B0-----:R-:W3:Y:S04]  /*9ad0*/  LDL.LU R146, [R1+0x19dc] ;  /* 0x0019dc0001927983 */ /* 0x001ee80000300800 */
[----:B-1----:R-:W3:Y:S04]  /*9ae0*/  LDL.LU R147, [R1+0x19d8] ;  /* 0x0019d80001937983 */ /* 0x002ee80000300800 */
[----:B------:R-:W3:Y:S04]  /*9af0*/  LDL.LU R148, [R1+0x19d4] ;  /* 0x0019d40001947983 */ /* 0x000ee80000300800 */
        /* <DEDUP_REMOVED lines=30> */
[----:B--2---:R0:W-:Y:S04]  /*9ce0*/  STS.U8 [R0+UR4+0x2c00], R164 ;  /* 0x002c00a400007988 */ /* 0x0041e80008000004 */
[----:B------:R1:W-:Y:S04]  /*9cf0*/  STS.U8 [R0+UR4+0x6c00], R165 ;  /* 0x006c00a500007988 */ /* 0x0003e80008000004 */
[----:B------:R2:W-:Y:S04]  /*9d00*/  STS.U8 [R0+UR4+0xac00], R15 ;  /* 0x00ac000f00007988 */ /* 0x0005e80008000004 */
[----:B0-----:R-:W3:Y:S04]  /*9d10*/  LDL.LU R164, [R1+0x1994] ;  /* 0x0019940001a47983 */ /* 0x001ee80000300800 */
[----:B-1----:R-:W3:Y:S04]  /*9d20*/  LDL.LU R165, [R1+0x1990] ;  /* 0x0019900001a57983 */ /* 0x002ee80000300800 */
[----:B--2---:R-:W2:Y:S04]  /*9d30*/  LDL.LU R15, [R1+0x198c] ;  /* 0x00198c00010f7983 */ /* 0x004ea80000300800 */
[----:B------:R0:W-:Y:S04]  /*9d40*/  STS.U8 [R0+UR4+0xec00], R10 ;  /* 0x00ec000a00007988 */ /* 0x0001e80008000004 */
[----:B------:R1:W-:Y:S04]  /*9d50*/  STS.U8 [R0+UR4+0x3000], R11 ;  /* 0x0030000b00007988 */ /* 0x0003e80008000004 */
[----:B------:R1:W-:Y:S01]  /*9d60*/  STS.U8 [R0+UR4+0x7000], R12 ;  /* 0x0070000c00007988 */ /* 0x0003e20008000004 */
[----:B0-----:R-:W-:-:S03]  /*9d70*/  LOP3.LUT R10, R0, 0x10, RZ, 0x3c, !PT ;  /* 0x00000010000a7812 */ /* 0x001fc600078e3cff */
[----:B------:R0:W-:Y:S01]  /*9d80*/  STS.U8 [R0+UR4+0x3400], R19 ;  /* 0x0034001300007988 */ /* 0x0001e20008000004 */
[----:B-1----:R-:W-:-:S03]  /*9d90*/  LOP3.LUT R11, R0, 0x20, RZ, 0x3c, !PT ;  /* 0x00000020000b7812 */ /* 0x002fc600078e3cff */
[----:B------:R-:W-:Y:S01]  /*9da0*/  STS.U8 [R0+UR4+0xb000], R17 ;  /* 0x00b0001100007988 */ /* 0x000fe20008000004 */
[----:B------:R-:W-:-:S03]  /*9db0*/  LOP3.LUT R12, R0, 0x30, RZ, 0x3c, !PT ;  /* 0x00000030000c7812 */ /* 0x000fc600078e3cff */
[----:B------:R-:W-:Y:S01]  /*9dc0*/  STS.U8 [R0+UR4+0xf000], R16 ;  /* 0x00f0001000007988 */ /* 0x000fe20008000004 */
[----:B0-----:R-:W-:-:S03]  /*9dd0*/  IADD3 R19, P6, PT, R140, R8, RZ ;  /* 0x000000088c137210 */ /* 0x001fc60007fde0ff */
[----:B--2---:R0:W-:Y:S04]  /*9de0*/  STS.U8 [R0+UR4+0x7400], R15 ;  /* 0x0074000f00007988 */ /* 0x0041e80008000004 */
[----:B0-----:R-:W2:Y:S04]  /*9df0*/  LDL.LU R15, [R1+0x1988] ;  /* 0x00198800010f7983 */ /* 0x001ea80000300800 */
[----:B---3--:R-:W-:Y:S04]  /*9e00*/  STS.U8 [R0+UR4+0xb400], R165 ;  /* 0x00b400a500007988 */ /* 0x008fe80008000004 */
[----:B------:R-:W-:Y:S04]  /*9e10*/  STS.U8 [R0+UR4+0xf400], R164 ;  /* 0x00f400a400007988 */ /* 0x000fe80008000004 */
[----:B------:R-:W-:Y:S04]  /*9e20*/  STS.U8 [R0+UR4+0x3800], R163 ;  /* 0x003800a300007988 */ /* 0x000fe80008000004 */
[----:B------:R-:W-:Y:S04]  /*9e30*/  STS.U8 [R0+UR4+0x7800], R162 ;  /* 0x007800a200007988 */ /* 0x000fe80008000004 */
[----:B------:R-:W-:Y:S04]  /*9e40*/  STS.U8 [R0+UR4+0xb800], R161 ;  /* 0x00b800a100007988 */ /* 0x000fe80008000004 */
[----:B------:R-:W-:Y:S04]  /*9e50*/  STS.U8 [R0+UR4+0xf800], R160 ;  /* 0x00f800a000007988 */ /* 0x000fe80008000004 */
[----:B------:R-:W-:Y:S04]  /*9e60*/  STS.U8 [R0+UR4+0x3c00], R159 ;  /* 0x003c009f00007988 */ /* 0x000fe80008000004 */
[----:B------:R-:W-:Y:S04]  /*9e70*/  STS.U8 [R0+UR4+0x7c00], R158 ;  /* 0x007c009e00007988 */ /* 0x000fe80008000004 */
[----:B------:R-:W-:Y:S04]  /*9e80*/  STS.U8 [R0+UR4+0xbc00], R157 ;  /* 0x00bc009d00007988 */ /* 0x000fe80008000004 */
[----:B------:R-:W-:Y:S01]  /*9e90*/  STS.U8 [R0+UR4+0xfc00], R156 ;  /* 0x00fc009c00007988 */ /* 0x000fe20008000004 */
[----:B------:R-:W-:-:S03]  /*9ea0*/  IMAD.X R140, R119, 0x1, R9, P6 ;  /* 0x00000001778c7824 */ /* 0x000fc600030e0609 */
        /* <DEDUP_REMOVED lines=12> */
[----:B----4-:R-:W-:Y:S04]  /*9f70*/  STS.U8 [R10+UR4+0xc80], R143 ;  /* 0x000c808f0a007988 */ /* 0x010fe80008000004 */
        /* <DEDUP_REMOVED lines=9> */
[----:B------:R0:W-:Y:S04]  /*a010*/  STS.U8 [R10+UR4+0x9480], R132 ;  /* 0x009480840a007988 */ /* 0x0001e80008000004 */
[----:B------:R-:W-:Y:S04]  /*a020*/  STS.U8 [R10+UR4+0xd480], R131 ;  /* 0x00d480830a007988 */ /* 0x000fe80008000004 */
[----:B------:R-:W-:Y:S01]  /*a030*/  STS.U8 [R10+UR4+0x1880], R130 ;  /* 0x001880820a007988 */ /* 0x000fe20008000004 */
[----:B0-----:R-:W0:Y:S03]  /*a040*/  LDC R132, c[0x0][0x3a0] ;  /* 0x0000e800ff847b82 */ /* 0x001e260000000800 */
        /* <DEDUP_REMOVED lines=103> */
[----:B------:R3:W-:Y:S01]  /*a6c0*/  STS.U8 [R12+UR4+0x580], R18 ;  /* 0x000580120c007988 */ /* 0x0007e20008000004 */
[----:B-1----:R-:W-:-:S03]  /*a6d0*/  PRMT R34, RZ, 0x7610, R34 ;  /* 0x00007610ff227816 */ /* 0x002fc60000000022 */
[----:B------:R1:W-:Y:S01]  /*a6e0*/  STS.U8 [R12+UR4+0x4580], R21 ;  /* 0x004580150c007988 */ /* 0x0003e20008000004 */
[----:B---3--:R-:W-:-:S03]  /*a6f0*/  IMAD.SHL.U32 R18, R14, 0x4, RZ ;  /* 0x000000040e127824 */ /* 0x008fc600078e00ff */
[----:B------:R3:W-:Y:S01]  /*a700*/  STS.U8 [R12+UR4+0x8580], R20 ;  /* 0x008580140c007988 */ /* 0x0007e20008000004 */
[----:B-1----:R-:W-:Y:S01]  /*a710*/  @!P0 IMAD.MOV.U32 R21, RZ, RZ, R140 ;  /* 0x000000ffff158224 */ /* 0x002fe200078e008c */
[----:B------:R-:W-:Y:S02]  /*a720*/  SHF.R.S32.HI R17, RZ, 0x1f, R18 ;  /* 0x0000001fff117819 */ /* 0x000fe40000011412 */
[----:B------:R-:W-:Y:S01]  /*a730*/  IADD3 R16, P6, PT, R18, R2, RZ ;  /* 0x0000000212107210 */ /* 0x000fe20007fde0ff */
[----:B---3--:R-:W-:Y:S01]  /*a740*/  @!P0 IMAD.MOV.U32 R20, RZ, RZ, R19 ;  /* 0x000000ffff148224 */ /* 0x008fe200078e0013 */
[----:B------:R-:W-:Y:S04]  /*a750*/  STS.U8 [R12+UR4+0x180], R66 ;  /* 0x000180420c007988 */ /* 0x000fe80008000004 */
[----:B------:R-:W-:Y:S04]  /*a760*/  STS.U8 [R12+UR4+0x4180], R24 ;  /* 0x004180180c007988 */ /* 0x000fe80008000004 */
[----:B------:R-:W-:Y:S04]  /*a770*/  STS.U8 [R12+UR4+0x8180], R23 ;  /* 0x008180170c007988 */ /* 0x000fe80008000004 */
[----:B------:R-:W-:Y:S04]  /*a780*/  STS.U8 [R12+UR4+0xc180], R22 ;  /* 0x00c180160c007988 */ /* 0x000fe80008000004 */
[----:B------:R1:W3:Y:S04]  /*a790*/  @!P0 LDG.E.U8 R34, desc[UR14][R20.64] ;  /* 0x0000000e14228981 */ /* 0x0002e8000c1e1100 */
[----:B------:R-:W-:Y:S01]  /*a7a0*/  STL [R1+0x7ac], R19 ;  /* 0x0007ac1301007387 */ /* 0x000fe20000100800 */
[----:B-1----:R-:W-:-:S02]  /*a7b0*/  IMAD.MOV.U32 R21, RZ, RZ, R16 ;  /* 0x000000ffff157224 */ /* 0x002fc400078e0010 */
[----:B------:R-:W-:Y:S01]  /*a7c0*/  IMAD.X R20, R17, 0x1, R3, P6 ;  /* 0x0000000111147824 */ /* 0x000fe200030e0603 */
[----:B------:R-:W-:Y:S04]  /*a7d0*/  STL [R1+0x7a8], R140 ;  /* 0x0007a88c01007387 */ /* 0x000fe80000100800 */
[----:B------:R-:W-:Y:S01]  /*a7e0*/  @!P5 LOP3.LUT R21, R21, R20, RZ, 0x3c, !PT ;  /* 0x000000141515d212 */ /* 0x000fe200078e3cff */
[----:B------:R-:W-:Y:S04]  /*a7f0*/  STL [R1+0x534], R16 ;  /* 0x0005341001007387 */ /* 0x000fe80000100800 */
[----:B------:R1:W-:Y:S01]  /*a800*/  STL [R1+0x530], R20 ;  /* 0x0005301401007387 */ /* 0x0003e20000100800 */
[----:B--2---:R-:W-:-:S02]  /*a810*/  PRMT R15, RZ, 0x7610, R15 ;  /* 0x00007610ff0f7816 */ /* 0x004fc4000000000f */
[----:B-1----:R-:W-:-:S04]  /*a820*/  @!P5 LOP3.LUT R20, R21, R20, RZ, 0x3c, !PT ;  /* 0x000000141514d212 */ /* 0x002fc800078e3cff */
[----:B------:R-:W-:-:S05]  /*a830*/  @!P5 LOP3.LUT R21, R21, R20, RZ, 0x3c, !PT ;  /* 0x000000141515d212 */ /* 0x000fca00078e3cff */
[----:B------:R1:W2:Y:S01]  /*a840*/  @!P5 LDG.E.U8 R15, desc[UR14][R20.64] ;  /* 0x0000000e140fd981 */ /* 0x0002a2000c1e1100 */
[----:B------:R-:W-:-:S05]  /*a850*/  IADD3 R19, P0, PT, R18, R4, RZ ;  /* 0x0000000412137210 */ /* 0x000fca0007f1e0ff */
[----:B------:R-:W-:Y:S02]  /*a860*/  IMAD.X R16, R17, 0x1, R5, P0 ;  /* 0x0000000111107824 */ /* 0x000fe400000e0605 */
[----:B-1----:R-:W-:Y:S02]  /*a870*/  @!P5 IMAD.MOV.U32 R20, RZ, RZ, R19 ;  /* 0x000000ffff14d224 */ /* 0x002fe400078e0013 */
[----:B------:R-:W-:-:S05]  /*a880*/  @!P5 IMAD.MOV.U32 R21, RZ, RZ, R16 ;  /* 0x000000ffff15d224 */ /* 0x000fca00078e0010 */
[----:B------:R1:W4:Y:S01]  /*a890*/  @!P5 LDG.E.U8 R13, desc[UR14][R20.64] ;  /* 0x0000000e140dd981 */ /* 0x000322000c1e1100 */
[----:B------:R-:W-:-:S03]  /*a8a0*/  IADD3 R140, P0, PT, R18, R6, RZ ;  /* 0x00000006128c7210 */ /* 0x000fc60007f1e0ff */
[----:B------:R-:W-:Y:S04]  /*a8b0*/  STL [R1+0x53c], R19 ;  /* 0x00053c1301007387 */ /* 0x000fe80000100800 */
[----:B------:R0:W-:Y:S04]  /*a8c0*/  STL [R1+0x538], R16 ;  /* 0x0005381001007387 */ /* 0x0001e80000100800 */
[----:B------:R-:W-:Y:S04]  /*a8d0*/  STL [R1+0x544], R140 ;  /* 0x0005448c01007387 */ /* 0x000fe80000100800 */
[----:B--2---:R2:W-:Y:S04]  /*a8e0*/  STL [R1+0x36c], R15 ;  /* 0x00036c0f01007387 */ /* 0x0045e80000100800 */
[----:B0-----:R-:W3:Y:S04]  /*a8f0*/  LDL.LU R16, [R1+0x1984] ;  /* 0x0019840001107983 */ /* 0x001ee80000300800 */
[----:B------:R-:W3:Y:S01]  /*a900*/  LDL.LU R19, [R1+0x1980] ;  /* 0x0019800001137983 */ /* 0x000ee20000300800 */
[----:B------:R-:W-:-:S02]  /*a910*/  VIADD R22, R132, 0xfffffff3 ;  /* 0xfffffff384167836 */ /* 0x000fc40000000000 */
[----:B--2---:R-:W-:-:S03]  /*a920*/  IMAD.X R15, R17, 0x1, R7, P0 ;  /* 0x00000001110f7824 */ /* 0x004fc600000e0607 */
[----:B------:R-:W-:Y:S01]  /*a930*/  ISETP.GE.U32.AND P6, PT, R22, 0x7fffff74, PT ;  /* 0x7fffff741600780c */ /* 0x000fe20003fc6070 */
[----:B-1----:R-:W-:Y:S01]  /*a940*/  @!P5 IMAD.MOV.U32 R20, RZ, RZ, R140 ;  /* 0x000000ffff14d224 */ /* 0x002fe200078e008c */
[----:B------:R-:W-:Y:S01]  /*a950*/  PRMT R22, RZ, 0x7610, R22 ;  /* 0x00007610ff167816 */ /* 0x000fe20000000016 */
[----:B----4-:R0:W-:Y:S01]  /*a960*/  STL [R1+0x368], R13 ;  /* 0x0003680d01007387 */ /* 0x0101e20000100800 */
[----:B------:R-:W-:-:S05]  /*a970*/  @!P5 IMAD.MOV.U32 R21, RZ, RZ, R15 ;  /* 0x000000ffff15d224 */ /* 0x000fca00078e000f */
[----:B------:R1:W2:Y:S01]  /*a980*/  @!P5 LDG.E.U8 R22, desc[UR14][R20.64] ;  /* 0x0000000e1416d981 */ /* 0x0002a2000c1e1100 */
[----:B0-----:R-:W-:-:S03]  /*a990*/  IADD3 R13, P0, PT, R18, R8, RZ ;  /* 0x00000008120d7210 */ /* 0x001fc60007f1e0ff */
[----:B------:R0:W-:Y:S02]  /*a9a0*/  STL [R1+0x540], R15 ;  /* 0x0005400f01007387 */ /* 0x0001e40000100800 */
[----:B-1----:R-:W-:Y:S02]  /*a9b0*/  IMAD.MOV.U32 R21, RZ, RZ, R13 ;  /* 0x000000ffff157224 */ /* 0x002fe400078e000d */
[----:B------:R-:W-:Y:S01]  /*a9c0*/  IMAD.X R20, R17, 0x1, R9, P0 ;  /* 0x0000000111147824 */ /* 0x000fe200000e0609 */
[----:B0-----:R-:W4:Y:S04]  /*a9d0*/  LDL.LU R15, [R1+0x197c] ;  /* 0x00197c00010f7983 */ /* 0x001f280000300800 */
[-C--:B------:R-:W-:Y:S01]  /*a9e0*/  @!P5 LOP3.LUT R21, R21, R20.reuse, RZ, 0x3c, !PT ;  /* 0x000000141515d212 */ /* 0x080fe200078e3cff */
[----:B------:R-:W4:Y:S04]  /*a9f0*/  LDL.LU R140, [R1+0x1978] ;  /* 0x00197800018c7983 */ /* 0x000f280000300800 */
[----:B------:R-:W-:Y:S04]  /*aa00*/  STL [R1+0x550], R13 ;  /* 0x0005500d01007387 */ /* 0x000fe80000100800 */
[----:B------:R0:W-:Y:S02]  /*aa10*/  STL [R1+0x548], R20 ;  /* 0x0005481401007387 */ /* 0x0001e40000100800 */
[----:B0-----:R-:W-:-:S04]  /*aa20*/  @!P5 LOP3.LUT R20, R21, R20, RZ, 0x3c, !PT ;  /* 0x000000141514d212 */ /* 0x001fc800078e3cff */
[----:B------:R-:W-:Y:S02]  /*aa30*/  @!P5 LOP3.LUT R21, R21, R20, RZ, 0x3c, !PT ;  /* 0x000000141515d212 */ /* 0x000fe400078e3cff */
[----:B---3--:R-:W-:-:S06]  /*aa40*/  PRMT R19, RZ, 0x7610, R19 ;  /* 0x00007610ff137816 */ /* 0x008fcc0000000013 */
[----:B------:R0:W3:Y:S01]  /*aa50*/  @!P5 LDG.E.U8 R19, desc[UR14][R20.64] ;  /* 0x0000000e1413d981 */ /* 0x0000e2000c1e1100 */
[----:B------:R-:W-:-:S05]  /*aa60*/  IMAD R18, R14, 0x5, RZ ;  /* 0x000000050e127824 */ /* 0x000fca00078e02ff */
[----:B------:R-:W-:Y:S02]  /*aa70*/  SHF.R.S32.HI R17, RZ, 0x1f, R18 ;  /* 0x0000001fff117819 */ /* 0x000fe40000011412 */
[----:B------:R-:W-:-:S05]  /*aa80*/  IADD3 R13, P0, PT, R18, R2, RZ ;  /* 0x00000002120d7210 */ /* 0x000fca0007f1e0ff */
[----:B0-----:R-:W-:Y:S02]  /*aa90*/  IMAD.MOV.U32 R21, RZ, RZ, R13 ;  /* 0x000000ffff157224 */ /* 0x001fe400078e000d */
[----:B------:R-:W-:Y:S01]  /*aaa0*/  IMAD.X R20, R17, 0x1, R3, P0 ;  /* 0x0000000111147824 */ /* 0x000fe200000e0603 */
[----:B--2---:R-:W-:Y:S04]  /*aab0*/  STL [R1+0x364], R22 ;  /* 0x0003641601007387 */ /* 0x004fe80000100800 */
[----:B------:R-:W-:Y:S01]  /*aac0*/  @!P1 LOP3.LUT R21, R21, R20, RZ, 0x3c, !PT ;  /* 0x0000001415159212 */ /* 0x000fe200078e3cff */
[----:B------:R-:W-:Y:S01]  /*aad0*/  STL [R1+0x55c], R13 ;  /* 0x00055c0d01007387 */ /* 0x000fe20000100800 */
[----:B----4-:R-:W-:-:S03]  /*aae0*/  PRMT R140, RZ, 0x7610, R140 ;  /* 0x00007610ff8c7816 */ /* 0x010fc6000000008c */
[----:B---3--:R-:W-:Y:S04]  /*aaf0*/  STL [R1+0x360], R19 ;  /* 0x0003601301007387 */ /* 0x008fe80000100800 */
[----:B------:R0:W-:Y:S02]  /*ab00*/  STL [R1+0x558], R20 ;  /* 0x0005581401007387 */ /* 0x0001e40000100800 */
[----:B0-----:R-:W-:-:S04]  /*ab10*/  @!P1 LOP3.LUT R20, R21, R20, RZ, 0x3c, !PT ;  /* 0x0000001415149212 */ /* 0x001fc800078e3cff */
[----:B------:R-:W-:-:S05]  /*ab20*/  @!P1 LOP3.LUT R21, R21, R20, RZ, 0x3c, !PT ;  /* 0x0000001415159212 */ /* 0x000fca00078e3cff */
[----:B------:R0:W2:Y:S01]  /*ab30*/  @!P1 LDG.E.U8 R140, desc[UR14][R20.64] ;  /* 0x0000000e148c9981 */ /* 0x0000a2000c1e1100 */
[----:B------:R-:W-:Y:S01]  /*ab40*/  IADD3 R19, P5, PT, R18, R4, RZ ;  /* 0x0000000412137210 */ /* 0x000fe20007fbe0ff */
[----:B------:R-:W-:Y:S01]  /*ab50*/  VIADD R22, R132, 0xfffffff2 ;  /* 0xfffffff284167836 */ /* 0x000fe20000000000 */
[----:B------:R-:W-:-:S03]  /*ab60*/  PRMT R15, RZ, 0x7610, R15 ;  /* 0x00007610ff0f7816 */ /* 0x000fc6000000000f */
[C---:B------:R-:W-:Y:S01]  /*ab70*/  IMAD.X R13, R17.reuse, 0x1, R5, P5 ;  /* 0x00000001110d7824 */ /* 0x040fe200028e0605 */
[----:B------:R-:W-:Y:S01]  /*ab80*/  ISETP.GE.U32.AND P0, PT, R22, 0x7fffff73, PT ;  /* 0x7fffff731600780c */ /* 0x000fe20003f06070 */
[----:B0-----:R-:W-:Y:S02]  /*ab90*/  @!P1 IMAD.MOV.U32 R20, RZ, RZ, R19 ;  /* 0x000000ffff149224 */ /* 0x001fe400078e0013 */
[----:B------:R-:W-:Y:S01]  /*aba0*/  @!P1 IMAD.MOV.U32 R21, RZ, RZ, R13 ;  /* 0x000000ffff159224 */ /* 0x000fe200078e000d */
[----:B------:R-:W-:Y:S01]  /*abb0*/  IADD3 R22, P5, PT, R18, R6, RZ ;  /* 0x0000000612167210 */ /* 0x000fe20007fbe0ff */
[----:B------:R-:W-:Y:S04]  /*abc0*/  STL [R1+0x56c], R19 ;  /* 0x00056c1301007387 */ /* 0x000fe80000100800 */
[----:B------:R0:W3:Y:S04]  /*abd0*/  @!P1 LDG.E.U8 R15, desc[UR14][R20.64] ;  /* 0x0000000e140f9981 */ /* 0x0000e8000c1e1100 */
[----:B------:R1:W-:Y:S04]  /*abe0*/  STL [R1+0x564], R13 ;  /* 0x0005640d01007387 */ /* 0x0003e80000100800 */
[----:B------:R-:W-:Y:S04]  /*abf0*/  STL [R1+0x574], R22 ;  /* 0x0005741601007387 */ /* 0x000fe80000100800 */
[----:B--2---:R2:W-:Y:S04]  /*ac00*/  STL [R1+0x35c], R140 ;  /* 0x00035c8c01007387 */ /* 0x0045e80000100800 */
[----:B-1----:R-:W4:Y:S04]  /*ac10*/  LDL.LU R13, [R1+0x1974] ;  /* 0x00197400010d7983 */ /* 0x002f280000300800 */
[----:B------:R-:W4:Y:S01]  /*ac20*/  LDL.LU R19, [R1+0x1970] ;  /* 0x0019700001137983 */ /* 0x000f220000300800 */
[----:B--2---:R-:W-:Y:S01]  /*ac30*/  IMAD.X R140, R17, 0x1, R7, P5 ;  /* 0x00000001118c7824 */ /* 0x004fe200028e0607 */
[----:B------:R-:W-:Y:S01]  /*ac40*/  PRMT R16, RZ, 0x7610, R16 ;  /* 0x00007610ff107816 */ /* 0x000fe20000000010 */
[----:B0-----:R-:W-:-:S02]  /*ac50*/  @!P1 IMAD.MOV.U32 R20, RZ, RZ, R22 ;  /* 0x000000ffff149224 */ /* 0x001fc400078e0016 */
[----:B------:R-:W-:Y:S01]  /*ac60*/  IMAD.MOV.U32 R21, RZ, RZ, R140 ;  /* 0x000000ffff157224 */ /* 0x000fe200078e008c */
[----:B---3--:R0:W-:Y:S04]  /*ac70*/  STL [R1+0x358], R15 ;  /* 0x0003580f01007387 */ /* 0x0081e80000100800 */
[----:B------:R1:W2:Y:S04]  /*ac80*/  @!P1 LDG.E.U8 R16, desc[UR14][R20.64] ;  /* 0x0000000e14109981 */ /* 0x0002a8000c1e1100 */
[----:B0-----:R-:W3:Y:S04]  /*ac90*/  LDL.LU R15, [R1+0x196c] ;  /* 0x00196c00010f7983 */ /* 0x001ee80000300800 */
[----:B------:R0:W-:Y:S02]  /*aca0*/  STL [R1+0x570], R140 ;  /* 0x0005708c01007387 */ /* 0x0001e40000100800 */
[----:B0-----:R-:W-:-:S05]  /*acb0*/  IADD3 R140, P5, PT, R18, R8, RZ ;  /* 0x00000008128c7210 */ /* 0x001fca0007fbe0ff */
[----:B-1----:R-:W-:Y:S02]  /*acc0*/  IMAD.X R21, R17, 0x1, R9, P5 ;  /* 0x0000000111157824 */ /* 0x002fe400028e0609 */
[----:B------:R-:W-:Y:S01]  /*acd0*/  @!P1 IMAD.MOV.U32 R20, RZ, RZ, R140 ;  /* 0x000000ffff149224 */ /* 0x000fe200078e008c */
[----:B----4-:R-:W-:-:S06]  /*ace0*/  PRMT R19, RZ, 0x7610, R19 ;  /* 0x00007610ff137816 */ /* 0x010fcc0000000013 */
[----:B------:R0:W4:Y:S01]  /*acf0*/  @!P1 LDG.E.U8 R19, desc[UR14][R20.64] ;  /* 0x0000000e14139981 */ /* 0x000122000c1e1100 */
[----:B------:R-:W-:-:S03]  /*ad00*/  IMAD R18, R14, 0x6, RZ ;  /* 0x000000060e127824 */ /* 0x000fc600078e02ff */
[----:B------:R-:W-:Y:S02]  /*ad10*/  STL [R1+0x57c], R140 ;  /* 0x00057c8c01007387 */ /* 0x000fe40000100800 */
[----:B------:R-:W-:Y:S02]  /*ad20*/  SHF.R.S32.HI R17, RZ, 0x1f, R18 ;  /* 0x0000001fff117819 */ /* 0x000fe40000011412 */
[----:B--2---:R1:W-:Y:S04]  /*ad30*/  STL [R1+0x354], R16 ;  /* 0x0003541001007387 */ /* 0x0043e80000100800 */
[----:B------:R0:W-:Y:S01]  /*ad40*/  STL [R1+0x578], R21 ;  /* 0x0005781501007387 */ /* 0x0001e20000100800 */
[----:B-1----:R-:W-:-:S05]  /*ad50*/  IADD3 R16, P5, PT, R18, R2, RZ ;  /* 0x0000000212107210 */ /* 0x002fca0007fbe0ff */
[----:B0-----:R-:W-:Y:S02]  /*ad60*/  IMAD.MOV.U32 R21, RZ, RZ, R16 ;  /* 0x000000ffff157224 */ /* 0x001fe400078e0010 */
[----:B------:R-:W-:Y:S01]  /*ad70*/  IMAD.X R20, R17, 0x1, R3, P5 ;  /* 0x0000000111147824 */ /* 0x000fe200028e0603 */
[----:B------:R-:W-:Y:S04]  /*ad80*/  STL [R1+0x584], R16 ;  /* 0x0005841001007387 */ /* 0x000fe80000100800 */
[-C--:B------:R-:W-:Y:S02]  /*ad90*/  @!P3 LOP3.LUT R21, R21, R20.reuse, RZ, 0x3c, !PT ;  /* 0x000000141515b212 */ /* 0x080fe400078e3cff */
[----:B---3--:R-:W-:Y:S01]  /*ada0*/  PRMT R15, RZ, 0x7610, R15 ;  /* 0x00007610ff0f7816 */ /* 0x008fe2000000000f */
[----:B----4-:R-:W-:Y:S04]  /*adb0*/  STL [R1+0x350], R19 ;  /* 0x0003501301007387 */ /* 0x010fe80000100800 */
[----:B------:R0:W-:Y:S02]  /*adc0*/  STL [R1+0x580], R20 ;  /* 0x0005801401007387 */ /* 0x0001e40000100800 */
[----:B0-----:R-:W-:-:S04]  /*add0*/  @!P3 LOP3.LUT R20, R21, R20, RZ, 0x3c, !PT ;  /* 0x000000141514b212 */ /* 0x001fc800078e3cff */
[----:B------:R-:W-:-:S05]  /*ade0*/  @!P3 LOP3.LUT R21, R21, R20, RZ, 0x3c, !PT ;  /* 0x000000141515b212 */ /* 0x000fca00078e3cff */
[----:B------:R0:W2:Y:S01]  /*adf0*/  @!P3 LDG.E.U8 R15, desc[UR14][R20.64] ;  /* 0x0000000e140fb981 */ /* 0x0000a2000c1e1100 */
[----:B------:R-:W-:Y:S02]  /*ae00*/  IADD3 R19, P5, PT, R18, R4, RZ ;  /* 0x0000000412137210 */ /* 0x000fe40007fbe0ff */
[----:B------:R-:W-:-:S03]  /*ae10*/  PRMT R13, RZ, 0x7610, R13 ;  /* 0x00007610ff0d7816 */ /* 0x000fc6000000000d */
[----:B------:R-:W-:Y:S02]  /*ae20*/  IMAD.X R16, R17, 0x1, R5, P5 ;  /* 0x0000000111107824 */ /* 0x000fe400028e0605 */
[----:B0-----:R-:W-:Y:S02]  /*ae30*/  @!P3 IMAD.MOV.U32 R20, RZ, RZ, R19 ;  /* 0x000000ffff14b224 */ /* 0x001fe400078e0013 */
[----:B------:R-:W-:-:S05]  /*ae40*/  @!P3 IMAD.MOV.U32 R21, RZ, RZ, R16 ;  /* 0x000000ffff15b224 */ /* 0x000fca00078e0010 */
[----:B------:R0:W3:Y:S01]  /*ae50*/  @!P3 LDG.E.U8 R13, desc[UR14][R20.64] ;  /* 0x0000000e140db981 */ /* 0x0000e2000c1e1100 */
[----:B------:R-:W-:-:S03]  /*ae60*/  IADD3 R140, P5, PT, R18, R6, RZ ;  /* 0x00000006128c7210 */ /* 0x000fc60007fbe0ff */
[----:B------:R-:W-:Y:S04]  /*ae70*/  STL [R1+0x58c], R19 ;  /* 0x00058c1301007387 */ /* 0x000fe80000100800 */
[----:B------:R1:W-:Y:S04]  /*ae80*/  STL [R1+0x588], R16 ;  /* 0x0005881001007387 */ /* 0x0003e80000100800 */
[----:B------:R-:W-:Y:S04]  /*ae90*/  STL [R1+0x594], R140 ;  /* 0x0005948c01007387 */ /* 0x000fe80000100800 */
[----:B--2---:R2:W-:Y:S04]  /*aea0*/  STL [R1+0x34c], R15 ;  /* 0x00034c0f01007387 */ /* 0x0045e80000100800 */
[----:B-1----:R-:W4:Y:S04]  /*aeb0*/  LDL.LU R16, [R1+0x1968] ;  /* 0x0019680001107983 */ /* 0x002f280000300800 */
[----:B------:R-:W4:Y:S01]  /*aec0*/  LDL.LU R19, [R1+0x1964] ;  /* 0x0019640001137983 */ /* 0x000f220000300800 */
[----:B------:R-:W-:-:S02]  /*aed0*/  VIADD R22, R132, 0xfffffff1 ;  /* 0xfffffff184167836 */ /* 0x000fc40000000000 */
[----:B--2---:R-:W-:-:S03]  /*aee0*/  IMAD.X R15, R17, 0x1, R7, P5 ;  /* 0x00000001110f7824 */ /* 0x004fc600028e0607 */
[----:B------:R-:W-:Y:S01]  /*aef0*/  ISETP.GE.U32.AND P1, PT, R22, 0x7fffff72, PT ;  /* 0x7fffff721600780c */ /* 0x000fe20003f26070 */
[----:B0-----:R-:W-:Y:S01]  /*af00*/  @!P3 IMAD.MOV.U32 R20, RZ, RZ, R140 ;  /* 0x000000ffff14b224 */ /* 0x001fe200078e008c */
[----:B------:R-:W-:Y:S01]  /*af10*/  PRMT R22, RZ, 0x7610, R22 ;  /* 0x00007610ff167816 */ /* 0x000fe20000000016 */
[----:B---3--:R0:W-:Y:S01]  /*af20*/  STL [R1+0x338], R13 ;  /* 0x0003380d01007387 */ /* 0x0081e20000100800 */
[----:B------:R-:W-:-:S05]  /*af30*/  @!P3 IMAD.MOV.U32 R21, RZ, RZ, R15 ;  /* 0x000000ffff15b224 */ /* 0x000fca00078e000f */
[----:B------:R1:W2:Y:S01]  /*af40*/  @!P3 LDG.E.U8 R22, desc[UR14][R20.64] ;  /* 0x0000000e1416b981 */ /* 0x0002a2000c1e1100 */
[----:B0-----:R-:W-:-:S03]  /*af50*/  IADD3 R13, P5, PT, R18, R8, RZ ;  /* 0x00000008120d7210 */ /* 0x001fc60007fbe0ff */
[----:B------:R0:W-:Y:S02]  /*af60*/  STL [R1+0x590], R15 ;  /* 0x0005900f01007387 */ /* 0x0001e40000100800 */
[----:B-1----:R-:W-:Y:S02]  /*af70*/  IMAD.MOV.U32 R21, RZ, RZ, R13 ;  /* 0x000000ffff157224 */ /* 0x002fe400078e000d */
[----:B------:R-:W-:Y:S01]  /*af80*/  IMAD.X R20, R17, 0x1, R9, P5 ;  /* 0x0000000111147824 */ /* 0x000fe200028e0609 */
[----:B0-----:R-:W3:Y:S04]  /*af90*/  LDL.LU R15, [R1+0x1960] ;  /* 0x00196000010f7983 */ /* 0x001ee80000300800 */
[-C--:B------:R-:W-:Y:S01]  /*afa0*/  @!P3 LOP3.LUT R21, R21, R20.reuse, RZ, 0x3c, !PT ;  /* 0x000000141515b212 */ /* 0x080fe200078e3cff */
[----:B------:R-:W3:Y:S04]  /*afb0*/  LDL.LU R140, [R1+0x195c] ;  /* 0x00195c00018c7983 */ /* 0x000ee80000300800 */
[----:B------:R-:W-:Y:S04]  /*afc0*/  STL [R1+0x59c], R13 ;  /* 0x00059c0d01007387 */ /* 0x000fe80000100800 */
[----:B------:R0:W-:Y:S02]  /*afd0*/  STL [R1+0x598], R20 ;  /* 0x0005981401007387 */ /* 0x0001e40000100800 */
[----:B0-----:R-:W-:-:S04]  /*afe0*/  @!P3 LOP3.LUT R20, R21, R20, RZ, 0x3c, !PT ;  /* 0x000000141514b212 */ /* 0x001fc800078e3cff */
[----:B------:R-:W-:Y:S02]  /*aff0*/  @!P3 LOP3.LUT R21, R21, R20, RZ, 0x3c, !PT ;  /* 0x000000141515b212 */ /* 0x000fe400078e3cff */
[----:B----4-:R-:W-:-:S06]  /*b000*/  PRMT R19, RZ, 0x7610, R19 ;  /* 0x00007610ff137816 */ /* 0x010fcc0000000013 */
[----:B------:R0:W4:Y:S01]  /*b010*/  @!P3 LDG.E.U8 R19, desc[UR14][R20.64] ;  /* 0x0000000e1413b981 */ /* 0x000122000c1e1100 */
        /* <DEDUP_REMOVED lines=8> */
[----:B---3--:R-:W-:-:S03]  /*b0a0*/  PRMT R140, RZ, 0x7610, R140 ;  /* 0x00007610ff8c7816 */ /* 0x008fc6000000008c */
[----:B----4-:R-:W-:Y:S04]  /*b0b0*/  STL [R1+0x324], R19 ;  /* 0x0003241301007387 */ /* 0x010fe80000100800 */
        /* <DEDUP_REMOVED lines=225> */
[----:B------:R-:W-:Y:S02]  /*bed0*/  @!P5 LOP3.LUT R21, R21, R20, RZ, 0x3c, !PT ;  /* 0x000000141515d212 */ /* 0x000fe400078e3cff */
[----:B------:R-:W-:Y:S01]  /*bee0*/  PRMT R37, RZ, 0x7610, R37 ;  /* 0x00007610ff257816 */ /* 0x000fe20000000025 */
[----:B------:R-:W-:Y:S01]  /*bef0*/  VIADD R22, R132, 0xffffffe8 ;  /* 0xffffffe884167836 */ /* 0x000fe20000000000 */
[----:B------:R-:W-:-:S04]  /*bf00*/  PRMT R25, RZ, 0x7610, R25 ;  /* 0x00007610ff197816 */ /* 0x000fc80000000019 */
[----:B------:R-:W-:Y:S02]  /*bf10*/  ISETP.GE.U32.AND P3, PT, R22, 0x7fffff69, PT ;  /* 0x7fffff691600780c */ /* 0x000fe40003f66070 */
[----:B------:R-:W-:Y:S02]  /*bf20*/  PRMT R43, RZ, 0x7610, R43 ;  /* 0x00007610ff2b7816 */ /* 0x000fe4000000002b */
[----:B------:R-:W-:Y:S02]  /*bf30*/  PRMT R28, RZ, 0x7610, R28 ;  /* 0x00007610ff1c7816 */ /* 0x000fe4000000001c */
[----:B---3--:R-:W-:Y:S01]  /*bf40*/  PRMT R15, RZ, 0x7610, R15 ;  /* 0x00007610ff0f7816 */ /* 0x008fe2000000000f */
[----:B----4-:R0:W-:Y:S04]  /*bf50*/  STL [R1+0x370], R19 ;  /* 0x0003701301007387 */ /* 0x0101e80000100800 */
[----:B------:R1:W-:Y:S01]  /*bf60*/  STL [R1+0x890], R20 ;  /* 0x0008901401007387 */ /* 0x0003e20000100800 */
[----:B0-----:R-:W-:-:S02]  /*bf70*/  IADD3 R19, P6, PT, R18, R4, RZ ;  /* 0x0000000412137210 */ /* 0x001fc40007fde0ff */
[----:B-1----:R-:W-:-:S03]  /*bf80*/  @!P5 LOP3.LUT R20, R21, R20, RZ, 0x3c, !PT ;  /* 0x000000141514d212 */ /* 0x002fc600078e3cff */
[----:B------:R-:W-:Y:S01]  /*bf90*/  IMAD.X R140, R17, 0x1, R5, P6 ;  /* 0x00000001118c7824 */ /* 0x000fe200030e0605 */
[----:B------:R-:W-:Y:S02]  /*bfa0*/  @!P5 LOP3.LUT R21, R21, R20, RZ, 0x3c, !PT ;  /* 0x000000141515d212 */ /* 0x000fe400078e3cff */
[----:B------:R-:W-:-:S03]  /*bfb0*/  IADD3 R16, P6, PT, R18, R6, RZ ;  /* 0x0000000612107210 */ /* 0x000fc60007fde0ff */
[----:B------:R0:W2:Y:S02]  /*bfc0*/  @!P5 LDG.E.U8 R37, desc[UR14][R20.64] ;  /* 0x0000000e1425d981 */ /* 0x0000a4000c1e1100 */
[----:B------:R-:W-:Y:S02]  /*bfd0*/  IMAD.X R22, R17, 0x1, R7, P6 ;  /* 0x0000000111167824 */ /* 0x000fe400030e0607 */
[----:B------:R1:W-:Y:S01]  /*bfe0*/  STL [R1+0x89c], R19 ;  /* 0x00089c1301007387 */ /* 0x0003e20000100800 */
[----:B0-----:R-:W-:Y:S02]  /*bff0*/  @!P5 IMAD.MOV.U32 R20, RZ, RZ, R19 ;  /* 0x000000ffff14d224 */ /* 0x001fe400078e0013 */
[----:B------:R-:W-:Y:S01]  /*c000*/  @!P5 IMAD.MOV.U32 R21, RZ, RZ, R140 ;  /* 0x000000ffff15d224 */ /* 0x000fe200078e008c */
[----:B-1----:R-:W-:Y:S01]  /*c010*/  IADD3 R19, P6, PT, R18, R8, RZ ;  /* 0x0000000812137210 */ /* 0x002fe20007fde0ff */
[----:B------:R0:W-:Y:S01]  /*c020*/  STL [R1+0x898], R140 ;  /* 0x0008988c01007387 */ /* 0x0001e20000100800 */
[----:B------:R-:W-:-:S03]  /*c030*/  IMAD R18, R14, 0x14, RZ ;  /* 0x000000140e127824 */ /* 0x000fc600078e02ff */
[----:B------:R1:W3:Y:S01]  /*c040*/  @!P5 LDG.E.U8 R25, desc[UR14][R20.64] ;  /* 0x0000000e1419d981 */ /* 0x0002e2000c1e1100 */
[----:B0-----:R-:W-:Y:S02]  /*c050*/  IMAD.X R140, R17, 0x1, R9, P6 ;  /* 0x00000001118c7824 */ /* 0x001fe400030e0609 */
[----:B-1----:R-:W-:Y:S02]  /*c060*/  @!P5 IMAD.MOV.U32 R20, RZ, RZ, R16 ;  /* 0x000000ffff14d224 */ /* 0x002fe400078e0010 */
[----:B------:R-:W-:Y:S01]  /*c070*/  @!P5 IMAD.MOV.U32 R21, RZ, RZ, R22 ;  /* 0x000000ffff15d224 */ /* 0x000fe200078e0016 */
[----:B------:R0:W-:Y:S01]  /*c080*/  STL [R1+0x8e4], R16 ;  /* 0x0008e41001007387 */ /* 0x0001e20000100800 */
[----:B------:R-:W-:-:S03]  /*c090*/  SHF.R.S32.HI R17, RZ, 0x1f, R18 ;  /* 0x0000001fff117819 */ /* 0x000fc60000011412 */
[----:B------:R1:W4:Y:S01]  /*c0a0*/  @!P5 LDG.E.U8 R43, desc[UR14][R20.64] ;  /* 0x0000000e142bd981 */ /* 0x000322000c1e1100 */
[----:B0-----:R-:W-:Y:S01]  /*c0b0*/  IADD3 R16, P6, PT, R18, R2, RZ ;  /* 0x0000000212107210 */ /* 0x001fe20007fde0ff */
[----:B-1----:R-:W-:Y:S02]  /*c0c0*/  @!P5 IMAD.MOV.U32 R20, RZ, RZ, R19 ;  /* 0x000000ffff14d224 */ /* 0x002fe400078e0013 */
[----:B------:R-:W-:-:S05]  /*c0d0*/  @!P5 IMAD.MOV.U32 R21, RZ, RZ, R140 ;  /* 0x000000ffff15d224 */ /* 0x000fca00078e008c */
[----:B------:R0:W2:Y:S04]  /*c0e0*/  @!P5 LDG.E.U8 R28, desc[UR14][R20.64] ;  /* 0x0000000e141cd981 */ /* 0x0000a8000c1e1100 */
[----:B------:R-:W-:Y:S01]  /*c0f0*/  STL [R1+0x8e0], R22 ;  /* 0x0008e01601007387 */ /* 0x000fe20000100800 */
[----:B0-----:R-:W-:Y:S02]  /*c100*/  IMAD.MOV.U32 R21, RZ, RZ, R16 ;  /* 0x000000ffff157224 */ /* 0x001fe400078e0010 */
[----:B------:R-:W-:Y:S01]  /*c110*/  IMAD.X R20, R17, 0x1, R3, P6 ;  /* 0x0000000111147824 */ /* 0x000fe200030e0603 */
[----:B------:R-:W-:Y:S04]  /*c120*/  STL [R1+0x8ec], R19 ;  /* 0x0008ec1301007387 */ /* 0x000fe80000100800 */
[-C--:B------:R-:W-:Y:S01]  /*c130*/  @!P2 LOP3.LUT R21, R21, R20.reuse, RZ, 0x3c, !PT ;  /* 0x000000141515a212 */ /* 0x080fe200078e3cff */
[----:B------:R-:W-:Y:S04]  /*c140*/  STL [R1+0x8e8], R140 ;  /* 0x0008e88c01007387 */ /* 0x000fe80000100800 */
[----:B------:R-:W-:Y:S04]  /*c150*/  STL [R1+0x8f4], R16 ;  /* 0x0008f41001007387 */ /* 0x000fe80000100800 */
        /* <DEDUP_REMOVED lines=804> */
[----:B---3--:R-:W-:Y:S02]  /*f3a0*/  PRMT R140, RZ, 0x7610, R140 ;  /* 0x00007610ff8c7816 */ /* 0x008fe4000000008c */
[----:B------:R-:W-:Y:S01]  /*f3b0*/  PRMT R15, RZ, 0x7610, R15 ;  /* 0x00007610ff0f7816 */ /* 0x000fe2000000000f */
[----:B----4-:R0:W-:Y:S04]  /*f3c0*/  STL [R1+0x250], R19 ;  /* 0x0002501301007387 */ /* 0x0101e80000100800 */
        /* <DEDUP_REMOVED lines=8> */
[----:B------:R-:W3:Y:S01]  /*f450*/  @!P3 LDG.E.U8 R15, desc[UR14][R20.64] ;  /* 0x0000000e140fb981 */ /* 0x000ee2000c1e1100 */
[----:B------:R-:W-:-:S05]  /*f460*/  VIADD R22, R132, 0xffffffc9 ;  /* 0xffffffc984167836 */ /* 0x000fca0000000000 */
[----:B------:R-:W-:Y:S02]  /*f470*/  ISETP.GE.U32.AND P1, PT, R22, 0x7fffff4a, PT ;  /* 0x7fffff4a1600780c */ /* 0x000fe40003f26070 */
[----:B------:R-:W-:Y:S01]  /*f480*/  IADD3 R22, P6, PT, R18, R6, RZ ;  /* 0x0000000612167210 */ /* 0x000fe20007fde0ff */
[----:B------:R-:W-:Y:S04]  /*f490*/  STL [R1+0xc5c], R19 ;  /* 0x000c5c1301007387 */ /* 0x000fe80000100800 */
[----:B------:R0:W-:Y:S04]  /*f4a0*/  STL [R1+0xc58], R13 ;  /* 0x000c580d01007387 */ /* 0x0001e80000100800 */
[----:B------:R-:W-:Y:S04]  /*f4b0*/  STL [R1+0xc64], R22 ;  /* 0x000c641601007387 */ /* 0x000fe80000100800 */
[----:B--2---:R-:W-:Y:S04]  /*f4c0*/  STL [R1+0x24c], R140 ;  /* 0x00024c8c01007387 */ /* 0x004fe80000100800 */
[----:B0-----:R-:W2:Y:S04]  /*f4d0*/  LDL.LU R13, [R1+0x1840] ;  /* 0x00184000010d7983 */ /* 0x001ea80000300800 */
[----:B------:R-:W4:Y:S04]  /*f4e0*/  LDL.LU R19, [R1+0x183c] ;  /* 0x00183c0001137983 */ /* 0x000f280000300800 */
[----:B---3--:R0:W-:Y:S04]  /*f4f0*/  STL [R1+0x248], R15 ;  /* 0x0002480f01007387 */ /* 0x0081e80000100800 */
[----:B0-----:R-:W3:Y:S01]  /*f500*/  LDL.LU R15, [R1+0x1838] ;  /* 0x00183800010f7983 */ /* 0x001ee20000300800 */
[----:B------:R-:W-:Y:S01]  /*f510*/  IMAD.X R140, R17, 0x1, R7, P6 ;  /* 0x00000001118c7824 */ /* 0x000fe200030e0607 */
[----:B------:R-:W-:Y:S01]  /*f520*/  PRMT R16, RZ, 0x7610, R16 ;  /* 0x00007610ff107816 */ /* 0x000fe20000000010 */
[----:B------:R-:W-:-:S02]  /*f530*/  @!P3 IMAD.MOV.U32 R20, RZ, RZ, R22 ;  /* 0x000000ffff14b224 */ /* 0x000fc400078e0016 */
[----:B------:R-:W-:Y:S01]  /*f540*/  IMAD.MOV.U32 R21, RZ, RZ, R140 ;  /* 0x000000ffff157224 */ /* 0x000fe200078e008c */
[----:B------:R0:W-:Y:S04]  /*f550*/  STL [R1+0xc60], R140 ;  /* 0x000c608c01007387 */ /* 0x0001e80000100800 */
[----:B------:R1:W2:Y:S01]  /*f560*/  @!P3 LDG.E.U8 R16, desc[UR14][R20.64] ;  /* 0x0000000e1410b981 */ /* 0x0002a2000c1e1100 */
[----:B0-----:R-:W-:-:S05]  /*f570*/  IADD3 R140, P6, PT, R18, R8, RZ ;  /* 0x00000008128c7210 */ /* 0x001fca0007fde0ff */
[----:B-1----:R-:W-:Y:S02]  /*f580*/  IMAD.X R21, R17, 0x1, R9, P6 ;  /* 0x0000000111157824 */ /* 0x002fe400030e0609 */
[----:B------:R-:W-:Y:S01]  /*f590*/  @!P3 IMAD.MOV.U32 R20, RZ, RZ, R140 ;  /* 0x000000ffff14b224 */ /* 0x000fe200078e008c */
[----:B---3--:R-:W-:-:S06]  /*f5a0*/  PRMT R15, RZ, 0x7610, R15 ;  /* 0x00007610ff0f7816 */ /* 0x008fcc000000000f */
[----:B------:R0:W3:Y:S01]  /*f5b0*/  @!P3 LDG.E.U8 R15, desc[UR14][R20.64] ;  /* 0x0000000e140fb981 */ /* 0x0000e2000c1e1100 */
[----:B------:R-:W-:-:S03]  /*f5c0*/  IMAD R18, R14, 0x33, RZ ;  /* 0x000000330e127824 */ /* 0x000fc600078e02ff */
[----:B------:R-:W-:Y:S02]  /*f5d0*/  STL [R1+0xc6c], R140 ;  /* 0x000c6c8c01007387 */ /* 0x000fe40000100800 */
[----:B------:R-:W-:Y:S02]  /*f5e0*/  SHF.R.S32.HI R17, RZ, 0x1f, R18 ;  /* 0x0000001fff117819 */ /* 0x000fe40000011412 */
[----:B--2---:R1:W-:Y:S04]  /*f5f0*/  STL [R1+0x244], R16 ;  /* 0x0002441001007387 */ /* 0x0043e80000100800 */
[----:B------:R0:W-:Y:S01]  /*f600*/  STL [R1+0xc68], R21 ;  /* 0x000c681501007387 */ /* 0x0001e20000100800 */
[----:B-1----:R-:W-:Y:S01]  /*f610*/  IADD3 R16, P6, PT, R18, R2, RZ ;  /* 0x0000000212107210 */ /* 0x002fe20007fde0ff */
[----:B------:R-:W-:-:S04]  /*f620*/  VIADD R22, R132, 0xffffffc8 ;  /* 0xffffffc884167836 */ /* 0x000fc80000000000 */
[----:B0-----:R-:W-:Y:S01]  /*f630*/  IMAD.X R21, R17, 0x1, R3, P6 ;  /* 0x0000000111157824 */ /* 0x001fe200030e0603 */
[----:B------:R-:W-:Y:S01]  /*f640*/  IADD3 R140, P6, PT, R18, R4, RZ ;  /* 0x00000004128c7210 */ /* 0x000fe20007fde0ff */
[----:B------:R-:W-:Y:S01]  /*f650*/  STL [R1+0xcd4], R16 ;  /* 0x000cd41001007387 */ /* 0x000fe20000100800 */
[----:B------:R-:W-:Y:S01]  /*f660*/  PRMT R31, RZ, 0x7610, R31 ;  /* 0x00007610ff1f7816 */ /* 0x000fe2000000001f */
[----:B------:R-:W-:Y:S02]  /*f670*/  @!P5 IMAD.MOV.U32 R20, RZ, RZ, R16 ;  /* 0x000000ffff14d224 */ /* 0x000fe400078e0010 */
[----:B------:R-:W-:Y:S01]  /*f680*/  STL [R1+0xcd0], R21 ;  /* 0x000cd01501007387 */ /* 0x000fe20000100800 */
[----:B------:R-:W-:-:S03]  /*f690*/  ISETP.GE.U32.AND P3, PT, R22, 0x7fffff49, PT ;  /* 0x7fffff491600780c */ /* 0x000fc60003f66070 */
[----:B------:R-:W-:Y:S01]  /*f6a0*/  STL [R1+0xcdc], R140 ;  /* 0x000cdc8c01007387 */ /* 0x000fe20000100800 */
[----:B------:R-:W-:-:S03]  /*f6b0*/  PRMT R42, RZ, 0x7610, R42 ;  /* 0x00007610ff2a7816 */ /* 0x000fc6000000002a */
[----:B------:R0:W2:Y:S01]  /*f6c0*/  @!P5 LDG.E.U8 R31, desc[UR14][R20.64] ;  /* 0x0000000e141fd981 */ /* 0x0000a2000c1e1100 */
[----:B------:R-:W-:Y:S01]  /*f6d0*/  PRMT R41, RZ, 0x7610, R41 ;  /* 0x00007610ff297816 */ /* 0x000fe20000000029 */
[----:B0-----:R-:W-:Y:S01]  /*f6e0*/  @!P5 IMAD.MOV.U32 R20, RZ, RZ, R140 ;  /* 0x000000ffff14d224 */ /* 0x001fe200078e008c */
[----:B----4-:R-:W-:Y:S01]  /*f6f0*/  PRMT R19, RZ, 0x7610, R19 ;  /* 0x00007610ff137816 */ /* 0x010fe20000000013 */
[----:B---3--:R0:W-:Y:S02]  /*f700*/  STL [R1+0x240], R15 ;  /* 0x0002400f01007387 */ /* 0x0081e40000100800 */
[----:B0-----:R-:W-:Y:S01]  /*f710*/  IMAD.X R15, R17, 0x1, R5, P6 ;  /* 0x00000001110f7824 */ /* 0x001fe200030e0605 */
[----:B------:R-:W-:-:S03]  /*f720*/  IADD3 R22, P6, PT, R18, R6, RZ ;  /* 0x0000000612167210 */ /* 0x000fc60007fde0ff */
[----:B------:R-:W-:Y:S01]  /*f730*/  @!P5 IMAD.MOV.U32 R21, RZ, RZ, R15 ;  /* 0x000000ffff15d224 */ /* 0x000fe200078e000f */
[----:B------:R0:W-:Y:S01]  /*f740*/  STL [R1+0xcd8], R15 ;  /* 0x000cd80f01007387 */ /* 0x0001e20000100800 */
[----:B------:R-:W-:-:S03]  /*f750*/  IMAD.X R16, R17, 0x1, R7, P6 ;  /* 0x0000000111107824 */ /* 0x000fc600030e0607 */
[----:B------:R-:W-:Y:S04]  /*f760*/  STL [R1+0xce4], R22 ;  /* 0x000ce41601007387 */ /* 0x000fe80000100800 */
[----:B------:R1:W3:Y:S04]  /*f770*/  @!P5 LDG.E.U8 R42, desc[UR14][R20.64] ;  /* 0x0000000e142ad981 */ /* 0x0002e8000c1e1100 */
[----:B0-----:R-:W4:Y:S04]  /*f780*/  LDL.LU R15, [R1+0x1834] ;  /* 0x00183400010f7983 */ /* 0x001f280000300800 */
[----:B------:R-:W2:Y:S01]  /*f790*/  LDL.LU R140, [R1+0x1830] ;  /* 0x00183000018c7983 */ /* 0x000ea20000300800 */
[----:B-1----:R-:W-:-:S03]  /*f7a0*/  IMAD.MOV.U32 R21, RZ, RZ, R16 ;  /* 0x000000ffff157224 */ /* 0x002fc600078e0010 */
[----:B------:R0:W-:Y:S01]  /*f7b0*/  STL [R1+0xce0], R16 ;  /* 0x000ce01001007387 */ /* 0x0001e20000100800 */
[----:B------:R-:W-:-:S05]  /*f7c0*/  @!P5 IMAD.MOV.U32 R20, RZ, RZ, R22 ;  /* 0x000000ffff14d224 */ /* 0x000fca00078e0016 */
[----:B------:R1:W3:Y:S01]  /*f7d0*/  @!P5 LDG.E.U8 R41, desc[UR14][R20.64] ;  /* 0x0000000e1429d981 */ /* 0x0002e2000c1e1100 */
[----:B0-----:R-:W-:-:S05]  /*f7e0*/  IADD3 R16, P6, PT, R18, R8, RZ ;  /* 0x0000000812107210 */ /* 0x001fca0007fde0ff */
[----:B-1----:R-:W-:Y:S02]  /*f7f0*/  IMAD.MOV.U32 R21, RZ, RZ, R16 ;  /* 0x000000ffff157224 */ /* 0x002fe400078e0010 */
[----:B------:R-:W-:Y:S01]  /*f800*/  IMAD.X R20, R17, 0x1, R9, P6 ;  /* 0x0000000111147824 */ /* 0x000fe200030e0609 */
[----:B------:R-:W-:Y:S04]  /*f810*/  STL [R1+0xcec], R16 ;  /* 0x000cec1001007387 */ /* 0x000fe80000100800 */
[-C--:B------:R-:W-:Y:S01]  /*f820*/  @!P5 LOP3.LUT R21, R21, R20.reuse, RZ, 0x3c, !PT ;  /* 0x000000141515d212 */ /* 0x080fe200078e3cff */
[----:B------:R0:W-:Y:S03]  /*f830*/  STL [R1+0xce8], R20 ;  /* 0x000ce81401007387 */ /* 0x0001e60000100800 */
[----:B0-----:R-:W-:-:S04]  /*f840*/  @!P5 LOP3.LUT R20, R21, R20, RZ, 0x3c, !PT ;  /* 0x000000141514d212 */ /* 0x001fc800078e3cff */
[----:B------:R-:W-:-:S05]  /*f850*/  @!P5 LOP3.LUT R21, R21, R20, RZ, 0x3c, !PT ;  /* 0x000000141515d212 */ /* 0x000fca00078e3cff */
[----:B------:R0:W3:Y:S01]  /*f860*/  @!P5 LDG.E.U8 R19, desc[UR14][R20.64] ;  /* 0x0000000e1413d981 */ /* 0x0000e2000c1e1100 */
[----:B------:R-:W-:-:S05]  /*f870*/  IMAD R18, R14, 0x34, RZ ;  /* 0x000000340e127824 */ /* 0x000fca00078e02ff */
[----:B------:R-:W-:Y:S02]  /*f880*/  SHF.R.S32.HI R17, RZ, 0x1f, R18 ;  /* 0x0000001fff117819 */ /* 0x000fe40000011412 */
[----:B------:R-:W-:-:S05]  /*f890*/  IADD3 R16, P6, PT, R18, R2, RZ ;  /* 0x0000000212107210 */ /* 0x000fca0007fde0ff */
[----:B0-----:R-:W-:Y:S02]  /*f8a0*/  IMAD.MOV.U32 R21, RZ, RZ, R16 ;  /* 0x000000ffff157224 */ /* 0x001fe400078e0010 */
[----:B------:R-:W-:Y:S01]  /*f8b0*/  IMAD.X R20, R17, 0x1, R3, P6 ;  /* 0x0000000111147824 */ /* 0x000fe200030e0603 */
[----:B------:R-:W-:Y:S04]  /*f8c0*/  STL [R1+0xcf4], R16 ;  /* 0x000cf41001007387 */ /* 0x000fe80000100800 */
[-C--:B------:R-:W-:Y:S02]  /*f8d0*/  @!P2 LOP3.LUT R21, R21, R20.reuse, RZ, 0x3c, !PT ;  /* 0x000000141515a212 */ /* 0x080fe400078e3cff */
[----:B--2---:R-:W-:Y:S01]  /*f8e0*/  PRMT R140, RZ, 0x7610, R140 ;  /* 0x00007610ff8c7816 */ /* 0x004fe2000000008c */
[----:B---3--:R-:W-:Y:S04]  /*f8f0*/  STL [R1+0xf4], R19 ;  /* 0x0000f41301007387 */ /* 0x008fe80000100800 */
[----:B------:R0:W-:Y:S02]  /*f900*/  STL [R1+0xcf0], R20 ;  /* 0x000cf01401007387 */ /* 0x0001e40000100800 */
[----:B0-----:R-:W-:-:S04]  /*f910*/  @!P2 LOP3.LUT R20, R21, R20, RZ, 0x3c, !PT ;  /* 0x000000141514a212 */ /* 0x001fc800078e3cff */
[----:B------:R-:W-:-:S05]  /*f920*/  @!P2 LOP3.LUT R21, R21, R20, RZ, 0x3c, !PT ;  /* 0x000000141515a212 */ /* 0x000fca00078e3cff */
[----:B------:R0:W2:Y:S01]  /*f930*/  @!P2 LDG.E.U8 R140, desc[UR14][R20.64] ;  /* 0x0000000e148ca981 */ /* 0x0000a2000c1e1100 */
[----:B------:R-:W-:Y:S01]  /*f940*/  IADD3 R19, P6, PT, R18, R4, RZ ;  /* 0x0000000412137210 */ /* 0x000fe20007fde0ff */
[----:B------:R-:W-:Y:S01]  /*f950*/  VIADD R22, R132, 0xffffffc4 ;  /* 0xffffffc484167836 */ /* 0x000fe20000000000 */
[----:B----4-:R-:W-:-:S03]  /*f960*/  PRMT R15, RZ, 0x7610, R15 ;  /* 0x00007610ff0f7816 */ /* 0x010fc6000000000f */
        /* <DEDUP_REMOVED lines=92> */
[----:B------:R-:W-:Y:S01]  /*ff30*/  IMAD.X R16, R17, 0x1, R5, P6 ;  /* 0x0000000111107824 */ /* 0x000fe200030e0605 */
[----:B------:R-:W-:Y:S02]  /*ff40*/  ISETP.GE.U32.AND P0, PT, R22, 0x7fffff43, PT ;  /* 0x7fffff431600780c */ /* 0x000fe40003f06070 */
[----:B------:R-:W-:Y:S01]  /*ff50*/  IADD3 R22, P6, PT, R18, R6, RZ ;  /* 0x0000000612167210 */ /* 0x000fe20007fde0ff */
[----:B0-----:R-:W-:Y:S01]  /*ff60*/  @!P1 IMAD.MOV.U32 R20, RZ, RZ, R19 ;  /* 0x000000ffff149224 */ /* 0x001fe200078e0013 */
[----:B------:R-:W-:Y:S01]  /*ff70*/  STL [R1+0xd3c], R19 ;  /* 0x000d3c1301007387 */ /* 0x000fe20000100800 */
[----:B------:R-:W-:-:S03]  /*ff80*/  @!P1 IMAD.MOV.U32 R21, RZ, RZ, R16 ;  /* 0x000000ffff159224 */ /* 0x000fc600078e0010 */
[----:B------:R0:W-:Y:S04]  /*ff90*/  STL [R1+0xd38], R16 ;  /* 0x000d381001007387 */ /* 0x0001e80000100800 */
[----:B------:R-:W-:Y:S01]  /*ffa0*/  STL [R1+0xd44], R22 ;  /* 0x000d441601007387 */ /* 0x000fe20000100800 */
[----:B------:R-:W-:-:S03]  /*ffb0*/  PRMT R13, RZ, 0x7610, R13 ;  /* 0x00007610ff0d7816 */ /* 0x000fc6000000000d */
[----:B------:R1:W3:Y:S02]  /*ffc0*/  @!P1 LDG.E.U8 R15, desc[UR14][R20.64] ;  /* 0x0000000e140f9981 */ /* 0x0002e4000c1e1100 */
[----:B-1----:R-:W-:Y:S02]  /*ffd0*/  @!P1 IMAD.MOV.U32 R20, RZ, RZ, R22 ;  /* 0x000000ffff149224 */ /* 0x002fe400078e0016 */
[----:B--2---:R1:W-:Y:S04]  /*ffe0*/  STL [R1+0x208], R140 ;  /* 0x0002088c01007387 */ /* 0x0043e80000100800 */
[----:B0-----:R-:W2:Y:S04]  /*fff0*/  LDL.LU R16, [R1+0x1810] ;  /* 0x0018100001107983 */ /* 0x001ea80000300800 */
[----:B------:R-:W4:Y:S01]  /*10000*/  LDL.LU R19, [R1+0x180c] ;  /* 0x00180c0001137983 */ /* 0x000f220000300800 */
[----:B-1----:R-:W-:-:S04]  /*10010*/  IMAD.X R140, R17, 0x1, R7, P6 ;  /* 0x00000001118c7824 */ /* 0x002fc800030e0607 */
[----:B------:R-:W-:-:S05]  /*10020*/  IMAD.MOV.U32 R21, RZ, RZ, R140 ;  /* 0x000000ffff157224 */ /* 0x000fca00078e008c */
[----:B------:R0:W4:Y:S04]  /*10030*/  @!P1 LDG.E.U8 R13, desc[UR14][R20.64] ;  /* 0x0000000e140d9981 */ /* 0x000128000c1e1100 */
[----:B---3--:R1:W-:Y:S04]  /*10040*/  STL [R1+0x204], R15 ;  /* 0x0002040f01007387 */ /* 0x0083e80000100800 */
[----:B-1----:R-:W3:Y:S04]  /*10050*/  LDL.LU R15, [R1+0x1808] ;  /* 0x00180800010f7983 */ /* 0x002ee80000300800 */
[----:B------:R1:W-:Y:S02]  /*10060*/  STL [R1+0xd40], R140 ;  /* 0x000d408c01007387 */ /* 0x0003e40000100800 */
[----:B-1----:R-:W-:Y:S01]  /*10070*/  IADD3 R140, P6, PT, R18, R8, RZ ;  /* 0x00000008128c7210 */ /* 0x002fe20007fde0ff */
[----:B------:R-:W-:-:S04]  /*10080*/  IMAD R18, R14, 0x37, RZ ;  /* 0x000000370e127824 */ /* 0x000fc800078e02ff */
[----:B------:R-:W-:Y:S01]  /*10090*/  STL [R1+0xd4c], R140 ;  /* 0x000d4c8c01007387 */ /* 0x000fe20000100800 */
[----:B0-----:R-:W-:Y:S01]  /*100a0*/  IMAD.X R21, R17, 0x1, R9, P6 ;  /* 0x0000000111157824 */ /* 0x001fe200030e0609 */
[----:B------:R-:W-:Y:S01]  /*100b0*/  SHF.R.S32.HI R17, RZ, 0x1f, R18 ;  /* 0x0000001fff117819 */ /* 0x000fe20000011412 */
[----:B------:R-:W-:Y:S01]  /*100c0*/  @!P1 IMAD.MOV.U32 R20, RZ, RZ, R140 ;  /* 0x000000ffff149224 */ /* 0x000fe200078e008c */
[----:B--2---:R-:W-:-:S06]  /*100d0*/  PRMT R16, RZ, 0x7610, R16 ;  /* 0x00007610ff107816 */ /* 0x004fcc0000000010 */
[----:B------:R0:W2:Y:S04]  /*100e0*/  @!P1 LDG.E.U8 R16, desc[UR14][R20.64] ;  /* 0x0000000e14109981 */ /* 0x0000a8000c1e1100 */
[----:B----4-:R1:W-:Y:S04]  /*100f0*/  STL [R1+0x200], R13 ;  /* 0x0002000d01007387 */ /* 0x0103e80000100800 */
[----:B------:R0:W-:Y:S01]  /*10100*/  STL [R1+0xd48], R21 ;  /* 0x000d481501007387 */ /* 0x0001e20000100800 */
[----:B-1----:R-:W-:-:S05]  /*10110*/  IADD3 R13, P6, PT, R18, R2, RZ ;  /* 0x00000002120d7210 */ /* 0x002fca0007fde0ff */
[----:B0-----:R-:W-:Y:S02]  /*10120*/  IMAD.MOV.U32 R21, RZ, RZ, R13 ;  /* 0x000000ffff157224 */ /* 0x001fe400078e000d */
[----:B------:R-:W-:Y:S01]  /*10130*/  IMAD.X R20, R17, 0x1, R3, P6 ;  /* 0x0000000111147824 */ /* 0x000fe200030e0603 */
[----:B------:R-:W-:Y:S04]  /*10140*/  STL [R1+0xd54], R13 ;  /* 0x000d540d01007387 */ /* 0x000fe80000100800 */
[-C--:B------:R-:W-:Y:S01]  /*10150*/  @!P3 LOP3.LUT R21, R21, R20.reuse, RZ, 0x3c, !PT ;  /* 0x000000141515b212 */ /* 0x080fe200078e3cff */
[----:B------:R0:W-:Y:S01]  /*10160*/  STL [R1+0xd50], R20 ;  /* 0x000d501401007387 */ /* 0x0001e20000100800 */
[----:B------:R-:W-:Y:S02]  /*10170*/  PRMT R19, RZ, 0x7610, R19 ;  /* 0x00007610ff137816 */ /* 0x000fe40000000013 */
[----:B0-----:R-:W-:-:S04]  /*10180*/  @!P3 LOP3.LUT R20, R21, R20, RZ, 0x3c, !PT ;  /* 0x000000141514b212 */ /* 0x001fc800078e3cff */
[----:B------:R-:W-:-:S05]  /*10190*/  @!P3 LOP3.LUT R21, R21, R20, RZ, 0x3c, !PT ;  /* 0x000000141515b212 */ /* 0x000fca00078e3cff */
[----:B------:R0:W4:Y:S01]  /*101a0*/  @!P3 LDG.E.U8 R19, desc[UR14][R20.64] ;  /* 0x0000000e1413b981 */ /* 0x000122000c1e1100 */
[----:B------:R-:W-:-:S05]  /*101b0*/  IADD3 R13, P6, PT, R18, R4, RZ ;  /* 0x00000004120d7210 */ /* 0x000fca0007fde0ff */
[----:B------:R-:W-:Y:S01]  /*101c0*/  STL [R1+0xd5c], R13 ;  /* 0x000d5c0d01007387 */ /* 0x000fe20000100800 */
[----:B---3--:R-:W-:Y:S01]  /*101d0*/  PRMT R15, RZ, 0x7610, R15 ;  /* 0x00007610ff0f7816 */ /* 0x008fe2000000000f */
[----:B0-----:R-:W-:Y:S02]  /*101e0*/  @!P3 IMAD.MOV.U32 R20, RZ, RZ, R13 ;  /* 0x000000ffff14b224 */ /* 0x001fe400078e000d */
[----:B--2---:R0:W-:Y:S02]  /*101f0*/  STL [R1+0x1fc], R16 ;  /* 0x0001fc1001007387 */ /* 0x0041e40000100800 */
[----:B0-----:R-:W-:-:S04]  /*10200*/  IMAD.X R16, R17, 0x1, R5, P6 ;  /* 0x0000000111107824 */ /* 0x001fc800030e0605 */
[----:B------:R-:W-:Y:S01]  /*10210*/  @!P3 IMAD.MOV.U32 R21, RZ, RZ, R16 ;  /* 0x000000ffff15b224 */ /* 0x000fe200078e0010 */
[----:B------:R-:W-:Y:S01]  /*10220*/  IADD3 R140, P6, PT, R18, R6, RZ ;  /* 0x00000006128c7210 */ /* 0x000fe20007fde0ff */
[----:B------:R0:W-:Y:S04]  /*10230*/  STL [R1+0xd58], R16 ;  /* 0x000d581001007387 */ /* 0x0001e80000100800 */
[----:B------:R1:W2:Y:S04]  /*10240*/  @!P3 LDG.E.U8 R15, desc[UR14][R20.64] ;  /* 0x0000000e140fb981 */ /* 0x0002a8000c1e1100 */
[----:B------:R-:W-:Y:S04]  /*10250*/  STL [R1+0xd64], R140 ;  /* 0x000d648c01007387 */ /* 0x000fe80000100800 */
[----:B----4-:R3:W-:Y:S04]  /*10260*/  STL [R1+0x1f8], R19 ;  /* 0x0001f81301007387 */ /* 0x0107e80000100800 */
[----:B0-----:R-:W4:Y:S04]  /*10270*/  LDL.LU R16, [R1+0x1804] ;  /* 0x0018040001107983 */ /* 0x001f280000300800 */
[----:B------:R-:W4:Y:S01]  /*10280*/  LDL.LU R13, [R1+0x1800] ;  /* 0x00180000010d7983 */ /* 0x000f220000300800 */
[----:B------:R-:W-:-:S02]  /*10290*/  VIADD R22, R132, 0xffffffc1 ;  /* 0xffffffc184167836 */ /* 0x000fc40000000000 */
[----:B---3--:R-:W-:-:S03]  /*102a0*/  IMAD.X R19, R17, 0x1, R7, P6 ;  /* 0x0000000111137824 */ /* 0x008fc600030e0607 */
[----:B------:R-:W-:Y:S01]  /*102b0*/  ISETP.GE.U32.AND P1, PT, R22, 0x7fffff42, PT ;  /* 0x7fffff421600780c */ /* 0x000fe20003f26070 */
[----:B-1----:R-:W-:Y:S01]  /*102c0*/  IMAD.MOV.U32 R21, RZ, RZ, R19 ;  /* 0x000000ffff157224 */ /* 0x002fe200078e0013 */
[----:B------:R-:W-:Y:S01]  /*102d0*/  PRMT R22, RZ, 0x7610, R22 ;  /* 0x00007610ff167816 */ /* 0x000fe20000000016 */
[----:B------:R-:W-:-:S05]  /*102e0*/  @!P3 IMAD.MOV.U32 R20, RZ, RZ, R140 ;  /* 0x000000ffff14b224 */ /* 0x000fca00078e008c */
[----:B------:R0:W3:Y:S04]  /*102f0*/  @!P3 LDG.E.U8 R22, desc[UR14][R20.64] ;  /* 0x0000000e1416b981 */ /* 0x0000e8000c1e1100 */
[----:B--2---:R1:W-:Y:S04]  /*10300*/  STL [R1+0x1f4], R15 ;  /* 0x0001f40f01007387 */ /* 0x0043e80000100800 */
[----:B-1----:R-:W2:Y:S04]  /*10310*/  LDL.LU R15, [R1+0x17fc] ;  /* 0x0017fc00010f7983 */ /* 0x002ea80000300800 */
[----:B------:R1:W-:Y:S02]  /*10320*/  STL [R1+0xd60], R19 ;  /* 0x000d601301007387 */ /* 0x0003e40000100800 */
[----:B-1----:R-:W-:-:S05]  /*10330*/  IADD3 R19, P6, PT, R18, R8, RZ ;  /* 0x0000000812137210 */ /* 0x002fca0007fde0ff */
[----:B0-----:R-:W-:Y:S02]  /*10340*/  IMAD.X R21, R17, 0x1, R9, P6 ;  /* 0x0000000111157824 */ /* 0x001fe400030e0609 */
[----:B------:R-:W-:Y:S01]  /*10350*/  @!P3 IMAD.MOV.U32 R20, RZ, RZ, R19 ;  /* 0x000000ffff14b224 */ /* 0x000fe200078e0013 */
[----:B----4-:R-:W-:-:S06]  /*10360*/  PRMT R13, RZ, 0x7610, R13 ;  /* 0x00007610ff0d7816 */ /* 0x010fcc000000000d */
[----:B------:R0:W4:Y:S01]  /*10370*/  @!P3 LDG.E.U8 R13, desc[UR14][R20.64] ;  /* 0x0000000e140db981 */ /* 0x000122000c1e1100 */
[----:B------:R-:W-:-:S05]  /*10380*/  IMAD R18, R14, 0x3b, RZ ;  /* 0x0000003b0e127824 */ /* 0x000fca00078e02ff */
[----:B------:R-:W-:Y:S02]  /*10390*/  SHF.R.S32.HI R17, RZ, 0x1f, R18 ;  /* 0x0000001fff117819 */ /* 0x000fe40000011412 */
[----:B------:R-:W-:Y:S01]  /*103a0*/  IADD3 R140, P6, PT, R18, R2, RZ ;  /* 0x00000002128c7210 */ /* 0x000fe20007fde0ff */
[----:B------:R-:W-:Y:S04]  /*103b0*/  STL [R1+0xd6c], R19 ;  /* 0x000d6c1301007387 */ /* 0x000fe80000100800 */
[----:B------:R0:W-:Y:S01]  /*103c0*/  STL [R1+0xd68], R21 ;  /* 0x000d681501007387 */ /* 0x0001e20000100800 */
[----:B------:R-:W-:-:S03]  /*103d0*/  PRMT R0, RZ, 0x7610, R0 ;  /* 0x00007610ff007816 */ /* 0x000fc60000000000 */
[----:B---3--:R1:W-:Y:S01]  /*103e0*/  STL [R1+0x1f0], R22 ;  /* 0x0001f01601007387 */ /* 0x0083e20000100800 */
[----:B0-----:R-:W-:Y:S01]  /*103f0*/  IMAD.X R21, R17, 0x1, R3, P6 ;  /* 0x0000000111157824 */ /* 0x001fe200030e0603 */
[----:B------:R-:W-:Y:S02]  /*10400*/  IADD3 R19, P6, PT, R18, R4, RZ ;  /* 0x0000000412137210 */ /* 0x000fe40007fde0ff */
[----:B------:R-:W-:Y:S01]  /*10410*/  STL [R1+0xdd4], R140 ;  /* 0x000dd48c01007387 */ /* 0x000fe20000100800 */
[----:B------:R-:W-:-:S03]  /*10420*/  @!P5 IMAD.MOV.U32 R20, RZ, RZ, R140 ;  /* 0x000000ffff14d224 */ /* 0x000fc600078e008c */
[----:B------:R-:W-:Y:S04]  /*10430*/  STL [R1+0xdd0], R21 ;  /* 0x000dd01501007387 */ /* 0x000fe80000100800 */
[----:B------:R-:W-:Y:S01]  /*10440*/  STL [R1+0xddc], R19 ;  /* 0x000ddc1301007387 */ /* 0x000fe20000100800 */
[----:B-1----:R-:W-:-:S03]  /*10450*/  VIADD R22, R132, 0xffffffc0 ;  /* 0xffffffc084167836 */ /* 0x002fc60000000000 */
[----:B------:R0:W3:Y:S02]  /*10460*/  @!P5 LDG.E.U8 R0, desc[UR14][R20.64] ;  /* 0x0000000e1400d981 */ /* 0x0000e4000c1e1100 */
[----:B------:R-:W-:Y:S01]  /*10470*/  ISETP.GE.U32.AND P3, PT, R22, 0x7fffff41, PT ;  /* 0x7fffff411600780c */ /* 0x000fe20003f66070 */
[----:B0-----:R-:W-:Y:S01]  /*10480*/  @!P5 IMAD.MOV.U32 R20, RZ, RZ, R19 ;  /* 0x000000ffff14d224 */ /* 0x001fe200078e0013 */
[----:B--2---:R-:W-:Y:S01]  /*10490*/  PRMT R15, RZ, 0x7610, R15 ;  /* 0x00007610ff0f7816 */ /* 0x004fe2000000000f */
[----:B----4-:R0:W-:Y:S02]  /*104a0*/  STL [R1+0x1ec], R13 ;  /* 0x0001ec0d01007387 */ /* 0x0101e40000100800 */
[----:B0-----:R-:W-:-:S04]  /*104b0*/  IMAD.X R13, R17, 0x1, R5, P6 ;  /* 0x00000001110d7824 */ /* 0x001fc800030e0605 */
[----:B------:R-:W-:Y:S01]  /*104c0*/  @!P5 IMAD.MOV.U32 R21, RZ, RZ, R13 ;  /* 0x000000ffff15d224 */ /* 0x000fe200078e000d */
[----:B------:R-:W-:-:S04]  /*104d0*/  IADD3 R22, P6, PT, R18, R6, RZ ;  /* 0x0000000612167210 */ /* 0x000fc80007fde0ff */
[----:B------:R0:W2:Y:S04]  /*104e0*/  @!P5 LDG.E.U8 R15, desc[UR14][R20.64] ;  /* 0x0000000e140fd981 */ /* 0x0000a8000c1e1100 */
[----:B------:R1:W-:Y:S04]  /*104f0*/  STL [R1+0xdd8], R13 ;  /* 0x000dd80d01007387 */ /* 0x0003e80000100800 */
[----:B------:R-:W-:Y:S04]  /*10500*/  STL [R1+0xde4], R22 ;  /* 0x000de41601007387 */ /* 0x000fe80000100800 */
[----:B-1----:R-:W4:Y:S04]  /*10510*/  LDL.LU R13, [R1+0x17f8] ;  /* 0x0017f800010d7983 */ /* 0x002f280000300800 */
[----:B------:R-:W3:Y:S01]  /*10520*/  LDL.LU R19, [R1+0x17f4] ;  /* 0x0017f40001137983 */ /* 0x000ee20000300800 */
[----:B------:R-:W-:Y:S01]  /*10530*/  IMAD.X R140, R17, 0x1, R7, P6 ;  /* 0x00000001118c7824 */ /* 0x000fe200030e0607 */
[----:B------:R-:W-:Y:S01]  /*10540*/  PRMT R16, RZ, 0x7610, R16 ;  /* 0x00007610ff107816 */ /* 0x000fe20000000010 */
[----:B0-----:R-:W-:-:S02]  /*10550*/  @!P5 IMAD.MOV.U32 R20, RZ, RZ, R22 ;  /* 0x000000ffff14d224 */ /* 0x001fc400078e0016 */
[----:B------:R-:W-:-:S05]  /*10560*/  IMAD.MOV.U32 R21, RZ, RZ, R140 ;  /* 0x000000ffff157224 */ /* 0x000fca00078e008c */
[----:B------:R0:W4:Y:S04]  /*10570*/  @!P5 LDG.E.U8 R16, desc[UR14][R20.64] ;  /* 0x0000000e1410d981 */ /* 0x000128000c1e1100 */
[----:B--2---:R1:W-:Y:S04]  /*10580*/  STL [R1+0xc0], R15 ;  /* 0x0000c00f01007387 */ /* 0x0043e80000100800 */
[----:B-1----:R-:W2:Y:S04]  /*10590*/  LDL.LU R15, [R1+0x17f0] ;  /* 0x0017f000010f7983 */ /* 0x002ea80000300800 */
[----:B------:R1:W-:Y:S01]  /*105a0*/  STL [R1+0xde0], R140 ;  /* 0x000de08c01007387 */ /* 0x0003e20000100800 */
[----:B---3--:R-:W-:-:S02]  /*105b0*/  PRMT R19, RZ, 0x7610, R19 ;  /* 0x00007610ff137816 */ /* 0x008fc40000000013 */
[----:B-1----:R-:W-:-:S05]  /*105c0*/  IADD3 R140, P6, PT, R18, R8, RZ ;  /* 0x00000008128c7210 */ /* 0x002fca0007fde0ff */
[----:B0-----:R-:W-:Y:S02]  /*105d0*/  IMAD.X R21, R17, 0x1, R9, P6 ;  /* 0x0000000111157824 */ /* 0x001fe400030e0609 */
[----:B------:R-:W-:-:S05]  /*105e0*/  @!P5 IMAD.MOV.U32 R20, RZ, RZ, R140 ;  /* 0x000000ffff14d224 */ /* 0x000fca00078e008c */
[----:B------:R0:W3:Y:S01]  /*105f0*/  @!P5 LDG.E.U8 R19, desc[UR14][R20.64] ;  /* 0x0000000e1413d981 */ /* 0x0000e2000c1e1100 */
[----:B------:R-:W-:-:S03]  /*10600*/  IMAD R18, R14, 0x3c, RZ ;  /* 0x0000003c0e127824 */ /* 0x000fc600078e02ff */
[----:B------:R-:W-:Y:S02]  /*10610*/  STL [R1+0xdec], R140 ;  /* 0x000dec8c01007387 */ /* 0x000fe40000100800 */
[----:B------:R-:W-:Y:S02]  /*10620*/  SHF.R.S32.HI R17, RZ, 0x1f, R18 ;  /* 0x0000001fff117819 */ /* 0x000fe40000011412 */
[----:B----4-:R1:W-:Y:S04]  /*10630*/  STL [R1+0x134], R16 ;  /* 0x0001341001007387 */ /* 0x0103e80000100800 */
[----:B------:R0:W-:Y:S01]  /*10640*/  STL [R1+0xde8], R21 ;  /* 0x000de81501007387 */ /* 0x0001e20000100800 */
[----:B-1----:R-:W-:-:S05]  /*10650*/  IADD3 R16, P6, PT, R18, R2, RZ ;  /* 0x0000000212107210 */ /* 0x002fca0007fde0ff */
        /* <DEDUP_REMOVED lines=280> */
[----:B---3--:R-:W-:Y:S02]  /*117e0*/  PRMT R15, RZ, 0x7610, R15 ;  /* 0x00007610ff0f7816 */ /* 0x008fe4000000000f */
[----:B------:R-:W-:Y:S01]  /*117f0*/  PRMT R13, RZ, 0x7610, R13 ;  /* 0x00007610ff0d7816 */ /* 0x000fe2000000000d */
[----:B----4-:R-:W-:Y:S04]  /*11800*/  STL [R1+0xb8], R19 ;  /* 0x0000b81301007387 */ /* 0x010fe80000100800 */
[----:B------:R0:W-:Y:S02]  /*11810*/  STL [R1+0xf10], R20 ;  /* 0x000f101401007387 */ /* 0x0001e40000100800 */
[----:B0-----:R-:W-:-:S04]  /*11820*/  @!P0 LOP3.LUT R20, R21, R20, RZ, 0x3c, !PT ;  /* 0x0000001415148212 */ /* 0x001fc800078e3cff */
[----:B------:R-:W-:Y:S02]  /*11830*/  @!P0 LOP3.LUT R21, R21, R20, RZ, 0x3c, !PT ;  /* 0x0000001415158212 */ /* 0x000fe400078e3cff */
[----:B------:R-:W-:-:S03]  /*11840*/  IADD3 R19, P6, PT, R18, R4, RZ ;  /* 0x0000000412137210 */ /* 0x000fc60007fde0ff */
[----:B------:R0:W2:Y:S02]  /*11850*/  @!P0 LDG.E.U8 R15, desc[UR14][R20.64] ;  /* 0x0000000e140f8981 */ /* 0x0000a4000c1e1100 */
[----:B------:R-:W-:Y:S02]  /*11860*/  IMAD.X R16, R17, 0x1, R5, P6 ;  /* 0x0000000111107824 */ /* 0x000fe400030e0605 */
[----:B0-----:R-:W-:Y:S02]  /*11870*/  @!P0 IMAD.MOV.U32 R20, RZ, RZ, R19 ;  /* 0x000000ffff148224 */ /* 0x001fe400078e0013 */
[----:B------:R-:W-:-:S05]  /*11880*/  @!P0 IMAD.MOV.U32 R21, RZ, RZ, R16 ;  /* 0x000000ffff158224 */ /* 0x000fca00078e0010 */
[----:B------:R0:W3:Y:S01]  /*11890*/  @!P0 LDG.E.U8 R13, desc[UR14][R20.64] ;  /* 0x0000000e140d8981 */ /* 0x0000e2000c1e1100 */
[----:B------:R-:W-:-:S03]  /*118a0*/  IADD3 R140, P6, PT, R18, R6, RZ ;  /* 0x00000006128c7210 */ /* 0x000fc60007fde0ff */
[----:B------:R-:W-:Y:S04]  /*118b0*/  STL [R1+0xf1c], R19 ;  /* 0x000f1c1301007387 */ /* 0x000fe80000100800 */
[----:B------:R1:W-:Y:S01]  /*118c0*/  STL [R1+0xf18], R16 ;  /* 0x000f181001007387 */ /* 0x0003e20000100800 */
[----:B------:R-:W-:-:S03]  /*118d0*/  VIADD R22, R132, 0xffffffb3 ;  /* 0xffffffb384167836 */ /* 0x000fc60000000000 */
[----:B------:R-:W-:Y:S02]  /*118e0*/  STL [R1+0xf24], R140 ;  /* 0x000f248c01007387 */ /* 0x000fe40000100800 */
[----:B------:R-:W-:Y:S01]  /*118f0*/  ISETP.GE.U32.AND P2, PT, R22, 0x7fffff34, PT ;  /* 0x7fffff341600780c */ /* 0x000fe20003f46070 */
[----:B0-----:R-:W-:Y:S01]  /*11900*/  @!P0 IMAD.MOV.U32 R20, RZ, RZ, R140 ;  /* 0x000000ffff148224 */ /* 0x001fe200078e008c */
[----:B------:R-:W-:Y:S01]  /*11910*/  PRMT R22, RZ, 0x7610, R22 ;  /* 0x00007610ff167816 */ /* 0x000fe20000000016 */
[----:B--2---:R0:W-:Y:S04]  /*11920*/  STL [R1+0xb4], R15 ;  /* 0x0000b40f01007387 */ /* 0x0041e80000100800 */
[----:B-1----:R-:W2:Y:S04]  /*11930*/  LDL.LU R16, [R1+0x1798] ;  /* 0x0017980001107983 */ /* 0x002ea80000300800 */
[----:B------:R-:W4:Y:S01]  /*11940*/  LDL.LU R19, [R1+0x1794] ;  /* 0x0017940001137983 */ /* 0x000f220000300800 */
[----:B0-----:R-:W-:-:S04]  /*11950*/  IMAD.X R15, R17, 0x1, R7, P6 ;  /* 0x00000001110f7824 */ /* 0x001fc800030e0607 */
[----:B------:R-:W-:-:S05]  /*11960*/  @!P0 IMAD.MOV.U32 R21, RZ, RZ, R15 ;  /* 0x000000ffff158224 */ /* 0x000fca00078e000f */
[----:B------:R0:W4:Y:S04]  /*11970*/  @!P0 LDG.E.U8 R22, desc[UR14][R20.64] ;  /* 0x0000000e14168981 */ /* 0x000128000c1e1100 */
[----:B---3--:R-:W-:Y:S04]  /*11980*/  STL [R1+0xb0], R13 ;  /* 0x0000b00d01007387 */ /* 0x008fe80000100800 */
[----:B------:R1:W-:Y:S04]  /*11990*/  STL [R1+0xf20], R15 ;  /* 0x000f200f01007387 */ /* 0x0003e80000100800 */
[----:B-1----:R-:W3:Y:S04]  /*119a0*/  LDL.LU R15, [R1+0x1790] ;  /* 0x00179000010f7983 */ /* 0x002ee80000300800 */
[----:B------:R-:W3:Y:S01]  /*119b0*/  LDL.LU R140, [R1+0x178c] ;  /* 0x00178c00018c7983 */ /* 0x000ee20000300800 */
[----:B------:R-:W-:-:S05]  /*119c0*/  IADD3 R13, P6, PT, R18, R8, RZ ;  /* 0x00000008120d7210 */ /* 0x000fca0007fde0ff */
[----:B0-----:R-:W-:Y:S02]  /*119d0*/  IMAD.MOV.U32 R21, RZ, RZ, R13 ;  /* 0x000000ffff157224 */ /* 0x001fe400078e000d */
[----:B------:R-:W-:Y:S01]  /*119e0*/  IMAD.X R20, R17, 0x1, R9, P6 ;  /* 0x0000000111147824 */ /* 0x000fe200030e0609 */
[----:B------:R-:W-:Y:S04]  /*119f0*/  STL [R1+0xf2c], R13 ;  /* 0x000f2c0d01007387 */ /* 0x000fe80000100800 */
[-C--:B------:R-:W-:Y:S01]  /*11a00*/  @!P0 LOP3.LUT R21, R21, R20.reuse, RZ, 0x3c, !PT ;  /* 0x0000001415158212 */ /* 0x080fe200078e3cff */
[----:B------:R0:W-:Y:S01]  /*11a10*/  STL [R1+0xf28], R20 ;  /* 0x000f281401007387 */ /* 0x0001e20000100800 */
[----:B------:R-:W-:Y:S02]  /*11a20*/  IMAD R18, R14, 0x46, RZ ;  /* 0x000000460e127824 */ /* 0x000fe400078e02ff */
[----:B0-----:R-:W-:-:S03]  /*11a30*/  @!P0 LOP3.LUT R20, R21, R20, RZ, 0x3c, !PT ;  /* 0x0000001415148212 */ /* 0x001fc600078e3cff */
[----:B------:R-:W-:Y:S02]  /*11a40*/  SHF.R.S32.HI R17, RZ, 0x1f, R18 ;  /* 0x0000001fff117819 */ /* 0x000fe40000011412 */
[----:B------:R-:W-:Y:S02]  /*11a50*/  @!P0 LOP3.LUT R21, R21, R20, RZ, 0x3c, !PT ;  /* 0x0000001415158212 */ /* 0x000fe400078e3cff */
[----:B------:R-:W-:Y:S02]  /*11a60*/  IADD3 R13, P6, PT, R18, R2, RZ ;  /* 0x00000002120d7210 */ /* 0x000fe40007fde0ff */
[----:B--2---:R-:W-:-:S06]  /*11a70*/  PRMT R16, RZ, 0x7610, R16 ;  /* 0x00007610ff107816 */ /* 0x004fcc0000000010 */
[----:B------:R0:W2:Y:S02]  /*11a80*/  @!P0 LDG.E.U8 R16, desc[UR14][R20.64] ;  /* 0x0000000e14108981 */ /* 0x0000a4000c1e1100 */
[----:B0-----:R-:W-:Y:S02]  /*11a90*/  IMAD.MOV.U32 R21, RZ, RZ, R13 ;  /* 0x000000ffff157224 */ /* 0x001fe400078e000d */
[----:B------:R-:W-:Y:S01]  /*11aa0*/  IMAD.X R20, R17, 0x1, R3, P6 ;  /* 0x0000000111147824 */ /* 0x000fe200030e0603 */
[----:B----4-:R-:W-:Y:S04]  /*11ab0*/  STL [R1+0xac], R22 ;  /* 0x0000ac1601007387 */ /* 0x010fe80000100800 */
[-C--:B------:R-:W-:Y:S01]  /*11ac0*/  @!P1 LOP3.LUT R21, R21, R20.reuse, RZ, 0x3c, !PT ;  /* 0x0000001415159212 */ /* 0x080fe200078e3cff */
[----:B------:R-:W-:Y:S04]  /*11ad0*/  STL [R1+0xf34], R13 ;  /* 0x000f340d01007387 */ /* 0x000fe80000100800 */
[----:B------:R0:W-:Y:S02]  /*11ae0*/  STL [R1+0xf30], R20 ;  /* 0x000f301401007387 */ /* 0x0001e40000100800 */
[----:B0-----:R-:W-:-:S02]  /*11af0*/  @!P1 LOP3.LUT R20, R21, R20, RZ, 0x3c, !PT ;  /* 0x0000001415149212 */ /* 0x001fc400078e3cff */
[----:B---3--:R-:W-:Y:S02]  /*11b00*/  PRMT R140, RZ, 0x7610, R140 ;  /* 0x00007610ff8c7816 */ /* 0x008fe4000000008c */
[----:B------:R-:W-:-:S05]  /*11b10*/  @!P1 LOP3.LUT R21, R21, R20, RZ, 0x3c, !PT ;  /* 0x0000001415159212 */ /* 0x000fca00078e3cff */
[----:B------:R0:W3:Y:S01]  /*11b20*/  @!P1 LDG.E.U8 R140, desc[UR14][R20.64] ;  /* 0x0000000e148c9981 */ /* 0x0000e2000c1e1100 */
[----:B------:R-:W-:Y:S01]  /*11b30*/  IADD3 R13, P6, PT, R18, R4, RZ ;  /* 0x00000004120d7210 */ /* 0x000fe20007fde0ff */
[----:B------:R-:W-:-:S04]  /*11b40*/  VIADD R22, R132, 0xffffffb2 ;  /* 0xffffffb284167836 */ /* 0x000fc80000000000 */
[----:B------:R-:W-:Y:S01]  /*11b50*/  STL [R1+0xf3c], R13 ;  /* 0x000f3c0d01007387 */ /* 0x000fe20000100800 */
[----:B------:R-:W-:Y:S02]  /*11b60*/  ISETP.GE.U32.AND P0, PT, R22, 0x7fffff33, PT ;  /* 0x7fffff331600780c */ /* 0x000fe40003f06070 */
[----:B------:R-:W-:Y:S01]  /*11b70*/  PRMT R19, RZ, 0x7610, R19 ;  /* 0x00007610ff137816 */ /* 0x000fe20000000013 */
[----:B0-----:R-:W-:Y:S01]  /*11b80*/  @!P1 IMAD.MOV.U32 R20, RZ, RZ, R13 ;  /* 0x000000ffff149224 */ /* 0x001fe200078e000d */
[----:B------:R-:W-:Y:S01]  /*11b90*/  PRMT R15, RZ, 0x7610, R15 ;  /* 0x00007610ff0f7816 */ /* 0x000fe2000000000f */
[----:B--2---:R0:W-:Y:S02]  /*11ba0*/  STL [R1+0xa8], R16 ;  /* 0x0000a81001007387 */ /* 0x0041e40000100800 */
[----:B0-----:R-:W-:Y:S01]  /*11bb0*/  IMAD.X R16, R17, 0x1, R5, P6 ;  /* 0x0000000111107824 */ /* 0x001fe200030e0605 */
[----:B------:R-:W-:-:S03]  /*11bc0*/  IADD3 R22, P6, PT, R18, R6, RZ ;  /* 0x0000000612167210 */ /* 0x000fc60007fde0ff */
[----:B------:R-:W-:Y:S01]  /*11bd0*/  @!P1 IMAD.MOV.U32 R21, RZ, RZ, R16 ;  /* 0x000000ffff159224 */ /* 0x000fe200078e0010 */
[----:B------:R0:W-:Y:S04]  /*11be0*/  STL [R1+0xf38], R16 ;  /* 0x000f381001007387 */ /* 0x0001e80000100800 */
[----:B------:R-:W-:Y:S04]  /*11bf0*/  STL [R1+0xf44], R22 ;  /* 0x000f441601007387 */ /* 0x000fe80000100800 */
[----:B------:R1:W2:Y:S02]  /*11c00*/  @!P1 LDG.E.U8 R19, desc[UR14][R20.64] ;  /* 0x0000000e14139981 */ /* 0x0002a4000c1e1100 */
[----:B-1----:R-:W-:-:S02]  /*11c10*/  @!P1 IMAD.MOV.U32 R20, RZ, RZ, R22 ;  /* 0x000000ffff149224 */ /* 0x002fc400078e0016 */
[----:B---3--:R1:W-:Y:S04]  /*11c20*/  STL [R1+0x164], R140 ;  /* 0x0001648c01007387 */ /* 0x0083e80000100800 */
[----:B0-----:R-:W3:Y:S04]  /*11c30*/  LDL.LU R16, [R1+0x1788] ;  /* 0x0017880001107983 */ /* 0x001ee80000300800 */
[----:B------:R-:W4:Y:S01]  /*11c40*/  LDL.LU R13, [R1+0x1784] ;  /* 0x00178400010d7983 */ /* 0x000f220000300800 */
[----:B-1----:R-:W-:-:S04]  /*11c50*/  IMAD.X R140, R17, 0x1, R7, P6 ;  /* 0x00000001118c7824 */ /* 0x002fc800030e0607 */
[----:B------:R-:W-:-:S05]  /*11c60*/  IMAD.MOV.U32 R21, RZ, RZ, R140 ;  /* 0x000000ffff157224 */ /* 0x000fca00078e008c */
[----:B------:R0:W3:Y:S01]  /*11c70*/  @!P1 LDG.E.U8 R15, desc[UR14][R20.64] ;  /* 0x0000000e140f9981 */ /* 0x0000e2000c1e1100 */
[----:B------:R-:W-:Y:S02]  /*11c80*/  PRMT R77, RZ, 0x7610, R77 ;  /* 0x00007610ff4d7816 */ /* 0x000fe4000000004d */
[----:B------:R-:W-:Y:S02]  /*11c90*/  PRMT R80, RZ, 0x7610, R80 ;  /* 0x00007610ff507816 */ /* 0x000fe40000000050 */
[----:B------:R-:W-:Y:S01]  /*11ca0*/  PRMT R12, RZ, 0x7610, R12 ;  /* 0x00007610ff0c7816 */ /* 0x000fe2000000000c */
[----:B--2---:R1:W-:Y:S04]  /*11cb0*/  STL [R1+0x160], R19 ;  /* 0x0001601301007387 */ /* 0x0043e80000100800 */
[----:B-1----:R-:W2:Y:S04]  /*11cc0*/  LDL.LU R19, [R1+0x1780] ;  /* 0x0017800001137983 */ /* 0x002ea80000300800 */
[----:B------:R1:W-:Y:S02]  /*11cd0*/  STL [R1+0xf40], R140 ;  /* 0x000f408c01007387 */ /* 0x0003e40000100800 */
[----:B-1----:R-:W-:Y:S01]  /*11ce0*/  IADD3 R140, P6, PT, R18, R8, RZ ;  /* 0x00000008128c7210 */ /* 0x002fe20007fde0ff */
[----:B------:R-:W-:-:S04]  /*11cf0*/  IMAD R18, R14, 0x47, RZ ;  /* 0x000000470e127824 */ /* 0x000fc800078e02ff */
[----:B------:R-:W-:Y:S01]  /*11d00*/  STL [R1+0xf4c], R140 ;  /* 0x000f4c8c01007387 */ /* 0x000fe20000100800 */
[----:B0-----:R-:W-:Y:S01]  /*11d10*/  IMAD.X R21, R17, 0x1, R9, P6 ;  /* 0x0000000111157824 */ /* 0x001fe200030e0609 */
[----:B------:R-:W-:Y:S01]  /*11d20*/  SHF.R.S32.HI R17, RZ, 0x1f, R18 ;  /* 0x0000001fff117819 */ /* 0x000fe20000011412 */
[----:B------:R-:W-:Y:S01]  /*11d30*/  @!P1 IMAD.MOV.U32 R20, RZ, RZ, R140 ;  /* 0x000000ffff149224 */ /* 0x000fe200078e008c */
[----:B---3--:R0:W-:Y:S04]  /*11d40*/  STL [R1+0x15c], R15 ;  /* 0x00015c0f01007387 */ /* 0x0081e80000100800 */
[----:B------:R1:W-:Y:S04]  /*11d50*/  STL [R1+0xf48], R21 ;  /* 0x000f481501007387 */ /* 0x0003e80000100800 */
[----:B------:R1:W3:Y:S01]  /*11d60*/  @!P1 LDG.E.U8 R77, desc[UR14][R20.64] ;  /* 0x0000000e144d9981 */ /* 0x0002e2000c1e1100 */
[----:B0-----:R-:W-:-:S05]  /*11d70*/  IADD3 R15, P6, PT, R18, R2, RZ ;  /* 0x00000002120f7210 */ /* 0x001fca0007fde0ff */
[----:B-1----:R-:W-:Y:S02]  /*11d80*/  IMAD.MOV.U32 R21, RZ, RZ, R15 ;  /* 0x000000ffff157224 */ /* 0x002fe400078e000f */
[----:B------:R-:W-:Y:S01]  /*11d90*/  IMAD.X R20, R17, 0x1, R3, P6 ;  /* 0x0000000111147824 */ /* 0x000fe200030e0603 */
[----:B------:R-:W-:Y:S04]  /*11da0*/  STL [R1+0xf54], R15 ;  /* 0x000f540f01007387 */ /* 0x000fe80000100800 */
[----:B------:R-:W-:Y:S01]  /*11db0*/  @!P3 LOP3.LUT R21, R21, R20, RZ, 0x3c, !PT ;  /* 0x000000141515b212 */ /* 0x000fe200078e3cff */
[----:B------:R0:W-:Y:S01]  /*11dc0*/  STL [R1+0xf50], R20 ;  /* 0x000f501401007387 */ /* 0x0001e20000100800 */
[----:B------:R-:W-:Y:S02]  /*11dd0*/  IADD3 R140, P6, PT, R18, R4, RZ ;  /* 0x00000004128c7210 */ /* 0x000fe40007fde0ff */
[----:B0-----:R-:W-:-:S03]  /*11de0*/  @!P3 LOP3.LUT R20, R21, R20, RZ, 0x3c, !PT ;  /* 0x000000141514b212 */ /* 0x001fc600078e3cff */
[----:B------:R-:W-:Y:S01]  /*11df0*/  IMAD.X R15, R17, 0x1, R5, P6 ;  /* 0x00000001110f7824 */ /* 0x000fe200030e0605 */
[----:B------:R-:W-:-:S05]  /*11e00*/  @!P3 LOP3.LUT R21, R21, R20, RZ, 0x3c, !PT ;  /* 0x000000141515b212 */ /* 0x000fca00078e3cff */
[----:B------:R0:W2:Y:S02]  /*11e10*/  @!P3 LDG.E.U8 R80, desc[UR14][R20.64] ;  /* 0x0000000e1450b981 */ /* 0x0000a4000c1e1100 */
[----:B0-----:R-:W-:Y:S02]  /*11e20*/  @!P3 IMAD.MOV.U32 R20, RZ, RZ, R140 ;  /* 0x000000ffff14b224 */ /* 0x001fe400078e008c */
[----:B------:R-:W-:-:S05]  /*11e30*/  @!P3 IMAD.MOV.U32 R21, RZ, RZ, R15 ;  /* 0x000000ffff15b224 */ /* 0x000fca00078e000f */
[----:B------:R0:W4:Y:S04]  /*11e40*/  @!P3 LDG.E.U8 R12, desc[UR14][R20.64] ;  /* 0x0000000e140cb981 */ /* 0x000128000c1e1100 */
[----:B------:R-:W-:Y:S01]  /*11e50*/  STL [R1+0xf5c], R140 ;  /* 0x000f5c8c01007387 */ /* 0x000fe20000100800 */
[----:B------:R-:W-:-:S05]  /*11e60*/  VIADD R22, R132, 0xffffffb1 ;  /* 0xffffffb184167836 */ /* 0x000fca0000000000 */
[----:B------:R-:W-:Y:S02]  /*11e70*/  ISETP.GE.U32.AND P1, PT, R22, 0x7fffff32, PT ;  /* 0x7fffff321600780c */ /* 0x000fe40003f26070 */
[----:B------:R-:W-:Y:S02]  /*11e80*/  PRMT R22, RZ, 0x7610, R22 ;  /* 0x00007610ff167816 */ /* 0x000fe40000000016 */
[----:B------:R-:W-:Y:S01]  /*11e90*/  PRMT R79, RZ, 0x7610, R79 ;  /* 0x00007610ff4f7816 */ /* 0x000fe2000000004f */
[----:B---3--:R1:W-:Y:S04]  /*11ea0*/  STL [R1+0x158], R77 ;  /* 0x0001584d01007387 */ /* 0x0083e80000100800 */
[----:B------:R3:W-:Y:S01]  /*11eb0*/  STL [R1+0xf58], R15 ;  /* 0x000f580f01007387 */ /* 0x0007e20000100800 */
[----:B-1----:R-:W-:-:S05]  /*11ec0*/  IADD3 R77, P6, PT, R18, R6, RZ ;  /* 0x00000006124d7210 */ /* 0x002fca0007fde0ff */
[----:B------:R-:W-:Y:S01]  /*11ed0*/  STL [R1+0xf64], R77 ;  /* 0x000f644d01007387 */ /* 0x000fe20000100800 */
[----:B0-----:R-:W-:-:S03]  /*11ee0*/  @!P3 IMAD.MOV.U32 R20, RZ, RZ, R77 ;  /* 0x000000ffff14b224 */ /* 0x001fc600078e004d */
[----:B--2---:R0:W-:Y:S04]  /*11ef0*/  STL [R1+0x154], R80 ;  /* 0x0001545001007387 */ /* 0x0041e80000100800 */
[----:B---3--:R-:W2:Y:S04]  /*11f00*/  LDL.LU R15, [R1+0x177c] ;  /* 0x00177c00010f7983 */ /* 0x008ea80000300800 */
[----:B------:R-:W3:Y:S01]  /*11f10*/  LDL.LU R140, [R1+0x1778] ;  /* 0x00177800018c7983 */ /* 0x000ee20000300800 */
[----:B0-----:R-:W-:-:S04]  /*11f20*/  IMAD.X R80, R17, 0x1, R7, P6 ;  /* 0x0000000111507824 */ /* 0x001fc800030e0607 */
[----:B------:R-:W-:Y:S01]  /*11f30*/  IMAD.MOV.U32 R21, RZ, RZ, R80 ;  /* 0x000000ffff157224 */ /* 0x000fe200078e0050 */
[----:B----4-:R-:W-:Y:S04]  /*11f40*/  STL [R1+0x150], R12 ;  /* 0x0001500c01007387 */ /* 0x010fe80000100800 */
[----:B------:R0:W-:Y:S04]  /*11f50*/  STL [R1+0xf60], R80 ;  /* 0x000f605001007387 */ /* 0x0001e80000100800 */
[----:B------:R1:W4:Y:S01]  /*11f60*/  @!P3 LDG.E.U8 R22, desc[UR14][R20.64] ;  /* 0x0000000e1416b981 */ /* 0x000322000c1e1100 */
        /* <DEDUP_REMOVED lines=14> */
[----:B----4-:R-:W-:Y:S04]  /*12050*/  STL [R1+0x14c], R22 ;  /* 0x00014c1601007387 */ /* 0x010fe80000100800 */
        /* <DEDUP_REMOVED lines=10> */
[----:B------:R0:W4:Y:S01]  /*12100*/  @!P5 LDG.E.U8 R76, desc[UR14][R20.64] ;  /* 0x0000000e144cd981 */ /* 0x000122000c1e1100 */
[----:B------:R-:W-:Y:S01]  /*12110*/  IADD3 R77, P6, PT, R18, R6, RZ ;  /* 0x00000006124d7210 */ /* 0x000fe20007fde0ff */
[----:B------:R-:W-:Y:S02]  /*12120*/  VIADD R22, R132, 0xffffffb0 ;  /* 0xffffffb084167836 */ /* 0x000fe40000000000 */
[----:B------:R-:W-:Y:S04]  /*12130*/  STL [R1+0xfd8], R79 ;  /* 0x000fd84f01007387 */ /* 0x000fe80000100800 */
[----:B------:R-:W-:Y:S04]  /*12140*/  STL [R1+0xfd4], R80 ;  /* 0x000fd45001007387 */ /* 0x000fe80000100800 */
[----:B------:R-:W-:Y:S01]  /*12150*/  STL [R1+0xfe0], R77 ;  /* 0x000fe04d01007387 */ /* 0x000fe20000100800 */
[----:B------:R-:W-:Y:S01]  /*12160*/  ISETP.GE.U32.AND P3, PT, R22, 0x7fffff31, PT ;  /* 0x7fffff311600780c */ /* 0x000fe20003f66070 */
[----:B0-----:R-:W-:Y:S01]  /*12170*/  @!P5 IMAD.MOV.U32 R20, RZ, RZ, R77 ;  /* 0x000000ffff14d224 */ /* 0x001fe200078e004d */
[----:B------:R-:W-:-:S02]  /*12180*/  PRMT R22, RZ, 0x7610, R22 ;  /* 0x00007610ff167816 */ /* 0x000fc40000000016 */
[----:B------:R-:W-:Y:S02]  /*12190*/  PRMT R74, RZ, 0x7610, R74 ;  /* 0x00007610ff4a7816 */ /* 0x000fe4000000004a */
[----:B------:R-:W-:Y:S02]  /*121a0*/  PRMT R75, RZ, 0x7610, R75 ;  /* 0x00007610ff4b7816 */ /* 0x000fe4000000004b */
[----:B------:R-:W-:Y:S01]  /*121b0*/  PRMT R73, RZ, 0x7610, R73 ;  /* 0x00007610ff497816 */ /* 0x000fe20000000049 */
[----:B--2---:R0:W-:Y:S02]  /*121c0*/  STL [R1+0x84], R78 ;  /* 0x0000844e01007387 */ /* 0x0041e40000100800 */
[----:B0-----:R-:W-:Y:S02]  /*121d0*/  IMAD.X R78, R17, 0x1, R7, P6 ;  /* 0x00000001114e7824 */ /* 0x001fe400030e0607 */
[----:B----4-:R0:W-:Y:S02]  /*121e0*/  STL [R1+0x80], R76 ;  /* 0x0000804c01007387 */ /* 0x0101e40000100800 */
[----:B------:R-:W-:-:S02]  /*121f0*/  @!P5 IMAD.MOV.U32 R21, RZ, RZ, R78 ;  /* 0x000000ffff15d224 */ /* 0x000fc400078e004e */
[----:B------:R1:W-:Y:S04]  /*12200*/  STL [R1+0xfdc], R78 ;  /* 0x000fdc4e01007387 */ /* 0x0003e80000100800 */
[----:B------:R2:W4:Y:S01]  /*12210*/  @!P5 LDG.E.U8 R22, desc[UR14][R20.64] ;  /* 0x0000000e1416d981 */ /* 0x000522000c1e1100 */
[----:B0-----:R-:W-:Y:S01]  /*12220*/  IADD3 R76, P6, PT, R18, R8, RZ ;  /* 0x00000008124c7210 */ /* 0x001fe20007fde0ff */
[----:B------:R-:W-:-:S04]  /*12230*/  IMAD R18, R14, 0x4c, RZ ;  /* 0x0000004c0e127824 */ /* 0x000fc800078e02ff */
[----:B------:R-:W-:Y:S01]  /*12240*/  IMAD.X R77, R17, 0x1, R9, P6 ;  /* 0x00000001114d7824 */ /* 0x000fe200030e0609 */
[----:B------:R-:W-:Y:S02]  /*12250*/  SHF.R.S32.HI R17, RZ, 0x1f, R18 ;  /* 0x0000001fff117819 */ /* 0x000fe40000011412 */
[----:B-1----:R-:W-:Y:S01]  /*12260*/  IADD3 R78, P6, PT, R18, R2, RZ ;  /* 0x00000002124e7210 */ /* 0x002fe20007fde0ff */
[----:B--2---:R-:W-:Y:S02]  /*12270*/  @!P5 IMAD.MOV.U32 R20, RZ, RZ, R76 ;  /* 0x000000ffff14d224 */ /* 0x004fe400078e004c */
[----:B------:R-:W-:Y:S01]  /*12280*/  @!P5 IMAD.MOV.U32 R21, RZ, RZ, R77 ;  /* 0x000000ffff15d224 */ /* 0x000fe200078e004d */
[----:B------:R0:W-:Y:S01]  /*12290*/  STL [R1+0xfe8], R76 ;  /* 0x000fe84c01007387 */ /* 0x0001e20000100800 */
[----:B------:R-:W-:-:S03]  /*122a0*/  IMAD.X R79, R17, 0x1, R3, P6 ;  /* 0x00000001114f7824 */ /* 0x000fc600030e0603 */
[----:B------:R1:W2:Y:S01]  /*122b0*/  @!P5 LDG.E.U8 R74, desc[UR14][R20.64] ;  /* 0x0000000e144ad981 */ /* 0x0002a2000c1e1100 */
[----:B0-----:R-:W-:-:S03]  /*122c0*/  IADD3 R76, P6, PT, R18, R4, RZ ;  /* 0x00000004124c7210 */ /* 0x001fc60007fde0ff */
[----:B------:R0:W-:Y:S01]  /*122d0*/  STL [R1+0xfe4], R77 ;  /* 0x000fe44d01007387 */ /* 0x0001e20000100800 */
[----:B-1----:R-:W-:Y:S02]  /*122e0*/  @!P2 IMAD.MOV.U32 R20, RZ, RZ, R78 ;  /* 0x000000ffff14a224 */ /* 0x002fe400078e004e */
[----:B------:R-:W-:Y:S02]  /*122f0*/  @!P2 IMAD.MOV.U32 R21, RZ, RZ, R79 ;  /* 0x000000ffff15a224 */ /* 0x000fe400078e004f */
[----:B0-----:R-:W-:-:S03]  /*12300*/  IMAD.X R77, R17, 0x1, R5, P6 ;  /* 0x00000001114d7824 */ /* 0x001fc600030e0605 */
[----:B------:R0:W3:Y:S02]  /*12310*/  @!P2 LDG.E.U8 R75, desc[UR14][R20.64] ;  /* 0x0000000e144ba981 */ /* 0x0000e4000c1e1100 */
[----:B0-----:R-:W-:Y:S02]  /*12320*/  @!P2 IMAD.MOV.U32 R20, RZ, RZ, R76 ;  /* 0x000000ffff14a224 */ /* 0x001fe400078e004c */
[----:B------:R-:W-:-:S05]  /*12330*/  @!P2 IMAD.MOV.U32 R21, RZ, RZ, R77 ;  /* 0x000000ffff15a224 */ /* 0x000fca00078e004d */
[----:B------:R0:W3:Y:S01]  /*12340*/  @!P2 LDG.E.U8 R73, desc[UR14][R20.64] ;  /* 0x0000000e1449a981 */ /* 0x0000e2000c1e1100 */
[----:B------:R-:W-:Y:S02]  /*12350*/  PRMT R71, RZ, 0x7610, R71 ;  /* 0x00007610ff477816 */ /* 0x000fe40000000047 */
[----:B------:R-:W-:Y:S02]  /*12360*/  PRMT R72, RZ, 0x7610, R72 ;  /* 0x00007610ff487816 */ /* 0x000fe40000000048 */
[----:B------:R-:W-:Y:S01]  /*12370*/  PRMT R70, RZ, 0x7610, R70 ;  /* 0x00007610ff467816 */ /* 0x000fe20000000046 */
[----:B----4-:R1:W-:Y:S04]  /*12380*/  STL [R1+0x74], R22 ;  /* 0x0000741601007387 */ /* 0x0103e80000100800 */
[----:B------:R-:W-:Y:S04]  /*12390*/  STL [R1+0xff0], R78 ;  /* 0x000ff04e01007387 */ /* 0x000fe80000100800 */
[----:B------:R-:W-:Y:S04]  /*123a0*/  STL [R1+0xfec], R79 ;  /* 0x000fec4f01007387 */ /* 0x000fe80000100800 */
[----:B------:R-:W-:Y:S01]  /*123b0*/  STL [R1+0xff8], R76 ;  /* 0x000ff84c01007387 */ /* 0x000fe20000100800 */
[----:B-1----:R-:W-:-:S03]  /*123c0*/  VIADD R22, R132, 0xffffffac ;  /* 0xffffffac84167836 */ /* 0x002fc60000000000 */
[----:B--2---:R1:W-:Y:S04]  /*123d0*/  STL [R1+0x70], R74 ;  /* 0x0000704a01007387 */ /* 0x0043e80000100800 */
[----:B------:R-:W-:Y:S01]  /*123e0*/  STL [R1+0xff4], R77 ;  /* 0x000ff44d01007387 */ /* 0x000fe20000100800 */
[----:B-1----:R-:W-:-:S05]  /*123f0*/  IADD3 R74, P6, PT, R18, R6, RZ ;  /* 0x00000006124a7210 */ /* 0x002fca0007fde0ff */
[----:B------:R-:W-:Y:S01]  /*12400*/  STL [R1+0x1000], R74 ;  /* 0x0010004a01007387 */ /* 0x000fe20000100800 */
[----:B------:R-:W-:-:S03]  /*12410*/  ISETP.GE.U32.AND P5, PT, R22, 0x7fffff2d, PT ;  /* 0x7fffff2d1600780c */ /* 0x000fc60003fa6070 */
[----:B---3--:R1:W-:Y:S01]  /*12420*/  STL [R1+0x6c], R75 ;  /* 0x00006c4b01007387 */ /* 0x0083e20000100800 */
[----:B------:R-:W-:Y:S01]  /*12430*/  PRMT R22, RZ, 0x7610, R22 ;  /* 0x00007610ff167816 */ /* 0x000fe20000000016 */
[----:B0-----:R-:W-:Y:S02]  /*12440*/  @!P2 IMAD.MOV.U32 R20, RZ, RZ, R74 ;  /* 0x000000ffff14a224 */ /* 0x001fe400078e004a */
[----:B-1----:R-:W-:Y:S01]  /*12450*/  IMAD.X R75, R17, 0x1, R7, P6 ;  /* 0x00000001114b7824 */ /* 0x002fe200030e0607 */
[----:B------:R0:W-:Y:S03]  /*12460*/  STL [R1+0x68], R73 ;  /* 0x0000684901007387 */ /* 0x0001e60000100800 */
[----:B------:R-:W-:Y:S01]  /*12470*/  @!P2 IMAD.MOV.U32 R21, RZ, RZ, R75 ;  /* 0x000000ffff15a224 */ /* 0x000fe200078e004b */
[----:B------:R1:W-:Y:S04]  /*12480*/  STL [R1+0xffc], R75 ;  /* 0x000ffc4b01007387 */ /* 0x0003e80000100800 */
[----:B------:R2:W3:Y:S01]  /*12490*/  @!P2 LDG.E.U8 R22, desc[UR14][R20.64] ;  /* 0x0000000e1416a981 */ /* 0x0004e2000c1e1100 */
        /* <DEDUP_REMOVED lines=15> */
[----:B------:R0:W4:Y:S02]  /*12590*/  @!P0 LDG.E.U8 R72, desc[UR14][R20.64] ;  /* 0x0000000e14488981 */ /* 0x000124000c1e1100 */
[----:B0-----:R-:W-:Y:S02]  /*125a0*/  @!P0 IMAD.MOV.U32 R20, RZ, RZ, R73 ;  /* 0x000000ffff148224 */ /* 0x001fe400078e0049 */
[----:B------:R-:W-:-:S05]  /*125b0*/  @!P0 IMAD.MOV.U32 R21, RZ, RZ, R74 ;  /* 0x000000ffff158224 */ /* 0x000fca00078e004a */
[----:B------:R0:W4:Y:S01]  /*125c0*/  @!P0 LDG.E.U8 R70, desc[UR14][R20.64] ;  /* 0x0000000e14468981 */ /* 0x000122000c1e1100 */
[----:B------:R-:W-:Y:S02]  /*125d0*/  PRMT R68, RZ, 0x7610, R68 ;  /* 0x00007610ff447816 */ /* 0x000fe40000000044 */
[----:B------:R-:W-:Y:S02]  /*125e0*/  PRMT R69, RZ, 0x7610, R69 ;  /* 0x00007610ff457816 */ /* 0x000fe40000000045 */
[----:B------:R-:W-:Y:S01]  /*125f0*/  PRMT R67, RZ, 0x7610, R67 ;  /* 0x00007610ff437816 */ /* 0x000fe20000000043 */
[----:B---3--:R1:W-:Y:S04]  /*12600*/  STL [R1+0x64], R22 ;  /* 0x0000641601007387 */ /* 0x0083e80000100800 */
        /* <DEDUP_REMOVED lines=9> */
[----:B----4-:R1:W-:Y:S01]  /*126a0*/  STL [R1+0x5c], R72 ;  /* 0x00005c4801007387 */ /* 0x0103e20000100800 */
        /* <DEDUP_REMOVED lines=307> */
[----:B------:R-:W-:Y:S01]  /*139e0*/  PRMT R163, RZ, 0x7610, R163 ;  /* 0x00007610ffa37816 */ /* 0x000fe200000000a3 */
[----:B---3--:R1:W-:Y:S04]  /*139f0*/  STL [R1+0x8c], R22 ;  /* 0x00008c1601007387 */ /* 0x0083e80000100800 */
[----:B------:R-:W-:Y:S04]  /*13a00*/  STL [R1+0x1190], R51 ;  /* 0x0011903301007387 */ /* 0x000fe80000100800 */
[----:B------:R-:W-:Y:S01]  /*13a10*/  STL [R1+0x118c], R52 ;  /* 0x00118c3401007387 */ /* 0x000fe20000100800 */
[----:B-1----:R-:W-:-:S03]  /*13a20*/  VIADD R22, R132, 0xffffffa0 ;  /* 0xffffffa084167836 */ /* 0x002fc60000000000 */
[----:B------:R-:W-:Y:S04]  /*13a30*/  STL [R1+0x1198], R48 ;  /* 0x0011983001007387 */ /* 0x000fe80000100800 */
[----:B--2---:R1:W-:Y:S01]  /*13a40*/  STL [R1+0x88], R47 ;  /* 0x0000882f01007387 */ /* 0x0043e20000100800 */
[----:B------:R-:W-:-:S03]  /*13a50*/  ISETP.GE.U32.AND P3, PT, R22, 0x7fffff21, PT ;  /* 0x7fffff211600780c */ /* 0x000fc60003f66070 */
[----:B------:R-:W-:Y:S01]  /*13a60*/  STL [R1+0x1194], R49 ;  /* 0x0011943101007387 */ /* 0x000fe20000100800 */
[----:B-1----:R-:W-:-:S05]  /*13a70*/  IADD3 R47, P6, PT, R18, R6, RZ ;  /* 0x00000006122f7210 */ /* 0x002fca0007fde0ff */
[----:B------:R-:W-:Y:S01]  /*13a80*/  STL [R1+0x11a0], R47 ;  /* 0x0011a02f01007387 */ /* 0x000fe20000100800 */
[----:B------:R-:W-:Y:S02]  /*13a90*/  IMAD.X R22, R17, 0x1, R7, P6 ;  /* 0x0000000111167824 */ /* 0x000fe400030e0607 */
[----:B0-----:R-:W-:Y:S02]  /*13aa0*/  @!P5 IMAD.MOV.U32 R20, RZ, RZ, R47 ;  /* 0x000000ffff14d224 */ /* 0x001fe400078e002f */
[----:B------:R-:W-:-:S05]  /*13ab0*/  @!P5 IMAD.MOV.U32 R21, RZ, RZ, R22 ;  /* 0x000000ffff15d224 */ /* 0x000fca00078e0016 */
[----:B------:R0:W2:Y:S04]  /*13ac0*/  @!P5 LDG.E.U8 R165, desc[UR14][R20.64] ;  /* 0x0000000e14a5d981 */ /* 0x0000a8000c1e1100 */
[----:B----4-:R1:W-:Y:S02]  /*13ad0*/  STL [R1+0x8], R45 ;  /* 0x0000082d01007387 */ /* 0x0103e40000100800 */
[----:B-1----:R-:W-:-:S05]  /*13ae0*/  IADD3 R45, P6, PT, R18, R8, RZ ;  /* 0x00000008122d7210 */ /* 0x002fca0007fde0ff */
[----:B------:R-:W-:Y:S02]  /*13af0*/  IMAD.X R47, R17, 0x1, R9, P6 ;  /* 0x00000001112f7824 */ /* 0x000fe400030e0609 */
[----:B0-----:R-:W-:Y:S02]  /*13b00*/  @!P5 IMAD.MOV.U32 R20, RZ, RZ, R45 ;  /* 0x000000ffff14d224 */ /* 0x001fe400078e002d */
[----:B------:R-:W-:-:S05]  /*13b10*/  @!P5 IMAD.MOV.U32 R21, RZ, RZ, R47 ;  /* 0x000000ffff15d224 */ /* 0x000fca00078e002f */
[----:B------:R0:W3:Y:S01]  /*13b20*/  @!P5 LDG.E.U8 R163, desc[UR14][R20.64] ;  /* 0x0000000e14a3d981 */ /* 0x0000e2000c1e1100 */
[----:B------:R-:W-:-:S03]  /*13b30*/  IMAD R18, R14, 0x5c, RZ ;  /* 0x0000005c0e127824 */ /* 0x000fc600078e02ff */
[----:B------:R1:W-:Y:S02]  /*13b40*/  STL [R1+0x119c], R22 ;  /* 0x00119c1601007387 */ /* 0x0003e40000100800 */
[----:B------:R-:W-:Y:S02]  /*13b50*/  IADD3 R49, P6, PT, R18, R2, RZ ;  /* 0x0000000212317210 */ /* 0x000fe40007fde0ff */
[----:B------:R-:W-:Y:S01]  /*13b60*/  STL [R1+0x11a8], R45 ;  /* 0x0011a82d01007387 */ /* 0x000fe20000100800 */
[----:B------:R-:W-:Y:S02]  /*13b70*/  SHF.R.S32.HI R17, RZ, 0x1f, R18 ;  /* 0x0000001fff117819 */ /* 0x000fe40000011412 */
[----:B------:R-:W-:Y:S01]  /*13b80*/  PRMT R161, RZ, 0x7610, R161 ;  /* 0x00007610ffa17816 */ /* 0x000fe200000000a1 */
[----:B0-----:R-:W-:Y:S02]  /*13b90*/  @!P2 IMAD.MOV.U32 R20, RZ, RZ, R49 ;  /* 0x000000ffff14a224 */ /* 0x001fe400078e0031 */
[----:B-1----:R-:W-:Y:S01]  /*13ba0*/  VIADD R22, R132, 0xffffff9c ;  /* 0xffffff9c84167836 */ /* 0x002fe20000000000 */
[----:B------:R-:W-:-:S04]  /*13bb0*/  PRMT R160, RZ, 0x7610, R160 ;  /* 0x00007610ffa07816 */ /* 0x000fc800000000a0 */
[----:B------:R-:W-:Y:S02]  /*13bc0*/  ISETP.GE.U32.AND P5, PT, R22, 0x7fffff1d, PT ;  /* 0x7fffff1d1600780c */ /* 0x000fe40003fa6070 */
[----:B------:R-:W-:Y:S01]  /*13bd0*/  PRMT R159, RZ, 0x7610, R159 ;  /* 0x00007610ff9f7816 */ /* 0x000fe2000000009f */
[----:B--2---:R-:W-:Y:S04]  /*13be0*/  STL [R1+0x176c], R165 ;  /* 0x00176ca501007387 */ /* 0x004fe80000100800 */
[----:B------:R-:W-:Y:S04]  /*13bf0*/  STL [R1+0x11a4], R47 ;  /* 0x0011a42f01007387 */ /* 0x000fe80000100800 */
[----:B------:R-:W-:Y:S04]  /*13c00*/  STL [R1+0x11b0], R49 ;  /* 0x0011b03101007387 */ /* 0x000fe80000100800 */
[----:B---3--:R-:W-:Y:S04]  /*13c10*/  STL [R1+0x1770], R163 ;  /* 0x001770a301007387 */ /* 0x008fe80000100800 */
[----:B------:R0:W-:Y:S02]  /*13c20*/  STL [R1+0xc], R50 ;  /* 0x00000c3201007387 */ /* 0x0001e40000100800 */
[----:B0-----:R-:W-:Y:S01]  /*13c30*/  IMAD.X R50, R17, 0x1, R3, P6 ;  /* 0x0000000111327824 */ /* 0x001fe200030e0603 */
[----:B------:R-:W-:-:S03]  /*13c40*/  IADD3 R45, P6, PT, R18, R4, RZ ;  /* 0x00000004122d7210 */ /* 0x000fc60007fde0ff */
[----:B------:R-:W-:Y:S02]  /*13c50*/  @!P2 IMAD.MOV.U32 R21, RZ, RZ, R50 ;  /* 0x000000ffff15a224 */ /* 0x000fe400078e0032 */
[C---:B------:R-:W-:Y:S01]  /*13c60*/  IMAD.X R48, R17.reuse, 0x1, R5, P6 ;  /* 0x0000000111307824 */ /* 0x040fe200030e0605 */
[----:B------:R-:W-:Y:S02]  /*13c70*/  IADD3 R47, P6, PT, R18, R6, RZ ;  /* 0x00000006122f7210 */ /* 0x000fe40007fde0ff */
[----:B------:R0:W2:Y:S03]  /*13c80*/  @!P2 LDG.E.U8 R161, desc[UR14][R20.64] ;  /* 0x0000000e14a1a981 */ /* 0x0000a6000c1e1100 */
[----:B------:R-:W-:Y:S02]  /*13c90*/  IMAD.X R22, R17, 0x1, R7, P6 ;  /* 0x0000000111167824 */ /* 0x000fe400030e0607 */
[----:B0-----:R-:W-:-:S02]  /*13ca0*/  @!P2 IMAD.MOV.U32 R20, RZ, RZ, R45 ;  /* 0x000000ffff14a224 */ /* 0x001fc400078e002d */
[----:B------:R-:W-:-:S05]  /*13cb0*/  @!P2 IMAD.MOV.U32 R21, RZ, RZ, R48 ;  /* 0x000000ffff15a224 */ /* 0x000fca00078e0030 */
[----:B------:R0:W3:Y:S02]  /*13cc0*/  @!P2 LDG.E.U8 R160, desc[UR14][R20.64] ;  /* 0x0000000e14a0a981 */ /* 0x0000e4000c1e1100 */
[----:B0-----:R-:W-:Y:S02]  /*13cd0*/  @!P2 IMAD.MOV.U32 R20, RZ, RZ, R47 ;  /* 0x000000ffff14a224 */ /* 0x001fe400078e002f */
[----:B------:R-:W-:-:S05]  /*13ce0*/  @!P2 IMAD.MOV.U32 R21, RZ, RZ, R22 ;  /* 0x000000ffff15a224 */ /* 0x000fca00078e0016 */
[----:B------:R0:W4:Y:S04]  /*13cf0*/  @!P2 LDG.E.U8 R159, desc[UR14][R20.64] ;  /* 0x0000000e149fa981 */ /* 0x000128000c1e1100 */
[----:B------:R-:W-:Y:S04]  /*13d00*/  STL [R1+0x11ac], R50 ;  /* 0x0011ac3201007387 */ /* 0x000fe80000100800 */
[----:B------:R1:W-:Y:S04]  /*13d10*/  STL [R1+0x11b8], R45 ;  /* 0x0011b82d01007387 */ /* 0x0003e80000100800 */
[----:B------:R-:W-:Y:S01]  /*13d20*/  STL [R1+0x11b4], R48 ;  /* 0x0011b43001007387 */ /* 0x000fe20000100800 */
[----:B-1----:R-:W-:Y:S01]  /*13d30*/  IADD3 R45, P6, PT, R18, R8, RZ ;  /* 0x00000008122d7210 */ /* 0x002fe20007fde0ff */
[----:B------:R-:W-:Y:S01]  /*13d40*/  IMAD R18, R14, 0x5d, RZ ;  /* 0x0000005d0e127824 */ /* 0x000fe200078e02ff */
[----:B------:R-:W-:-:S03]  /*13d50*/  PRMT R158, RZ, 0x7610, R158 ;  /* 0x00007610ff9e7816 */ /* 0x000fc6000000009e */
[----:B0-----:R-:W-:Y:S01]  /*13d60*/  @!P2 IMAD.MOV.U32 R20, RZ, RZ, R45 ;  /* 0x000000ffff14a224 */ /* 0x001fe200078e002d */
[----:B------:R-:W-:Y:S02]  /*13d70*/  PRMT R157, RZ, 0x7610, R157 ;  /* 0x00007610ff9d7816 */ /* 0x000fe4000000009d */
[----:B------:R-:W-:Y:S02]  /*13d80*/  PRMT R156, RZ, 0x7610, R156 ;  /* 0x00007610ff9c7816 */ /* 0x000fe4000000009c */
[----:B------:R-:W-:Y:S01]  /*13d90*/  PRMT R155, RZ, 0x7610, R155 ;  /* 0x00007610ff9b7816 */ /* 0x000fe2000000009b */
[----:B--2---:R-:W-:Y:S04]  /*13da0*/  STL [R1+0x1754], R161 ;  /* 0x001754a101007387 */ /* 0x004fe80000100800 */
[----:B------:R0:W-:Y:S02]  /*13db0*/  STL [R1+0x11c0], R47 ;  /* 0x0011c02f01007387 */ /* 0x0001e40000100800 */
[----:B0-----:R-:W-:Y:S01]  /*13dc0*/  IMAD.X R47, R17, 0x1, R9, P6 ;  /* 0x00000001112f7824 */ /* 0x001fe200030e0609 */
[----:B------:R-:W-:-:S02]  /*13dd0*/  SHF.R.S32.HI R17, RZ, 0x1f, R18 ;  /* 0x0000001fff117819 */ /* 0x000fc40000011412 */
[----:B------:R-:W-:Y:S01]  /*13de0*/  IADD3 R49, P6, PT, R18, R2, RZ ;  /* 0x0000000212317210 */ /* 0x000fe20007fde0ff */
[----:B---3--:R-:W-:Y:S01]  /*13df0*/  STL [R1+0x1758], R160 ;  /* 0x001758a001007387 */ /* 0x008fe20000100800 */
[----:B------:R-:W-:-:S03]  /*13e00*/  @!P2 IMAD.MOV.U32 R21, RZ, RZ, R47 ;  /* 0x000000ffff15a224 */ /* 0x000fc600078e002f */
[----:B------:R-:W-:Y:S01]  /*13e10*/  STL [R1+0x11bc], R22 ;  /* 0x0011bc1601007387 */ /* 0x000fe20000100800 */
[----:B------:R-:W-:-:S03]  /*13e20*/  IMAD.X R50, R17, 0x1, R3, P6 ;  /* 0x0000000111327824 */ /* 0x000fc600030e0603 */
[----:B------:R0:W-:Y:S04]  /*13e30*/  STL [R1+0x11c8], R45 ;  /* 0x0011c82d01007387 */ /* 0x0001e80000100800 */
[----:B------:R1:W2:Y:S01]  /*13e40*/  @!P2 LDG.E.U8 R158, desc[UR14][R20.64] ;  /* 0x0000000e149ea981 */ /* 0x0002a2000c1e1100 */
[----:B0-----:R-:W-:-:S03]  /*13e50*/  IADD3 R45, P6, PT, R18, R4, RZ ;  /* 0x00000004122d7210 */ /* 0x001fc60007fde0ff */
[----:B----4-:R-:W-:Y:S01]  /*13e60*/  STL [R1+0x175c], R159 ;  /* 0x00175c9f01007387 */ /* 0x010fe20000100800 */
[----:B------:R-:W-:Y:S02]  /*13e70*/  VIADD R22, R132, 0xffffff9b ;  /* 0xffffff9b84167836 */ /* 0x000fe40000000000 */
[----:B-1----:R-:W-:Y:S02]  /*13e80*/  @!P0 IMAD.MOV.U32 R20, RZ, RZ, R49 ;  /* 0x000000ffff148224 */ /* 0x002fe400078e0031 */
[----:B------:R-:W-:Y:S01]  /*13e90*/  @!P0 IMAD.MOV.U32 R21, RZ, RZ, R50 ;  /* 0x000000ffff158224 */ /* 0x000fe200078e0032 */
[----:B------:R0:W-:Y:S01]  /*13ea0*/  STL [R1+0x11c4], R47 ;  /* 0x0011c42f01007387 */ /* 0x0001e20000100800 */
[----:B------:R-:W-:Y:S01]  /*13eb0*/  IMAD.X R48, R17, 0x1, R5, P6 ;  /* 0x0000000111307824 */ /* 0x000fe200030e0605 */
[----:B------:R-:W-:Y:S02]  /*13ec0*/  ISETP.GE.U32.AND P2, PT, R22, 0x7fffff1c, PT ;  /* 0x7fffff1c1600780c */ /* 0x000fe40003f46070 */
[----:B------:R1:W3:Y:S01]  /*13ed0*/  @!P0 LDG.E.U8 R157, desc[UR14][R20.64] ;  /* 0x0000000e149d8981 */ /* 0x0002e2000c1e1100 */
[----:B0-----:R-:W-:Y:S01]  /*13ee0*/  IADD3 R47, P6, PT, R18, R6, RZ ;  /* 0x00000006122f7210 */ /* 0x001fe20007fde0ff */
[----:B-1----:R-:W-:-:S02]  /*13ef0*/  @!P0 IMAD.MOV.U32 R20, RZ, RZ, R45 ;  /* 0x000000ffff148224 */ /* 0x002fc400078e002d */
[----:B------:R-:W-:Y:S02]  /*13f00*/  @!P0 IMAD.MOV.U32 R21, RZ, RZ, R48 ;  /* 0x000000ffff158224 */ /* 0x000fe400078e0030 */
[----:B------:R-:W-:-:S03]  /*13f10*/  IMAD.X R22, R17, 0x1, R7, P6 ;  /* 0x0000000111167824 */ /* 0x000fc600030e0607 */
[----:B------:R0:W4:Y:S02]  /*13f20*/  @!P0 LDG.E.U8 R156, desc[UR14][R20.64] ;  /* 0x0000000e149c8981 */ /* 0x000124000c1e1100 */
[----:B0-----:R-:W-:Y:S02]  /*13f30*/  @!P0 IMAD.MOV.U32 R20, RZ, RZ, R47 ;  /* 0x000000ffff148224 */ /* 0x001fe400078e002f */
[----:B------:R-:W-:-:S05]  /*13f40*/  @!P0 IMAD.MOV.U32 R21, RZ, RZ, R22 ;  /* 0x000000ffff158224 */ /* 0x000fca00078e0016 */
[----:B------:R0:W4:Y:S04]  /*13f50*/  @!P0 LDG.E.U8 R155, desc[UR14][R20.64] ;  /* 0x0000000e149b8981 */ /* 0x000128000c1e1100 */
[----:B------:R-:W-:Y:S01]  /*13f60*/  STL [R1+0x11d0], R49 ;  /* 0x0011d03101007387 */ /* 0x000fe20000100800 */
[----:B------:R-:W-:Y:S02]  /*13f70*/  PRMT R154, RZ, 0x7610, R154 ;  /* 0x00007610ff9a7816 */ /* 0x000fe4000000009a */
[----:B------:R-:W-:Y:S02]  /*13f80*/  PRMT R46, RZ, 0x7610, R46 ;  /* 0x00007610ff2e7816 */ /* 0x000fe4000000002e */
[----:B------:R-:W-:Y:S01]  /*13f90*/  PRMT R24, RZ, 0x7610, R24 ;  /* 0x00007610ff187816 */ /* 0x000fe20000000018 */
[----:B--2---:R-:W-:Y:S04]  /*13fa0*/  STL [R1+0x1760], R158 ;  /* 0x0017609e01007387 */ /* 0x004fe80000100800 */
[----:B------:R-:W-:Y:S04]  /*13fb0*/  STL [R1+0x11cc], R50 ;  /* 0x0011cc3201007387 */ /* 0x000fe80000100800 */
[----:B------:R1:W-:Y:S04]  /*13fc0*/  STL [R1+0x11d8], R45 ;  /* 0x0011d82d01007387 */ /* 0x0003e80000100800 */
[----:B------:R-:W-:Y:S01]  /*13fd0*/  STL [R1+0x11d4], R48 ;  /* 0x0011d43001007387 */ /* 0x000fe20000100800 */
[----:B-1----:R-:W-:Y:S01]  /*13fe0*/  IADD3 R45, P6, PT, R18, R8, RZ ;  /* 0x00000008122d7210 */ /* 0x002fe20007fde0ff */
[----:B------:R-:W-:-:S02]  /*13ff0*/  IMAD R18, R14, 0x5e, RZ ;  /* 0x0000005e0e127824 */ /* 0x000fc400078e02ff */
[----:B---3--:R-:W-:Y:S04]  /*14000*/  STL [R1+0x1764], R157 ;  /* 0x0017649d01007387 */ /* 0x008fe80000100800 */
[----:B------:R1:W-:Y:S01]  /*14010*/  STL [R1+0x11e0], R47 ;  /* 0x0011e02f01007387 */ /* 0x0003e20000100800 */
[----:B0-----:R-:W-:Y:S02]  /*14020*/  @!P0 IMAD.MOV.U32 R20, RZ, RZ, R45 ;  /* 0x000000ffff148224 */ /* 0x001fe400078e002d */
[----:B-1----:R-:W-:Y:S01]  /*14030*/  IMAD.X R47, R17, 0x1, R9, P6 ;  /* 0x00000001112f7824 */ /* 0x002fe200030e0609 */
[----:B------:R-:W-:Y:S01]  /*14040*/  SHF.R.S32.HI R17, RZ, 0x1f, R18 ;  /* 0x0000001fff117819 */ /* 0x000fe20000011412 */
[----:B----4-:R-:W-:Y:S01]  /*14050*/  STL [R1+0x1768], R156 ;  /* 0x0017689c01007387 */ /* 0x010fe20000100800 */
[----:B------:R-:W-:Y:S01]  /*14060*/  IADD3 R49, P6, PT, R18, R2, RZ ;  /* 0x0000000212317210 */ /* 0x000fe20007fde0ff */
[----:B------:R-:W-:-:S02]  /*14070*/  @!P0 IMAD.MOV.U32 R21, RZ, RZ, R47 ;  /* 0x000000ffff158224 */ /* 0x000fc400078e002f */
[----:B------:R-:W-:Y:S02]  /*14080*/  STL [R1+0x11dc], R22 ;  /* 0x0011dc1601007387 */ /* 0x000fe40000100800 */
[----:B------:R-:W-:Y:S02]  /*14090*/  IMAD.X R50, R17, 0x1, R3, P6 ;  /* 0x0000000111327824 */ /* 0x000fe400030e0603 */
[----:B------:R-:W-:Y:S04]  /*140a0*/  STL [R1+0x11e8], R45 ;  /* 0x0011e82d01007387 */ /* 0x000fe80000100800 */
[----:B------:R0:W2:Y:S04]  /*140b0*/  @!P0 LDG.E.U8 R154, desc[UR14][R20.64] ;  /* 0x0000000e149a8981 */ /* 0x0000a8000c1e1100 */
[----:B------:R-:W-:Y:S04]  /*140c0*/  STL [R1+0x1774], R155 ;  /* 0x0017749b01007387 */ /* 0x000fe80000100800 */
[----:B------:R1:W-:Y:S01]  /*140d0*/  STL [R1+0x11e4], R47 ;  /* 0x0011e42f01007387 */ /* 0x0003e20000100800 */
[----:B0-----:R-:W-:-:S02]  /*140e0*/  @!P1 IMAD.MOV.U32 R20, RZ, RZ, R49 ;  /* 0x000000ffff149224 */ /* 0x001fc400078e0031 */
[----:B------:R-:W-:-:S05]  /*140f0*/  @!P1 IMAD.MOV.U32 R21, RZ, RZ, R50 ;  /* 0x000000ffff159224 */ /* 0x000fca00078e0032 */
[----:B------:R0:W3:Y:S01]  /*14100*/  @!P1 LDG.E.U8 R46, desc[UR14][R20.64] ;  /* 0x0000000e142e9981 */ /* 0x0000e2000c1e1100 */
[----:B-1----:R-:W-:-:S05]  /*14110*/  IADD3 R47, P6, PT, R18, R4, RZ ;  /* 0x00000004122f7210 */ /* 0x002fca0007fde0ff */
[----:B------:R-:W-:Y:S02]  /*14120*/  IMAD.X R48, R17, 0x1, R5, P6 ;  /* 0x0000000111307824 */ /* 0x000fe400030e0605 */
[----:B0-----:R-:W-:Y:S02]  /*14130*/  @!P1 IMAD.MOV.U32 R20, RZ, RZ, R47 ;  /* 0x000000ffff149224 */ /* 0x001fe400078e002f */
[----:B------:R-:W-:-:S05]  /*14140*/  @!P1 IMAD.MOV.U32 R21, RZ, RZ, R48 ;  /* 0x000000ffff159224 */ /* 0x000fca00078e0030 */
[----:B------:R0:W4:Y:S01]  /*14150*/  @!P1 LDG.E.U8 R24, desc[UR14][R20.64] ;  /* 0x0000000e14189981 */ /* 0x000122000c1e1100 */
[----:B------:R-:W-:-:S03]  /*14160*/  IADD3 R45, P6, PT, R18, R6, RZ ;  /* 0x00000006122d7210 */ /* 0x000fc60007fde0ff */
[----:B------:R-:W-:Y:S01]  /*14170*/  STL [R1+0x11f0], R49 ;  /* 0x0011f03101007387 */ /* 0x000fe20000100800 */
[----:B------:R-:W-:-:S03]  /*14180*/  VIADD R22, R132, 0xffffff9a ;  /* 0xffffff9a84167836 */ /* 0x000fc60000000000 */
[----:B------:R-:W-:Y:S04]  /*14190*/  STL [R1+0x11ec], R50 ;  /* 0x0011ec3201007387 */ /* 0x000fe80000100800 */
        /* <DEDUP_REMOVED lines=9> */
[----:B---3--:R0:W-:Y:S02]  /*14230*/  STL [R1+0x1c], R46 ;  /* 0x00001c2e01007387 */ /* 0x0081e40000100800 */
[----:B0-----:R-:W-:Y:S02]  /*14240*/  IMAD.X R46, R17, 0x1, R7, P6 ;  /* 0x00000001112e7824 */ /* 0x001fe400030e0607 */
[----:B----4-:R0:W-:Y:S02]  /*14250*/  STL [R1+0x18], R24 ;  /* 0x0000181801007387 */ /* 0x0101e40000100800 */
[----:B------:R-:W-:Y:S01]  /*14260*/  @!P1 IMAD.MOV.U32 R21, RZ, RZ, R46 ;  /* 0x000000ffff159224 */ /* 0x000fe200078e002e */
[----:B0-----:R-:W-:Y:S01]  /*14270*/  IADD3 R24, P6, PT, R18, R8, RZ ;  /* 0x0000000812187210 */ /* 0x001fe20007fde0ff */
[----:B------:R-:W-:-:S03]  /*14280*/  IMAD R18, R14, 0x5f, RZ ;  /* 0x0000005f0e127824 */ /* 0x000fc600078e02ff */
[----:B------:R0:W3:Y:S01]  /*14290*/  @!P1 LDG.E.U8 R22, desc[UR14][R20.64] ;  /* 0x0000000e14169981 */ /* 0x0000e2000c1e1100 */
[----:B------:R-:W-:-:S03]  /*142a0*/  IMAD.X R45, R17, 0x1, R9, P6 ;  /* 0x00000001112d7824 */ /* 0x000fc600030e0609 */
[----:B------:R1:W-:Y:S01]  /*142b0*/  STL [R1+0x11fc], R46 ;  /* 0x0011fc2e01007387 */ /* 0x0003e20000100800 */
[----:B------:R-:W-:Y:S01]  /*142c0*/  SHF.R.S32.HI R17, RZ, 0x1f, R18 ;  /* 0x0000001fff117819 */ /* 0x000fe20000011412 */
[----:B0-----:R-:W-:Y:S02]  /*142d0*/  @!P1 IMAD.MOV.U32 R20, RZ, RZ, R24 ;  /* 0x000000ffff149224 */ /* 0x001fe400078e0018 */
[----:B------:R-:W-:Y:S01]  /*142e0*/  @!P1 IMAD.MOV.U32 R21, RZ, RZ, R45 ;  /* 0x000000ffff159224 */ /* 0x000fe200078e002d */
[C---:B-1----:R-:W-:Y:S01]  /*142f0*/  IADD3 R46, P6, PT, R18.reuse, R2, RZ ;  /* 0x00000002122e7210 */ /* 0x042fe20007fde0ff */
[----:B------:R0:W-:Y:S04]  /*14300*/  STL [R1+0x1208], R24 ;  /* 0x0012081801007387 */ /* 0x0001e80000100800 */
[----:B------:R1:W4:Y:S01]  /*14310*/  @!P1 LDG.E.U8 R23, desc[UR14][R20.64] ;  /* 0x0000000e14179981 */ /* 0x000322000c1e1100 */
[----:B------:R-:W-:Y:S01]  /*14320*/  IMAD.X R47, R17, 0x1, R3, P6 ;  /* 0x00000001112f7824 */ /* 0x000fe200030e0603 */
[----:B0-----:R-:W-:-:S02]  /*14330*/  IADD3 R24, P6, PT, R18, R4, RZ ;  /* 0x0000000412187210 */ /* 0x001fc40007fde0ff */
[----:B------:R0:W-:Y:S01]  /*14340*/  STL [R1+0x1204], R45 ;  /* 0x0012042d01007387 */ /* 0x0001e20000100800 */
[----:B-1----:R-:W-:Y:S02]  /*14350*/  @!P3 IMAD.MOV.U32 R20, RZ, RZ, R46 ;  /* 0x000000ffff14b224 */ /* 0x002fe400078e002e */
[----:B------:R-:W-:Y:S02]  /*14360*/  @!P3 IMAD.MOV.U32 R21, RZ, RZ, R47 ;  /* 0x000000ffff15b224 */ /* 0x000fe400078e002f */
[----:B0-----:R-:W-:-:S03]  /*14370*/  IMAD.X R45, R17, 0x1, R5, P6 ;  /* 0x00000001112d7824 */ /* 0x001fc600030e0605 */
[----:B------:R0:W2:Y:S02]  /*14380*/  @!P3 LDG.E.U8 R11, desc[UR14][R20.64] ;  /* 0x0000000e140bb981 */ /* 0x0000a4000c1e1100 */
[----:B0-----:R-:W-:Y:S02]  /*14390*/  @!P3 IMAD.MOV.U32 R20, RZ, RZ, R24 ;  /* 0x000000ffff14b224 */ /* 0x001fe400078e0018 */
[----:B------:R-:W-:-:S05]  /*143a0*/  @!P3 IMAD.MOV.U32 R21, RZ, RZ, R45 ;  /* 0x000000ffff15b224 */ /* 0x000fca00078e002d */
[----:B------:R0:W2:Y:S01]  /*143b0*/  @!P3 LDG.E.U8 R10, desc[UR14][R20.64] ;  /* 0x0000000e140ab981 */ /* 0x0000a2000c1e1100 */
[----:B------:R-:W-:Y:S02]  /*143c0*/  PRMT R164, RZ, 0x7610, R164 ;  /* 0x00007610ffa47816 */ /* 0x000fe400000000a4 */
[----:B------:R-:W-:Y:S01]  /*143d0*/  PRMT R162, RZ, 0x7610, R162 ;  /* 0x00007610ffa27816 */ /* 0x000fe200000000a2 */
[----:B---3--:R1:W-:Y:S04]  /*143e0*/  STL [R1+0x14], R22 ;  /* 0x0000141601007387 */ /* 0x0083e80000100800 */
[----:B------:R-:W-:Y:S04]  /*143f0*/  STL [R1+0x1210], R46 ;  /* 0x0012102e01007387 */ /* 0x000fe80000100800 */
[----:B------:R-:W-:Y:S01]  /*14400*/  STL [R1+0x120c], R47 ;  /* 0x00120c2f01007387 */ /* 0x000fe20000100800 */
[----:B-1----:R-:W-:-:S03]  /*14410*/  VIADD R22, R132, 0xffffff99 ;  /* 0xffffff9984167836 */ /* 0x002fc60000000000 */
[----:B------:R-:W-:Y:S04]  /*14420*/  STL [R1+0x1218], R24 ;  /* 0x0012181801007387 */ /* 0x000fe80000100800 */
[----:B----4-:R1:W-:Y:S01]  /*14430*/  STL [R1+0x10], R23 ;  /* 0x0000101701007387 */ /* 0x0103e20000100800 */
[----:B------:R-:W-:Y:S02]  /*14440*/  ISETP.GE.U32.AND P1, PT, R22, 0x7fffff1a, PT ;  /* 0x7fffff1a1600780c */ /* 0x000fe40003f26070 */
[----:B-1----:R-:W-:Y:S01]  /*14450*/  IADD3 R23, P6, PT, R18, R6, RZ ;  /* 0x0000000612177210 */ /* 0x002fe20007fde0ff */
[----:B------:R-:W-:Y:S04]  /*14460*/  STL [R1+0x1214], R45 ;  /* 0x0012142d01007387 */ /* 0x000fe80000100800 */
[----:B------:R-:W-:-:S02]  /*14470*/  IMAD.X R22, R17, 0x1, R7, P6 ;  /* 0x0000000111167824 */ /* 0x000fc400030e0607 */
[----:B0-----:R-:W-:Y:S01]  /*14480*/  @!P3 IMAD.MOV.U32 R20, RZ, RZ, R23 ;  /* 0x000000ffff14b224 */ /* 0x001fe200078e0017 */
[----:B--2---:R0:W-:Y:S01]  /*14490*/  STL [R1+0x16b0], R11 ;  /* 0x0016b00b01007387 */ /* 0x0041e20000100800 */
[----:B------:R-:W-:-:S03]  /*144a0*/  @!P3 IMAD.MOV.U32 R21, RZ, RZ, R22 ;  /* 0x000000ffff15b224 */ /* 0x000fc600078e0016 */
[----:B------:R-:W-:Y:S04]  /*144b0*/  STL [R1+0x1220], R23 ;  /* 0x0012201701007387 */ /* 0x000fe80000100800 */
[----:B------:R1:W2:Y:S01]  /*144c0*/  @!P3 LDG.E.U8 R164, desc[UR14][R20.64] ;  /* 0x0000000e14a4b981 */ /* 0x0002a2000c1e1100 */
[----:B0-----:R-:W-:-:S03]  /*144d0*/  IADD3 R11, P6, PT, R18, R8, RZ ;  /* 0x00000008120b7210 */ /* 0x001fc60007fde0ff */
[----:B------:R0:W-:Y:S02]  /*144e0*/  STL [R1+0x16b4], R10 ;  /* 0x0016b40a01007387 */ /* 0x0001e40000100800 */
[----:B-1----:R-:W-:Y:S02]  /*144f0*/  @!P3 IMAD.MOV.U32 R20, RZ, RZ, R11 ;  /* 0x000000ffff14b224 */ /* 0x002fe400078e000b */
[----:B0-----:R-:W-:-:S04]  /*14500*/  IMAD.X R10, R17, 0x1, R9, P6 ;  /* 0x00000001110a7824 */ /* 0x001fc800030e0609 */
[----:B------:R-:W-:-:S05]  /*14510*/  @!P3 IMAD.MOV.U32 R21, RZ, RZ, R10 ;  /* 0x000000ffff15b224 */ /* 0x000fca00078e000a */
[----:B------:R0:W3:Y:S01]  /*14520*/  @!P3 LDG.E.U8 R162, desc[UR14][R20.64] ;  /* 0x0000000e14a2b981 */ /* 0x0000e2000c1e1100 */
[----:B------:R-:W-:-:S03]  /*14530*/  IMAD R18, R14, 0x63, RZ ;  /* 0x000000630e127824 */ /* 0x000fc600078e02ff */
[----:B------:R1:W-:Y:S02]  /*14540*/  STL [R1+0x121c], R22 ;  /* 0x00121c1601007387 */ /* 0x0003e40000100800 */
[----:B------:R-:W-:Y:S02]  /*14550*/  SHF.R.S32.HI R17, RZ, 0x1f, R18 ;  /* 0x0000001fff117819 */ /* 0x000fe40000011412 */
[----:B------:R-:W-:Y:S01]  /*14560*/  IADD3 R24, P6, PT, R18, R2, RZ ;  /* 0x0000000212187210 */ /* 0x000fe20007fde0ff */
[----:B------:R-:W-:Y:S01]  /*14570*/  STL [R1+0x1228], R11 ;  /* 0x0012280b01007387 */ /* 0x000fe20000100800 */
[----:B------:R-:W-:-:S03]  /*14580*/  PRMT R127, RZ, 0x7610, R127 ;  /* 0x00007610ff7f7816 */ /* 0x000fc6000000007f */
[----:B------:R-:W-:Y:S02]  /*14590*/  IMAD.X R45, R17, 0x1, R3, P6 ;  /* 0x00000001112d7824 */ /* 0x000fe400030e0603 */
[----:B0-----:R-:W-:Y:S02]  /*145a0*/  @!P5 IMAD.MOV.U32 R20, RZ, RZ, R24 ;  /* 0x000000ffff14d224 */ /* 0x001fe400078e0018 */
[----:B------:R-:W-:Y:S02]  /*145b0*/  @!P5 IMAD.MOV.U32 R21, RZ, RZ, R45 ;  /* 0x000000ffff15d224 */ /* 0x000fe400078e002d */
[----:B-1----:R-:W-:Y:S01]  /*145c0*/  VIADD R22, R132, 0xffffff98 ;  /* 0xffffff9884167836 */ /* 0x002fe20000000000 */
[----:B------:R-:W-:Y:S02]  /*145d0*/  PRMT R126, RZ, 0x7610, R126 ;  /* 0x00007610ff7e7816 */ /* 0x000fe4000000007e */
[----:B------:R0:W4:Y:S02]  /*145e0*/  @!P5 LDG.E.U8 R127, desc[UR14][R20.64] ;  /* 0x0000000e147fd981 */ /* 0x000124000c1e1100 */
[----:B------:R-:W-:-:S02]  /*145f0*/  ISETP.GE.U32.AND P3, PT, R22, 0x7fffff19, PT ;  /* 0x7fffff191600780c */ /* 0x000fc40003f66070 */
        /* <DEDUP_REMOVED lines=10> */
[----:B------:R-:W-:Y:S01]  /*146a0*/  PRMT R153, RZ, 0x7610, R153 ;  /* 0x00007610ff997816 */ /* 0x000fe20000000099 */
[----:B--2---:R-:W-:Y:S04]  /*146b0*/  STL [R1+0x16b8], R164 ;  /* 0x0016b8a401007387 */ /* 0x004fe80000100800 */
[----:B------:R1:W-:Y:S02]  /*146c0*/  STL [R1+0x1224], R10 ;  /* 0x0012240a01007387 */ /* 0x0003e40000100800 */
[----:B-1----:R-:W-:-:S02]  /*146d0*/  IADD3 R10, P6, PT, R18, R4, RZ ;  /* 0x00000004120a7210 */ /* 0x002fc40007fde0ff */
[----:B------:R-:W-:Y:S03]  /*146e0*/  STL [R1+0x1274], R24 ;  /* 0x0012741801007387 */ /* 0x000fe60000100800 */
[C---:B------:R-:W-:Y:S01]  /*146f0*/  IMAD.X R23, R17.reuse, 0x1, R5, P6 ;  /* 0x0000000111177824 */ /* 0x040fe200030e0605 */
[C---:B------:R-:W-:Y:S01]  /*14700*/  IADD3 R11, P6, PT, R18.reuse, R6, RZ ;  /* 0x00000006120b7210 */ /* 0x040fe20007fde0ff */
[----:B0-----:R-:W-:Y:S02]  /*14710*/  @!P5 IMAD.MOV.U32 R20, RZ, RZ, R10 ;  /* 0x000000ffff14d224 */ /* 0x001fe400078e000a */
[----:B------:R-:W-:Y:S02]  /*14720*/  @!P5 IMAD.MOV.U32 R21, RZ, RZ, R23 ;  /* 0x000000ffff15d224 */ /* 0x000fe400078e0017 */
[----:B------:R-:W-:Y:S01]  /*14730*/  IMAD.X R22, R17, 0x1, R7, P6 ;  /* 0x0000000111167824 */ /* 0x000fe200030e0607 */
[----:B---3--:R-:W-:Y:S04]  /*14740*/  STL [R1+0x16bc], R162 ;  /* 0x0016bca201007387 */ /* 0x008fe80000100800 */
[----:B------:R-:W-:Y:S04]  /*14750*/  STL [R1+0x1270], R45 ;  /* 0x0012702d01007387 */ /* 0x000fe80000100800 */
[----:B------:R0:W-:Y:S04]  /*14760*/  STL [R1+0x127c], R10 ;  /* 0x00127c0a01007387 */ /* 0x0001e80000100800 */
[----:B------:R1:W2:Y:S01]  /*14770*/  @!P5 LDG.E.U8 R126, desc[UR14][R20.64] ;  /* 0x0000000e147ed981 */ /* 0x0002a2000c1e1100 */
[----:B0-----:R-:W-:Y:S01]  /*14780*/  IADD3 R10, P6, PT, R18, R8, RZ ;  /* 0x00000008120a7210 */ /* 0x001fe20007fde0ff */
[----:B------:R-:W-:-:S02]  /*14790*/  IMAD R18, R14, 0x64, RZ ;  /* 0x000000640e127824 */ /* 0x000fc400078e02ff */
[----:B------:R-:W-:Y:S01]  /*147a0*/  STL [R1+0x1278], R23 ;  /* 0x0012781701007387 */ /* 0x000fe20000100800 */
[----:B-1----:R-:W-:Y:S02]  /*147b0*/  @!P5 IMAD.MOV.U32 R20, RZ, RZ, R11 ;  /* 0x000000ffff14d224 */ /* 0x002fe400078e000b */
[----:B------:R-:W-:Y:S01]  /*147c0*/  @!P5 IMAD.MOV.U32 R21, RZ, RZ, R22 ;  /* 0x000000ffff15d224 */ /* 0x000fe200078e0016 */
[----:B------:R0:W-:Y:S04]  /*147d0*/  STL [R1+0x1284], R11 ;  /* 0x0012840b01007387 */ /* 0x0001e80000100800 */
[----:B------:R1:W3:Y:S01]  /*147e0*/  @!P5 LDG.E.U8 R125, desc[UR14][R20.64] ;  /* 0x0000000e147dd981 */ /* 0x0002e2000c1e1100 */
[----:B0-----:R-:W-:Y:S01]  /*147f0*/  IMAD.X R11, R17, 0x1, R9, P6 ;  /* 0x00000001110b7824 */ /* 0x001fe200030e0609 */
[----:B------:R-:W-:-:S02]  /*14800*/  SHF.R.S32.HI R17, RZ, 0x1f, R18 ;  /* 0x0000001fff117819 */ /* 0x000fc40000011412 */
[C---:B------:R-:W-:Y:S01]  /*14810*/  IADD3 R24, P6, PT, R18.reuse, R2, RZ ;  /* 0x0000000212187210 */ /* 0x040fe20007fde0ff */
[----:B-1----:R-:W-:Y:S01]  /*14820*/  @!P5 IMAD.MOV.U32 R20, RZ, RZ, R10 ;  /* 0x000000ffff14d224 */ /* 0x002fe200078e000a */
[----:B------:R-:W-:Y:S01]  /*14830*/  STL [R1+0x1280], R22 ;  /* 0x0012801601007387 */ /* 0x000fe20000100800 */
[----:B------:R-:W-:Y:S02]  /*14840*/  @!P5 IMAD.MOV.U32 R21, RZ, RZ, R11 ;  /* 0x000000ffff15d224 */ /* 0x000fe400078e000b */
[----:B------:R-:W-:Y:S01]  /*14850*/  IMAD.X R45, R17, 0x1, R3, P6 ;  /* 0x00000001112d7824 */ /* 0x000fe200030e0603 */
[----:B------:R0:W-:Y:S04]  /*14860*/  STL [R1+0x128c], R10 ;  /* 0x00128c0a01007387 */ /* 0x0001e80000100800 */
[----:B------:R1:W2:Y:S01]  /*14870*/  @!P5 LDG.E.U8 R98, desc[UR14][R20.64] ;  /* 0x0000000e1462d981 */ /* 0x0002a2000c1e1100 */
[----:B0-----:R-:W-:-:S03]  /*14880*/  IADD3 R10, P6, PT, R18, R4, RZ ;  /* 0x00000004120a7210 */ /* 0x001fc60007fde0ff */
[----:B------:R0:W-:Y:S01]  /*14890*/  STL [R1+0x1288], R11 ;  /* 0x0012880b01007387 */ /* 0x0001e20000100800 */
[----:B------:R-:W-:Y:S02]  /*148a0*/  VIADD R22, R132, 0xffffff94 ;  /* 0xffffff9484167836 */ /* 0x000fe40000000000 */
[----:B-1----:R-:W-:Y:S02]  /*148b0*/  @!P2 IMAD.MOV.U32 R20, RZ, RZ, R24 ;  /* 0x000000ffff14a224 */ /* 0x002fe400078e0018 */
[----:B------:R-:W-:Y:S02]  /*148c0*/  @!P2 IMAD.MOV.U32 R21, RZ, RZ, R45 ;  /* 0x000000ffff15a224 */ /* 0x000fe400078e002d */
[----:B------:R-:W-:Y:S01]  /*148d0*/  IMAD.X R23, R17, 0x1, R5, P6 ;  /* 0x0000000111177824 */ /* 0x000fe200030e0605 */
[----:B0-----:R-:W-:Y:S02]  /*148e0*/  IADD3 R11, P6, PT, R18, R6, RZ ;  /* 0x00000006120b7210 */ /* 0x001fe40007fde0ff */
[----:B------:R0:W2:Y:S01]  /*148f0*/  @!P2 LDG.E.U8 R124, desc[UR14][R20.64] ;  /* 0x0000000e147ca981 */ /* 0x0000a2000c1e1100 */
[----:B------:R-:W-:-:S03]  /*14900*/  ISETP.GE.U32.AND P5, PT, R22, 0x7fffff15, PT ;  /* 0x7fffff151600780c */ /* 0x000fc60003fa6070 */
[----:B------:R-:W-:Y:S01]  /*14910*/  STL [R1+0x1294], R24 ;  /* 0x0012941801007387 */ /* 0x000fe20000100800 */
[----:B------:R-:W-:-:S03]  /*14920*/  IMAD.X R22, R17, 0x1, R7, P6 ;  /* 0x0000000111167824 */ /* 0x000fc600030e0607 */
[----:B------:R-:W-:Y:S01]  /*14930*/  STL [R1+0x1290], R45 ;  /* 0x0012902d01007387 */ /* 0x000fe20000100800 */
[----:B0-----:R-:W-:Y:S02]  /*14940*/  @!P2 IMAD.MOV.U32 R20, RZ, RZ, R10 ;  /* 0x000000ffff14a224 */ /* 0x001fe400078e000a */
[----:B------:R-:W-:Y:S01]  /*14950*/  @!P2 IMAD.MOV.U32 R21, RZ, RZ, R23 ;  /* 0x000000ffff15a224 */ /* 0x000fe200078e0017 */
        /* <DEDUP_REMOVED lines=8> */
[----:B------:R1:W2:Y:S01]  /*149e0*/  @!P2 LDG.E.U8 R122, desc[UR14][R20.64] ;  /* 0x0000000e147aa981 */ /* 0x0002a2000c1e1100 */
        /* <DEDUP_REMOVED lines=34> */
[----:B------:R-:W-:Y:S01]  /*14c10*/  IADD3 R24, P6, PT, R18, R2, RZ ;  /* 0x0000000212187210 */ /* 0x000fe20007fde0ff */
[----:B-1----:R-:W-:Y:S02]  /*14c20*/  @!P0 IMAD.MOV.U32 R20, RZ, RZ, R10 ;  /* 0x000000ffff148224 */ /* 0x002fe400078e000a */
[----:B------:R-:W-:Y:S02]  /*14c30*/  @!P0 IMAD.MOV.U32 R21, RZ, RZ, R11 ;  /* 0x000000ffff158224 */ /* 0x000fe400078e000b */
[----:B------:R-:W-:-:S03]  /*14c40*/  IMAD.X R45, R17, 0x1, R3, P6 ;  /* 0x00000001112d7824 */ /* 0x000fc600030e0603 */
[----:B------:R0:W2:Y:S02]  /*14c50*/  @!P0 LDG.E.U8 R118, desc[UR14][R20.64] ;  /* 0x0000000e14768981 */ /* 0x0000a4000c1e1100 */
[----:B0-----:R-:W-:Y:S02]  /*14c60*/  @!P1 IMAD.MOV.U32 R20, RZ, RZ, R24 ;  /* 0x000000ffff149224 */ /* 0x001fe400078e0018 */
[----:B------:R-:W-:-:S05]  /*14c70*/  @!P1 IMAD.MOV.U32 R21, RZ, RZ, R45 ;  /* 0x000000ffff159224 */ /* 0x000fca00078e002d */
[----:B------:R0:W2:Y:S04]  /*14c80*/  @!P1 LDG.E.U8 R153, desc[UR14][R20.64] ;  /* 0x0000000e14999981 */ /* 0x0000a8000c1e1100 */
[----:B------:R-:W-:Y:S04]  /*14c90*/  STL [R1+0x12c0], R22 ;  /* 0x0012c01601007387 */ /* 0x000fe80000100800 */
[----:B------:R1:W-:Y:S01]  /*14ca0*/  STL [R1+0x12cc], R10 ;  /* 0x0012cc0a01007387 */ /* 0x0003e20000100800 */
[----:B------:R-:W-:-:S03]  /*14cb0*/  PRMT R152, RZ, 0x7610, R152 ;  /* 0x00007610ff987816 */ /* 0x000fc60000000098 */
[----:B------:R0:W-:Y:S01]  /*14cc0*/  STL [R1+0x12c8], R11 ;  /* 0x0012c80b01007387 */ /* 0x0001e20000100800 */
[----:B-1----:R-:W-:Y:S01]  /*14cd0*/  IADD3 R10, P6, PT, R18, R4, RZ ;  /* 0x00000004120a7210 */ /* 0x002fe20007fde0ff */
[----:B------:R-:W-:-:S04]  /*14ce0*/  VIADD R22, R132, 0xffffff92 ;  /* 0xffffff9284167836 */ /* 0x000fc80000000000 */
[C---:B------:R-:W-:Y:S01]  /*14cf0*/  IMAD.X R23, R17.reuse, 0x1, R5, P6 ;  /* 0x0000000111177824 */ /* 0x040fe200030e0605 */
[----:B0-----:R-:W-:Y:S01]  /*14d00*/  IADD3 R11, P6, PT, R18, R6, RZ ;  /* 0x00000006120b7210 */ /* 0x001fe20007fde0ff */
[----:B------:R-:W-:Y:S01]  /*14d10*/  STL [R1+0x12d4], R24 ;  /* 0x0012d41801007387 */ /* 0x000fe20000100800 */
[----:B------:R-:W-:Y:S01]  /*14d20*/  @!P1 IMAD.MOV.U32 R20, RZ, RZ, R10 ;  /* 0x000000ffff149224 */ /* 0x000fe200078e000a */
[----:B------:R-:W-:Y:S01]  /*14d30*/  ISETP.GE.U32.AND P0, PT, R22, 0x7fffff13, PT ;  /* 0x7fffff131600780c */ /* 0x000fe20003f06070 */
[----:B------:R-:W-:Y:S01]  /*14d40*/  @!P1 IMAD.MOV.U32 R21, RZ, RZ, R23 ;  /* 0x000000ffff159224 */ /* 0x000fe200078e0017 */
[----:B------:R-:W-:Y:S01]  /*14d50*/  STL [R1+0x12d0], R45 ;  /* 0x0012d02d01007387 */ /* 0x000fe20000100800 */
[----:B------:R-:W-:-:S03]  /*14d60*/  IMAD.X R22, R17, 0x1, R7, P6 ;  /* 0x0000000111167824 */ /* 0x000fc600030e0607 */
[----:B------:R0:W-:Y:S01]  /*14d70*/  STL [R1+0x12dc], R10 ;  /* 0x0012dc0a01007387 */ /* 0x0001e20000100800 */
[----:B------:R-:W-:-:S03]  /*14d80*/  PRMT R151, RZ, 0x7610, R151 ;  /* 0x00007610ff977816 */ /* 0x000fc60000000097 */
[----:B------:R-:W-:Y:S04]  /*14d90*/  STL [R1+0x12d8], R23 ;  /* 0x0012d81701007387 */ /* 0x000fe80000100800 */
[----:B------:R1:W3:Y:S01]  /*14da0*/  @!P1 LDG.E.U8 R152, desc[UR14][R20.64] ;  /* 0x0000000e14989981 */ /* 0x0002e2000c1e1100 */
[----:B0-----:R-:W-:Y:S01]  /*14db0*/  IADD3 R10, P6, PT, R18, R8, RZ ;  /* 0x00000008120a7210 */ /* 0x001fe20007fde0ff */
[----:B------:R-:W-:Y:S01]  /*14dc0*/  IMAD R18, R14, 0x67, RZ ;  /* 0x000000670e127824 */ /* 0x000fe200078e02ff */
[----:B------:R-:W-:Y:S01]  /*14dd0*/  PRMT R147, RZ, 0x7610, R147 ;  /* 0x00007610ff937816 */ /* 0x000fe20000000093 */
[----:B-1----:R-:W-:Y:S02]  /*14de0*/  @!P1 IMAD.MOV.U32 R20, RZ, RZ, R11 ;  /* 0x000000ffff149224 */ /* 0x002fe400078e000b */
[----:B------:R-:W-:-:S05]  /*14df0*/  @!P1 IMAD.MOV.U32 R21, RZ, RZ, R22 ;  /* 0x000000ffff159224 */ /* 0x000fca00078e0016 */
[----:B------:R0:W4:Y:S01]  /*14e00*/  @!P1 LDG.E.U8 R151, desc[UR14][R20.64] ;  /* 0x0000000e14979981 */ /* 0x000122000c1e1100 */
[----:B------:R-:W-:Y:S01]  /*14e10*/  PRMT R150, RZ, 0x7610, R150 ;  /* 0x00007610ff967816 */ /* 0x000fe20000000096 */
[----:B0-----:R-:W-:Y:S02]  /*14e20*/  @!P1 IMAD.MOV.U32 R20, RZ, RZ, R10 ;  /* 0x000000ffff149224 */ /* 0x001fe400078e000a */
[----:B--2---:R-:W-:Y:S04]  /*14e30*/  STL [R1+0x16c0], R153 ;  /* 0x0016c09901007387 */ /* 0x004fe80000100800 */
[----:B------:R0:W-:Y:S02]  /*14e40*/  STL [R1+0x12e4], R11 ;  /* 0x0012e40b01007387 */ /* 0x0001e40000100800 */
[----:B0-----:R-:W-:Y:S01]  /*14e50*/  IMAD.X R11, R17, 0x1, R9, P6 ;  /* 0x00000001110b7824 */ /* 0x001fe200030e0609 */
[----:B------:R-:W-:-:S02]  /*14e60*/  SHF.R.S32.HI R17, RZ, 0x1f, R18 ;  /* 0x0000001fff117819 */ /* 0x000fc40000011412 */
[----:B------:R-:W-:Y:S01]  /*14e70*/  IADD3 R24, P6, PT, R18, R2, RZ ;  /* 0x0000000212187210 */ /* 0x000fe20007fde0ff */
[----:B------:R-:W-:-:S04]  /*14e80*/  @!P1 IMAD.MOV.U32 R21, RZ, RZ, R11 ;  /* 0x000000ffff159224 */ /* 0x000fc800078e000b */
[----:B------:R-:W-:Y:S01]  /*14e90*/  IMAD.X R45, R17, 0x1, R3, P6 ;  /* 0x00000001112d7824 */ /* 0x000fe200030e0603 */
[----:B------:R0:W2:Y:S02]  /*14ea0*/  @!P1 LDG.E.U8 R147, desc[UR14][R20.64] ;  /* 0x0000000e14939981 */ /* 0x0000a4000c1e1100 */
[----:B0-----:R-:W-:Y:S02]  /*14eb0*/  @!P3 IMAD.MOV.U32 R20, RZ, RZ, R24 ;  /* 0x000000ffff14b224 */ /* 0x001fe400078e0018 */
[----:B------:R-:W-:-:S05]  /*14ec0*/  @!P3 IMAD.MOV.U32 R21, RZ, RZ, R45 ;  /* 0x000000ffff15b224 */ /* 0x000fca00078e002d */
[----:B------:R0:W2:Y:S04]  /*14ed0*/  @!P3 LDG.E.U8 R150, desc[UR14][R20.64] ;  /* 0x0000000e1496b981 */ /* 0x0000a8000c1e1100 */
[----:B---3--:R-:W-:Y:S04]  /*14ee0*/  STL [R1+0x16c4], R152 ;  /* 0x0016c49801007387 */ /* 0x008fe80000100800 */
[----:B------:R-:W-:Y:S04]  /*14ef0*/  STL [R1+0x12e0], R22 ;  /* 0x0012e01601007387 */ /* 0x000fe80000100800 */
[----:B------:R1:W-:Y:S01]  /*14f00*/  STL [R1+0x12ec], R10 ;  /* 0x0012ec0a01007387 */ /* 0x0003e20000100800 */
[----:B------:R-:W-:-:S03]  /*14f10*/  PRMT R149, RZ, 0x7610, R149 ;  /* 0x00007610ff957816 */ /* 0x000fc60000000095 */
[----:B----4-:R-:W-:Y:S01]  /*14f20*/  STL [R1+0x16c8], R151 ;  /* 0x0016c89701007387 */ /* 0x010fe20000100800 */
[----:B-1----:R-:W-:-:S03]  /*14f30*/  IADD3 R10, P6, PT, R18, R4, RZ ;  /* 0x00000004120a7210 */ /* 0x002fc60007fde0ff */
[----:B------:R1:W-:Y:S01]  /*14f40*/  STL [R1+0x12e8], R11 ;  /* 0x0012e80b01007387 */ /* 0x0003e20000100800 */
[----:B------:R-:W-:Y:S02]  /*14f50*/  VIADD R22, R132, 0xffffff91 ;  /* 0xffffff9184167836 */ /* 0x000fe40000000000 */
[----:B------:R-:W-:Y:S01]  /*14f60*/  IMAD.X R23, R17, 0x1, R5, P6 ;  /* 0x0000000111177824 */ /* 0x000fe200030e0605 */
[----:B------:R-:W-:Y:S01]  /*14f70*/  STL [R1+0x12f4], R24 ;  /* 0x0012f41801007387 */ /* 0x000fe20000100800 */
[----:B0-----:R-:W-:Y:S01]  /*14f80*/  @!P3 IMAD.MOV.U32 R20, RZ, RZ, R10 ;  /* 0x000000ffff14b224 */ /* 0x001fe200078e000a */
[----:B-1----:R-:W-:Y:S01]  /*14f90*/  IADD3 R11, P6, PT, R18, R6, RZ ;  /* 0x00000006120b7210 */ /* 0x002fe20007fde0ff */
[----:B------:R-:W-:Y:S01]  /*14fa0*/  @!P3 IMAD.MOV.U32 R21, RZ, RZ, R23 ;  /* 0x000000ffff15b224 */ /* 0x000fe200078e0017 */
[----:B------:R-:W-:-:S03]  /*14fb0*/  ISETP.GE.U32.AND P1, PT, R22, 0x7fffff12, PT ;  /* 0x7fffff121600780c */ /* 0x000fc60003f26070 */
[----:B------:R-:W-:Y:S01]  /*14fc0*/  IMAD.X R22, R17, 0x1, R7, P6 ;  /* 0x0000000111167824 */ /* 0x000fe200030e0607 */
[----:B------:R-:W-:Y:S01]  /*14fd0*/  PRMT R148, RZ, 0x7610, R148 ;  /* 0x00007610ff947816 */ /* 0x000fe20000000094 */
[----:B------:R0:W3:Y:S01]  /*14fe0*/  @!P3 LDG.E.U8 R149, desc[UR14][R20.64] ;  /* 0x0000000e1495b981 */ /* 0x0000e2000c1e1100 */
[----:B------:R-:W-:Y:S01]  /*14ff0*/  PRMT R146, RZ, 0x7610, R146 ;  /* 0x00007610ff927816 */ /* 0x000fe20000000092 */
[----:B0-----:R-:W-:Y:S02]  /*15000*/  @!P3 IMAD.MOV.U32 R20, RZ, RZ, R11 ;  /* 0x000000ffff14b224 */ /* 0x001fe400078e000b */
[----:B------:R-:W-:-:S05]  /*15010*/  @!P3 IMAD.MOV.U32 R21, RZ, RZ, R22 ;  /* 0x000000ffff15b224 */ /* 0x000fca00078e0016 */
[----:B------:R0:W4:Y:S04]  /*15020*/  @!P3 LDG.E.U8 R148, desc[UR14][R20.64] ;  /* 0x0000000e1494b981 */ /* 0x000128000c1e1100 */
[----:B--2---:R-:W-:Y:S04]  /*15030*/  STL [R1+0x16cc], R147 ;  /* 0x0016cc9301007387 */ /* 0x004fe80000100800 */
[----:B------:R-:W-:Y:S04]  /*15040*/  STL [R1+0x12f0], R45 ;  /* 0x0012f02d01007387 */ /* 0x000fe80000100800 */
[----:B------:R1:W-:Y:S04]  /*15050*/  STL [R1+0x12fc], R10 ;  /* 0x0012fc0a01007387 */ /* 0x0003e80000100800 */
[----:B------:R-:W-:Y:S01]  /*15060*/  STL [R1+0x12f8], R23 ;  /* 0x0012f81701007387 */ /* 0x000fe20000100800 */
[----:B-1----:R-:W-:-:S03]  /*15070*/  IADD3 R10, P6, PT, R18, R8, RZ ;  /* 0x00000008120a7210 */ /* 0x002fc60007fde0ff */
[----:B------:R-:W-:Y:S04]  /*15080*/  STL [R1+0x16d0], R150 ;  /* 0x0016d09601007387 */ /* 0x000fe80000100800 */
[----:B------:R1:W-:Y:S01]  /*15090*/  STL [R1+0x1304], R11 ;  /* 0x0013040b01007387 */ /* 0x0003e20000100800 */
[----:B0-----:R-:W-:Y:S02]  /*150a0*/  @!P3 IMAD.MOV.U32 R20, RZ, RZ, R10 ;  /* 0x000000ffff14b224 */ /* 0x001fe400078e000a */
[----:B-1----:R-:W-:-:S04]  /*150b0*/  IMAD.X R11, R17, 0x1, R9, P6 ;  /* 0x00000001110b7824 */ /* 0x002fc800030e0609 */
[----:B------:R-:W-:-:S05]  /*150c0*/  @!P3 IMAD.MOV.U32 R21, RZ, RZ, R11 ;  /* 0x000000ffff15b224 */ /* 0x000fca00078e000b */
[----:B------:R0:W2:Y:S01]  /*150d0*/  @!P3 LDG.E.U8 R146, desc[UR14][R20.64] ;  /* 0x0000000e1492b981 */ /* 0x0000a2000c1e1100 */
[----:B------:R-:W-:-:S05]  /*150e0*/  IMAD R18, R14, 0x6b, RZ ;  /* 0x0000006b0e127824 */ /* 0x000fca00078e02ff */
[----:B------:R-:W-:Y:S02]  /*150f0*/  SHF.R.S32.HI R17, RZ, 0x1f, R18 ;  /* 0x0000001fff117819 */ /* 0x000fe40000011412 */
[----:B------:R-:W-:Y:S02]  /*15100*/  IADD3 R24, P6, PT, R18, R2, RZ ;  /* 0x0000000212187210 */ /* 0x000fe40007fde0ff */
[----:B------:R-:W-:-:S03]  /*15110*/  PRMT R97, RZ, 0x7610, R97 ;  /* 0x00007610ff617816 */ /* 0x000fc60000000061 */
[----:B------:R-:W-:Y:S01]  /*15120*/  IMAD.X R45, R17, 0x1, R3, P6 ;  /* 0x00000001112d7824 */ /* 0x000fe200030e0603 */
[----:B---3--:R-:W-:Y:S04]  /*15130*/  STL [R1+0x16d4], R149 ;  /* 0x0016d49501007387 */ /* 0x008fe80000100800 */
[----:B------:R1:W-:Y:S04]  /*15140*/  STL [R1+0x1300], R22 ;  /* 0x0013001601007387 */ /* 0x0003e80000100800 */
[----:B------:R3:W-:Y:S01]  /*15150*/  STL [R1+0x130c], R10 ;  /* 0x00130c0a01007387 */ /* 0x0007e20000100800 */
[----:B0-----:R-:W-:-:S02]  /*15160*/  @!P5 IMAD.MOV.U32 R20, RZ, RZ, R24 ;  /* 0x000000ffff14d224 */ /* 0x001fc400078e0018 */
[----:B------:R-:W-:Y:S02]  /*15170*/  @!P5 IMAD.MOV.U32 R21, RZ, RZ, R45 ;  /* 0x000000ffff15d224 */ /* 0x000fe400078e002d */
[----:B-1----:R-:W-:Y:S01]  /*15180*/  VIADD R22, R132, 0xffffff90 ;  /* 0xffffff9084167836 */ /* 0x002fe20000000000 */
[----:B------:R-:W-:Y:S02]  /*15190*/  PRMT R96, RZ, 0x7610, R96 ;  /* 0x00007610ff607816 */ /* 0x000fe40000000060 */
[----:B------:R0:W2:Y:S01]  /*151a0*/  @!P5 LDG.E.U8 R97, desc[UR14][R20.64] ;  /* 0x0000000e1461d981 */ /* 0x0000a2000c1e1100 */
[----:B---3--:R-:W-:-:S03]  /*151b0*/  IADD3 R10, P6, PT, R18, R4, RZ ;  /* 0x00000004120a7210 */ /* 0x008fc60007fde0ff */
[----:B----4-:R-:W-:Y:S04]  /*151c0*/  STL [R1+0x16d8], R148 ;  /* 0x0016d89401007387 */ /* 0x010fe80000100800 */
[----:B------:R1:W-:Y:S01]  /*151d0*/  STL [R1+0x1308], R11 ;  /* 0x0013080b01007387 */ /* 0x0003e20000100800 */
[----:B------:R-:W-:-:S03]  /*151e0*/  IMAD.X R23, R17, 0x1, R5, P6 ;  /* 0x0000000111177824 */ /* 0x000fc600030e0605 */
[----:B------:R-:W-:Y:S01]  /*151f0*/  STL [R1+0x1374], R24 ;  /* 0x0013741801007387 */ /* 0x000fe20000100800 */
[----:B0-----:R-:W-:Y:S01]  /*15200*/  @!P5 IMAD.MOV.U32 R20, RZ, RZ, R10 ;  /* 0x000000ffff14d224 */ /* 0x001fe200078e000a */
[----:B------:R-:W-:Y:S01]  /*15210*/  ISETP.GE.U32.AND P3, PT, R22, 0x7fffff11, PT ;  /* 0x7fffff111600780c */ /* 0x000fe20003f66070 */
[----:B------:R-:W-:Y:S01]  /*15220*/  @!P5 IMAD.MOV.U32 R21, RZ, RZ, R23 ;  /* 0x000000ffff15d224 */ /* 0x000fe200078e0017 */
[----:B-1----:R-:W-:Y:S02]  /*15230*/  IADD3 R11, P6, PT, R18, R6, RZ ;  /* 0x00000006120b7210 */ /* 0x002fe40007fde0ff */
[----:B------:R-:W-:Y:S02]  /*15240*/  PRMT R95, RZ, 0x7610, R95 ;  /* 0x00007610ff5f7816 */ /* 0x000fe4000000005f */
[----:B------:R0:W3:Y:S01]  /*15250*/  @!P5 LDG.E.U8 R96, desc[UR14][R20.64] ;  /* 0x0000000e1460d981 */ /* 0x0000e2000c1e1100 */
[----:B------:R-:W-:Y:S01]  /*15260*/  IMAD.X R22, R17, 0x1, R7, P6 ;  /* 0x0000000111167824 */ /* 0x000fe200030e0607 */
[----:B------:R-:W-:Y:S01]  /*15270*/  PRMT R94, RZ, 0x7610, R94 ;  /* 0x00007610ff5e7816 */ /* 0x000fe2000000005e */
[----:B0-----:R-:W-:-:S02]  /*15280*/  @!P5 IMAD.MOV.U32 R20, RZ, RZ, R11 ;  /* 0x000000ffff14d224 */ /* 0x001fc400078e000b */
[----:B------:R-:W-:-:S05]  /*15290*/  @!P5 IMAD.MOV.U32 R21, RZ, RZ, R22 ;  /* 0x000000ffff15d224 */ /* 0x000fca00078e0016 */
[----:B------:R0:W4:Y:S01]  /*152a0*/  @!P5 LDG.E.U8 R95, desc[UR14][R20.64] ;  /* 0x0000000e145fd981 */ /* 0x000122000c1e1100 */
        /* <DEDUP_REMOVED lines=8> */
[----:B------:R-:W-:Y:S01]  /*15330*/  PRMT R141, RZ, 0x7610, R141 ;  /* 0x00007610ff8d7816 */ /* 0x000fe2000000008d */
[----:B--2---:R1:W-:Y:S04]  /*15340*/  STL [R1+0x16dc], R146 ;  /* 0x0016dc9201007387 */ /* 0x0043e80000100800 */
[----:B------:R-:W-:Y:S01]  /*15350*/  STL [R1+0x1370], R45 ;  /* 0x0013702d01007387 */ /* 0x000fe20000100800 */
[----:B-1----:R-:W1:Y:S03]  /*15360*/  LDC R146, c[0x0][0x3a0] ;  /* 0x0000e800ff927b82 */ /* 0x002e660000000800 */
[----:B------:R2:W-:Y:S04]  /*15370*/  STL [R1+0x137c], R10 ;  /* 0x00137c0a01007387 */ /* 0x0005e80000100800 */
[----:B------:R-:W-:Y:S01]  /*15380*/  STL [R1+0x1378], R23 ;  /* 0x0013781701007387 */ /* 0x000fe20000100800 */
[----:B--2---:R-:W-:Y:S01]  /*15390*/  IADD3 R10, P6, PT, R18, R8, RZ ;  /* 0x00000008120a7210 */ /* 0x004fe20007fde0ff */
[----:B------:R-:W-:-:S02]  /*153a0*/  IMAD R18, R14, 0x6c, RZ ;  /* 0x0000006c0e127824 */ /* 0x000fc400078e02ff */
[----:B------:R2:W-:Y:S02]  /*153b0*/  STL [R1+0x1384], R11 ;  /* 0x0013840b01007387 */ /* 0x0005e40000100800 */
[----:B0-----:R-:W-:Y:S02]  /*153c0*/  @!P5 IMAD.MOV.U32 R20, RZ, RZ, R10 ;  /* 0x000000ffff14d224 */ /* 0x001fe400078e000a */
[----:B------:R1:W-:Y:S01]  /*153d0*/  STL [R1+0x1380], R22 ;  /* 0x0013801601007387 */ /* 0x0003e20000100800 */
[----:B--2---:R-:W-:Y:S01]  /*153e0*/  IMAD.X R11, R17, 0x1, R9, P6 ;  /* 0x00000001110b7824 */ /* 0x004fe200030e0609 */
[----:B------:R-:W-:Y:S02]  /*153f0*/  SHF.R.S32.HI R17, RZ, 0x1f, R18 ;  /* 0x0000001fff117819 */ /* 0x000fe40000011412 */
[----:B------:R-:W-:Y:S01]  /*15400*/  IADD3 R24, P6, PT, R18, R2, RZ ;  /* 0x0000000212187210 */ /* 0x000fe20007fde0ff */
[----:B------:R-:W-:Y:S01]  /*15410*/  @!P5 IMAD.MOV.U32 R21, RZ, RZ, R11 ;  /* 0x000000ffff15d224 */ /* 0x000fe200078e000b */
[----:B------:R0:W-:Y:S03]  /*15420*/  STL [R1+0x138c], R10 ;  /* 0x00138c0a01007387 */ /* 0x0001e60000100800 */
[----:B------:R-:W-:Y:S01]  /*15430*/  IMAD.X R45, R17, 0x1, R3, P6 ;  /* 0x00000001112d7824 */ /* 0x000fe200030e0603 */
[----:B------:R2:W3:Y:S01]  /*15440*/  @!P5 LDG.E.U8 R94, desc[UR14][R20.64] ;  /* 0x0000000e145ed981 */ /* 0x0004e2000c1e1100 */
[----:B-1----:R-:W-:Y:S01]  /*15450*/  VIADD R22, R146, 0xffffff8c ;  /* 0xffffff8c92167836 */ /* 0x002fe20000000000 */
[----:B0-----:R-:W-:-:S02]  /*15460*/  IADD3 R10, P6, PT, R18, R4, RZ ;  /* 0x00000004120a7210 */ /* 0x001fc40007fde0ff */
[----:B------:R0:W-:Y:S01]  /*15470*/  STL [R1+0x1388], R11 ;  /* 0x0013880b01007387 */ /* 0x0001e20000100800 */
[----:B--2---:R-:W-:Y:S02]  /*15480*/  @!P2 IMAD.MOV.U32 R20, RZ, RZ, R24 ;  /* 0x000000ffff14a224 */ /* 0x004fe400078e0018 */
        /* <DEDUP_REMOVED lines=69> */
[----:B------:R-:W-:Y:S02]  /*158e0*/  @!P1 IMAD.MOV.U32 R20, RZ, RZ, R10 ;  /* 0x000000ffff149224 */ /* 0x000fe400078e000a */
[----:B------:R-:W-:Y:S01]  /*158f0*/  @!P1 IMAD.MOV.U32 R21, RZ, RZ, R23 ;  /* 0x000000ffff159224 */ /* 0x000fe200078e0017 */
[----:B------:R-:W-:Y:S01]  /*15900*/  STL [R1+0x13d4], R24 ;  /* 0x0013d41801007387 */ /* 0x000fe20000100800 */
[----:B------:R-:W-:Y:S01]  /*15910*/  ISETP.GE.U32.AND P0, PT, R22, 0x7fffff0b, PT ;  /* 0x7fffff0b1600780c */ /* 0x000fe20003f06070 */
[----:B------:R-:W-:Y:S02]  /*15920*/  IMAD.X R22, R17, 0x1, R7, P6 ;  /* 0x0000000111167824 */ /* 0x000fe400030e0607 */
[----:B------:R-:W-:Y:S01]  /*15930*/  STL [R1+0x13d0], R45 ;  /* 0x0013d02d01007387 */ /* 0x000fe20000100800 */
[----:B------:R-:W-:-:S03]  /*15940*/  PRMT R138, RZ, 0x7610, R138 ;  /* 0x00007610ff8a7816 */ /* 0x000fc6000000008a */
[----:B------:R0:W-:Y:S04]  /*15950*/  STL [R1+0x13dc], R10 ;  /* 0x0013dc0a01007387 */ /* 0x0001e80000100800 */
[----:B------:R1:W3:Y:S04]  /*15960*/  @!P1 LDG.E.U8 R139, desc[UR14][R20.64] ;  /* 0x0000000e148b9981 */ /* 0x0002e8000c1e1100 */
[----:B------:R-:W-:Y:S01]  /*15970*/  STL [R1+0x13d8], R23 ;  /* 0x0013d81701007387 */ /* 0x000fe20000100800 */
[----:B0-----:R-:W-:Y:S01]  /*15980*/  IADD3 R10, P6, PT, R18, R8, RZ ;  /* 0x00000008120a7210 */ /* 0x001fe20007fde0ff */
[----:B------:R-:W-:-:S02]  /*15990*/  IMAD R18, R14, 0x6f, RZ ;  /* 0x0000006f0e127824 */ /* 0x000fc400078e02ff */
[----:B-1----:R-:W-:Y:S02]  /*159a0*/  @!P1 IMAD.MOV.U32 R20, RZ, RZ, R11 ;  /* 0x000000ffff149224 */ /* 0x002fe400078e000b */
[----:B------:R-:W-:Y:S01]  /*159b0*/  @!P1 IMAD.MOV.U32 R21, RZ, RZ, R22 ;  /* 0x000000ffff159224 */ /* 0x000fe200078e0016 */
[----:B------:R-:W-:-:S04]  /*159c0*/  PRMT R137, RZ, 0x7610, R137 ;  /* 0x00007610ff897816 */ /* 0x000fc80000000089 */
        /* <DEDUP_REMOVED lines=48> */
[----:B------:R-:W-:Y:S01]  /*15cd0*/  IADD3 R24, P6, PT, R18, R2, RZ ;  /* 0x0000000212187210 */ /* 0x000fe20007fde0ff */
[----:B---3--:R-:W-:Y:S04]  /*15ce0*/  STL [R1+0x16f4], R144 ;  /* 0x0016f49001007387 */ /* 0x008fe80000100800 */
[----:B------:R-:W-:Y:S01]  /*15cf0*/  IMAD.X R45, R17, 0x1, R3, P6 ;  /* 0x00000001112d7824 */ /* 0x000fe200030e0603 */
[----:B------:R-:W-:Y:S04]  /*15d00*/  STL [R1+0x1400], R22 ;  /* 0x0014001601007387 */ /* 0x000fe80000100800 */
[----:B------:R-:W-:Y:S01]  /*15d10*/  STL [R1+0x140c], R10 ;  /* 0x00140c0a01007387 */ /* 0x000fe20000100800 */
[----:B------:R-:W-:Y:S01]  /*15d20*/  PRMT R93, RZ, 0x7610, R93 ;  /* 0x00007610ff5d7816 */ /* 0x000fe2000000005d */
[----:B0-----:R-:W-:-:S02]  /*15d30*/  @!P5 IMAD.MOV.U32 R20, RZ, RZ, R24 ;  /* 0x000000ffff14d224 */ /* 0x001fc400078e0018 */
[----:B------:R-:W-:Y:S01]  /*15d40*/  @!P5 IMAD.MOV.U32 R21, RZ, RZ, R45 ;  /* 0x000000ffff15d224 */ /* 0x000fe200078e002d */
[----:B----4-:R-:W-:Y:S04]  /*15d50*/  STL [R1+0x16f8], R143 ;  /* 0x0016f88f01007387 */ /* 0x010fe80000100800 */
[----:B------:R0:W-:Y:S01]  /*15d60*/  STL [R1+0x1408], R11 ;  /* 0x0014080b01007387 */ /* 0x0001e20000100800 */
[----:B------:R-:W-:-:S03]  /*15d70*/  PRMT R92, RZ, 0x7610, R92 ;  /* 0x00007610ff5c7816 */ /* 0x000fc6000000005c */
[----:B------:R1:W3:Y:S01]  /*15d80*/  @!P5 LDG.E.U8 R93, desc[UR14][R20.64] ;  /* 0x0000000e145dd981 */ /* 0x0002e2000c1e1100 */
[----:B0-----:R-:W-:-:S05]  /*15d90*/  IADD3 R11, P3, PT, R18, R4, RZ ;  /* 0x00000004120b7210 */ /* 0x001fca0007f7e0ff */
[----:B------:R-:W-:Y:S01]  /*15da0*/  IMAD.X R23, R17, 0x1, R5, P3 ;  /* 0x0000000111177824 */ /* 0x000fe200018e0605 */
[----:B------:R-:W-:Y:S01]  /*15db0*/  IADD3 R10, P3, PT, R18, R6, RZ ;  /* 0x00000006120a7210 */ /* 0x000fe20007f7e0ff */
[----:B-1----:R-:W-:Y:S02]  /*15dc0*/  @!P5 IMAD.MOV.U32 R20, RZ, RZ, R11 ;  /* 0x000000ffff14d224 */ /* 0x002fe400078e000b */
[----:B------:R-:W-:Y:S02]  /*15dd0*/  @!P5 IMAD.MOV.U32 R21, RZ, RZ, R23 ;  /* 0x000000ffff15d224 */ /* 0x000fe400078e0017 */
[----:B------:R-:W-:Y:S01]  /*15de0*/  VIADD R22, R146, 0xffffff88 ;  /* 0xffffff8892167836 */ /* 0x000fe20000000000 */
[----:B------:R-:W-:Y:S02]  /*15df0*/  PRMT R91, RZ, 0x7610, R91 ;  /* 0x00007610ff5b7816 */ /* 0x000fe4000000005b */
[----:B------:R0:W4:Y:S02]  /*15e00*/  @!P5 LDG.E.U8 R92, desc[UR14][R20.64] ;  /* 0x0000000e145cd981 */ /* 0x000124000c1e1100 */
[----:B------:R-:W-:-:S02]  /*15e10*/  ISETP.GE.U32.AND P6, PT, R22, 0x7fffff09, PT ;  /* 0x7fffff091600780c */ /* 0x000fc40003fc6070 */
[----:B------:R-:W-:Y:S01]  /*15e20*/  PRMT R90, RZ, 0x7610, R90 ;  /* 0x00007610ff5a7816 */ /* 0x000fe2000000005a */
[----:B0-----:R-:W-:Y:S01]  /*15e30*/  @!P5 IMAD.MOV.U32 R20, RZ, RZ, R10 ;  /* 0x000000ffff14d224 */ /* 0x001fe200078e000a */
        /* <DEDUP_REMOVED lines=11> */
[----:B------:R-:W-:Y:S04]  /*15ef0*/  STL [R1+0x1474], R24 ;  /* 0x0014741801007387 */ /* 0x000fe80000100800 */
[----:B------:R-:W-:Y:S04]  /*15f00*/  STL [R1+0x147c], R11 ;  /* 0x00147c0b01007387 */ /* 0x000fe80000100800 */
[----:B------:R-:W-:Y:S04]  /*15f10*/  STL [R1+0x1470], R45 ;  /* 0x0014702d01007387 */ /* 0x000fe80000100800 */
[----:B------:R0:W-:Y:S02]  /*15f20*/  STL [R1+0x1478], R23 ;  /* 0x0014781701007387 */ /* 0x0001e40000100800 */
[----:B0-----:R-:W-:Y:S01]  /*15f30*/  IMAD.X R23, R17, 0x1, R7, P3 ;  /* 0x0000000111177824 */ /* 0x001fe200018e0607 */
[----:B------:R-:W-:-:S03]  /*15f40*/  IADD3 R11, P3, PT, R18, R8, RZ ;  /* 0x00000008120b7210 */ /* 0x000fc60007f7e0ff */
[----:B------:R-:W-:Y:S02]  /*15f50*/  @!P5 IMAD.MOV.U32 R21, RZ, RZ, R23 ;  /* 0x000000ffff15d224 */ /* 0x000fe400078e0017 */
[----:B------:R-:W-:Y:S02]  /*15f60*/  IMAD.X R22, R17, 0x1, R9, P3 ;  /* 0x0000000111167824 */ /* 0x000fe400018e0609 */
[----:B------:R-:W-:Y:S01]  /*15f70*/  IMAD R18, R14, 0x74, RZ ;  /* 0x000000740e127824 */ /* 0x000fe200078e02ff */
[----:B------:R0:W2:Y:S04]  /*15f80*/  @!P5 LDG.E.U8 R91, desc[UR14][R20.64] ;  /* 0x0000000e145bd981 */ /* 0x0000a8000c1e1100 */
[----:B------:R1:W-:Y:S01]  /*15f90*/  STL [R1+0x1484], R10 ;  /* 0x0014840a01007387 */ /* 0x0003e20000100800 */
[----:B------:R-:W-:Y:S01]  /*15fa0*/  SHF.R.S32.HI R17, RZ, 0x1f, R18 ;  /* 0x0000001fff117819 */ /* 0x000fe20000011412 */
[----:B0-----:R-:W-:-:S02]  /*15fb0*/  @!P5 IMAD.MOV.U32 R20, RZ, RZ, R11 ;  /* 0x000000ffff14d224 */ /* 0x001fc400078e000b */
[----:B------:R-:W-:Y:S01]  /*15fc0*/  @!P5 IMAD.MOV.U32 R21, RZ, RZ, R22 ;  /* 0x000000ffff15d224 */ /* 0x000fe200078e0016 */
[----:B-1----:R-:W-:Y:S01]  /*15fd0*/  IADD3 R10, P3, PT, R18, R2, RZ ;  /* 0x00000002120a7210 */ /* 0x002fe20007f7e0ff */
[----:B------:R-:W-:Y:S04]  /*15fe0*/  STL [R1+0x1480], R23 ;  /* 0x0014801701007387 */ /* 0x000fe80000100800 */
[----:B------:R0:W2:Y:S04]  /*15ff0*/  @!P5 LDG.E.U8 R90, desc[UR14][R20.64] ;  /* 0x0000000e145ad981 */ /* 0x0000a8000c1e1100 */
[----:B------:R1:W-:Y:S04]  /*16000*/  STL [R1+0x148c], R11 ;  /* 0x00148c0b01007387 */ /* 0x0003e80000100800 */
[----:B------:R3:W-:Y:S01]  /*16010*/  STL [R1+0x1488], R22 ;  /* 0x0014881601007387 */ /* 0x0007e20000100800 */
[----:B0-----:R-:W-:Y:S01]  /*16020*/  VIADD R20, R146, 0xffffff84 ;  /* 0xffffff8492147836 */ /* 0x001fe20000000000 */
[----:B-1----:R-:W-:Y:S01]  /*16030*/  IADD3 R11, P5, PT, R18, R4, RZ ;  /* 0x00000004120b7210 */ /* 0x002fe20007fbe0ff */
[----:B---3--:R-:W-:-:S03]  /*16040*/  IMAD.X R22, R17, 0x1, R3, P3 ;  /* 0x0000000111167824 */ /* 0x008fc600018e0603 */
[----:B------:R-:W-:Y:S01]  /*16050*/  ISETP.GE.U32.AND P3, PT, R20, 0x7fffff05, PT ;  /* 0x7fffff051400780c */ /* 0x000fe20003f66070 */
[----:B------:R-:W-:Y:S02]  /*16060*/  @!P2 IMAD.MOV.U32 R20, RZ, RZ, R10 ;  /* 0x000000ffff14a224 */ /* 0x000fe400078e000a */
[----:B------:R-:W-:Y:S02]  /*16070*/  @!P2 IMAD.MOV.U32 R21, RZ, RZ, R22 ;  /* 0x000000ffff15a224 */ /* 0x000fe400078e0016 */
[C---:B------:R-:W-:Y:S01]  /*16080*/  IMAD.X R45, R17.reuse, 0x1, R5, P5 ;  /* 0x00000001112d7824 */ /* 0x040fe200028e0605 */
[----:B------:R-:W-:Y:S02]  /*16090*/  IADD3 R23, P5, PT, R18, R6, RZ ;  /* 0x0000000612177210 */ /* 0x000fe40007fbe0ff */
[----:B------:R0:W3:Y:S03]  /*160a0*/  @!P2 LDG.E.U8 R104, desc[UR14][R20.64] ;  /* 0x0000000e1468a981 */ /* 0x0000e6000c1e1100 */
[----:B------:R-:W-:Y:S01]  /*160b0*/  IMAD.X R24, R17, 0x1, R7, P5 ;  /* 0x0000000111187824 */ /* 0x000fe200028e0607 */
[----:B------:R1:W-:Y:S01]  /*160c0*/  STL [R1+0x1494], R10 ;  /* 0x0014940a01007387 */ /* 0x0003e20000100800 */
[----:B0-----:R-:W-:-:S02]  /*160d0*/  @!P2 IMAD.MOV.U32 R20, RZ, RZ, R11 ;  /* 0x000000ffff14a224 */ /* 0x001fc400078e000b */
[----:B------:R-:W-:Y:S01]  /*160e0*/  @!P2 IMAD.MOV.U32 R21, RZ, RZ, R45 ;  /* 0x000000ffff15a224 */ /* 0x000fe200078e002d */
[----:B-1----:R-:W-:Y:S01]  /*160f0*/  IADD3 R10, P5, PT, R18, R8, RZ ;  /* 0x00000008120a7210 */ /* 0x002fe20007fbe0ff */
[----:B------:R-:W-:Y:S04]  /*16100*/  STL [R1+0x149c], R11 ;  /* 0x00149c0b01007387 */ /* 0x000fe80000100800 */
[----:B------:R0:W2:Y:S01]  /*16110*/  @!P2 LDG.E.U8 R103, desc[UR14][R20.64] ;  /* 0x0000000e1467a981 */ /* 0x0000a2000c1e1100 */
[----:B------:R-:W-:-:S03]  /*16120*/  IMAD.X R17, R17, 0x1, R9, P5 ;  /* 0x0000000111117824 */ /* 0x000fc600028e0609 */
[----:B------:R1:W-:Y:S01]  /*16130*/  STL [R1+0x1490], R22 ;  /* 0x0014901601007387 */ /* 0x0003e20000100800 */
[----:B0-----:R-:W-:Y:S02]  /*16140*/  @!P2 IMAD.MOV.U32 R20, RZ, RZ, R23 ;  /* 0x000000ffff14a224 */ /* 0x001fe400078e0017 */
[----:B------:R-:W-:Y:S02]  /*16150*/  @!P2 IMAD.MOV.U32 R21, RZ, RZ, R24 ;  /* 0x000000ffff15a224 */ /* 0x000fe400078e0018 */
[----:B-1----:R-:W-:Y:S01]  /*16160*/  IMAD R22, R14, 0x75, RZ ;  /* 0x000000750e167824 */ /* 0x002fe200078e02ff */
[----:B------:R-:W-:Y:S04]  /*16170*/  STL [R1+0x1498], R45 ;  /* 0x0014982d01007387 */ /* 0x000fe80000100800 */
[----:B------:R0:W2:Y:S01]  /*16180*/  @!P2 LDG.E.U8 R102, desc[UR14][R20.64] ;  /* 0x0000000e1466a981 */ /* 0x0000a2000c1e1100 */
[----:B------:R-:W-:-:S02]  /*16190*/  SHF.R.S32.HI R18, RZ, 0x1f, R22 ;  /* 0x0000001fff127819 */ /* 0x000fc40000011416 */
[----:B------:R-:W-:Y:S01]  /*161a0*/  IADD3 R11, P5, PT, R22, R2, RZ ;  /* 0x00000002160b7210 */ /* 0x000fe20007fbe0ff */
[----:B------:R-:W-:Y:S01]  /*161b0*/  STL [R1+0x14a4], R23 ;  /* 0x0014a41701007387 */ /* 0x000fe20000100800 */
[----:B0-----:R-:W-:Y:S02]  /*161c0*/  @!P2 IMAD.MOV.U32 R20, RZ, RZ, R10 ;  /* 0x000000ffff14a224 */ /* 0x001fe400078e000a */
[----:B------:R-:W-:Y:S01]  /*161d0*/  @!P2 IMAD.MOV.U32 R21, RZ, RZ, R17 ;  /* 0x000000ffff15a224 */ /* 0x000fe200078e0011 */
[----:B------:R0:W-:Y:S04]  /*161e0*/  STL [R1+0x14a0], R24 ;  /* 0x0014a01801007387 */ /* 0x0001e80000100800 */
[----:B------:R-:W-:Y:S04]  /*161f0*/  STL [R1+0x14ac], R10 ;  /* 0x0014ac0a01007387 */ /* 0x000fe80000100800 */
[----:B------:R1:W-:Y:S01]  /*16200*/  STL [R1+0x14a8], R17 ;  /* 0x0014a81101007387 */ /* 0x0003e20000100800 */
[----:B0-----:R-:W-:-:S03]  /*16210*/  IMAD.X R24, R18, 0x1, R3, P5 ;  /* 0x0000000112187824 */ /* 0x001fc600028e0603 */
[----:B------:R0:W2:Y:S01]  /*16220*/  @!P2 LDG.E.U8 R101, desc[UR14][R20.64] ;  /* 0x0000000e1465a981 */ /* 0x0000a2000c1e1100 */
[C---:B-1----:R-:W-:Y:S01]  /*16230*/  IADD3 R17, P2, PT, R22.reuse, R4, RZ ;  /* 0x0000000416117210 */ /* 0x042fe20007f5e0ff */
[----:B0-----:R-:W-:Y:S02]  /*16240*/  @!P0 IMAD.MOV.U32 R20, RZ, RZ, R11 ;  /* 0x000000ffff148224 */ /* 0x001fe400078e000b */
[----:B------:R-:W-:Y:S01]  /*16250*/  @!P0 IMAD.MOV.U32 R21, RZ, RZ, R24 ;  /* 0x000000ffff158224 */ /* 0x000fe200078e0018 */
[----:B------:R-:W-:Y:S01]  /*16260*/  IADD3 R10, P5, PT, R22, R6, RZ ;  /* 0x00000006160a7210 */ /* 0x000fe20007fbe0ff */
[C---:B------:R-:W-:Y:S01]  /*16270*/  IMAD.X R23, R18.reuse, 0x1, R5, P2 ;  /* 0x0000000112177824 */ /* 0x040fe200010e0605 */
[----:B------:R0:W-:Y:S04]  /*16280*/  STL [R1+0x14b4], R11 ;  /* 0x0014b40b01007387 */ /* 0x0001e80000100800 */
[----:B------:R1:W2:Y:S04]  /*16290*/  @!P0 LDG.E.U8 R113, desc[UR14][R20.64] ;  /* 0x0000000e14718981 */ /* 0x0002a8000c1e1100 */
[----:B------:R-:W-:Y:S01]  /*162a0*/  STL [R1+0x14b0], R24 ;  /* 0x0014b01801007387 */ /* 0x000fe20000100800 */
[----:B0-----:R-:W-:-:S03]  /*162b0*/  IMAD.X R11, R18, 0x1, R7, P5 ;  /* 0x00000001120b7824 */ /* 0x001fc600028e0607 */
[----:B------:R-:W-:Y:S01]  /*162c0*/  STL [R1+0x14bc], R17 ;  /* 0x0014bc1101007387 */ /* 0x000fe20000100800 */
[----:B-1----:R-:W-:Y:S02]  /*162d0*/  @!P0 IMAD.MOV.U32 R20, RZ, RZ, R17 ;  /* 0x000000ffff148224 */ /* 0x002fe400078e0011 */
[----:B------:R-:W-:Y:S01]  /*162e0*/  @!P0 IMAD.MOV.U32 R21, RZ, RZ, R23 ;  /* 0x000000ffff158224 */ /* 0x000fe200078e0017 */
[----:B------:R-:W-:Y:S01]  /*162f0*/  STL [R1+0x14c4], R10 ;  /* 0x0014c40a01007387 */ /* 0x000fe20000100800 */
[----:B------:R-:W-:-:S03]  /*16300*/  IADD3 R22, P5, PT, R22, R8, RZ ;  /* 0x0000000816167210 */ /* 0x000fc60007fbe0ff */
[----:B------:R0:W-:Y:S04]  /*16310*/  STL [R1+0x14b8], R23 ;  /* 0x0014b81701007387 */ /* 0x0001e80000100800 */
[----:B------:R1:W2:Y:S01]  /*16320*/  @!P0 LDG.E.U8 R112, desc[UR14][R20.64] ;  /* 0x0000000e14708981 */ /* 0x0002a2000c1e1100 */
[----:B------:R-:W-:Y:S02]  /*16330*/  IMAD.X R18, R18, 0x1, R9, P5 ;  /* 0x0000000112127824 */ /* 0x000fe400028e0609 */
[----:B0-----:R-:W-:Y:S02]  /*16340*/  IMAD R23, R14, 0x76, RZ ;  /* 0x000000760e177824 */ /* 0x001fe400078e02ff */
[----:B-1----:R-:W-:Y:S02]  /*16350*/  @!P0 IMAD.MOV.U32 R20, RZ, RZ, R10 ;  /* 0x000000ffff148224 */ /* 0x002fe400078e000a */
[----:B------:R-:W-:Y:S01]  /*16360*/  @!P0 IMAD.MOV.U32 R21, RZ, RZ, R11 ;  /* 0x000000ffff158224 */ /* 0x000fe200078e000b */
[----:B------:R-:W-:-:S02]  /*16370*/  SHF.R.S32.HI R17, RZ, 0x1f, R23 ;  /* 0x0000001fff117819 */ /* 0x000fc40000011417 */
[C---:B------:R-:W-:Y:S02]  /*16380*/  IADD3 R24, P2, PT, R23.reuse, R2, RZ ;  /* 0x0000000217187210 */ /* 0x040fe40007f5e0ff */
[----:B------:R0:W2:Y:S01]  /*16390*/  @!P0 LDG.E.U8 R111, desc[UR14][R20.64] ;  /* 0x0000000e146f8981 */ /* 0x0000a2000c1e1100 */
[----:B------:R-:W-:Y:S02]  /*163a0*/  IADD3 R10, P5, PT, R23, R4, RZ ;  /* 0x00000004170a7210 */ /* 0x000fe40007fbe0ff */
[C---:B------:R-:W-:Y:S02]  /*163b0*/  IMAD.X R45, R17.reuse, 0x1, R3, P2 ;  /* 0x00000001112d7824 */ /* 0x040fe400010e0603 */
[----:B0-----:R-:W-:Y:S02]  /*163c0*/  @!P0 IMAD.MOV.U32 R20, RZ, RZ, R22 ;  /* 0x000000ffff148224 */ /* 0x001fe400078e0016 */
[----:B------:R-:W-:Y:S01]  /*163d0*/  @!P0 IMAD.MOV.U32 R21, RZ, RZ, R18 ;  /* 0x000000ffff158224 */ /* 0x000fe200078e0012 */
[----:B------:R0:W-:Y:S04]  /*163e0*/  STL [R1+0x14c0], R11 ;  /* 0x0014c00b01007387 */ /* 0x0001e80000100800 */
[----:B------:R1:W2:Y:S01]  /*163f0*/  @!P0 LDG.E.U8 R110, desc[UR14][R20.64] ;  /* 0x0000000e146e8981 */ /* 0x0002a2000c1e1100 */
[----:B0-----:R-:W-:-:S02]  /*16400*/  IMAD.X R11, R17, 0x1, R5, P5 ;  /* 0x00000001110b7824 */ /* 0x001fc400028e0605 */
[----:B-1----:R-:W-:Y:S02]  /*16410*/  @!P1 IMAD.MOV.U32 R20, RZ, RZ, R24 ;  /* 0x000000ffff149224 */ /* 0x002fe400078e0018 */
[----:B------:R-:W-:-:S05]  /*16420*/  @!P1 IMAD.MOV.U32 R21, RZ, RZ, R45 ;  /* 0x000000ffff159224 */ /* 0x000fca00078e002d */
[----:B------:R0:W2:Y:S02]  /*16430*/  @!P1 LDG.E.U8 R136, desc[UR14][R20.64] ;  /* 0x0000000e14889981 */ /* 0x0000a4000c1e1100 */
[----:B0-----:R-:W-:Y:S02]  /*16440*/  @!P1 IMAD.MOV.U32 R20, RZ, RZ, R10 ;  /* 0x000000ffff149224 */ /* 0x001fe400078e000a */
[----:B------:R-:W-:-:S05]  /*16450*/  @!P1 IMAD.MOV.U32 R21, RZ, RZ, R11 ;  /* 0x000000ffff159224 */ /* 0x000fca00078e000b */
[----:B------:R0:W3:Y:S04]  /*16460*/  @!P1 LDG.E.U8 R135, desc[UR14][R20.64] ;  /* 0x0000000e14879981 */ /* 0x0000e8000c1e1100 */
[----:B------:R-:W-:Y:S04]  /*16470*/  STL [R1+0x14cc], R22 ;  /* 0x0014cc1601007387 */ /* 0x000fe80000100800 */
[----:B------:R1:W-:Y:S04]  /*16480*/  STL [R1+0x14d4], R24 ;  /* 0x0014d41801007387 */ /* 0x0003e80000100800 */
[----:B------:R-:W-:Y:S04]  /*16490*/  STL [R1+0x14c8], R18 ;  /* 0x0014c81201007387 */ /* 0x000fe80000100800 */
[----:B------:R-:W-:Y:S04]  /*164a0*/  STL [R1+0x14dc], R10 ;  /* 0x0014dc0a01007387 */ /* 0x000fe80000100800 */
[----:B------:R-:W-:Y:S04]  /*164b0*/  STL [R1+0x14d0], R45 ;  /* 0x0014d02d01007387 */ /* 0x000fe80000100800 */
[----:B------:R0:W-:Y:S01]  /*164c0*/  STL [R1+0x14d8], R11 ;  /* 0x0014d80b01007387 */ /* 0x0001e20000100800 */
[C---:B-1----:R-:W-:Y:S01]  /*164d0*/  IADD3 R24, P2, PT, R23.reuse, R8, RZ ;  /* 0x0000000817187210 */ /* 0x042fe20007f5e0ff */
[----:B------:R-:W-:Y:S01]  /*164e0*/  IMAD R22, R14, 0x77, RZ ;  /* 0x000000770e167824 */ /* 0x000fe200078e02ff */
[----:B0-----:R-:W-:-:S02]  /*164f0*/  IADD3 R11, P0, PT, R23, R6, RZ ;  /* 0x00000006170b7210 */ /* 0x001fc40007f1e0ff */
[----:B------:R-:W-:-:S03]  /*16500*/  PRMT R134, RZ, 0x7610, R134 ;  /* 0x00007610ff867816 */ /* 0x000fc60000000086 */
[C---:B------:R-:W-:Y:S02]  /*16510*/  IMAD.X R46, R17.reuse, 0x1, R7, P0 ;  /* 0x00000001112e7824 */ /* 0x040fe400000e0607 */
[----:B------:R-:W-:Y:S02]  /*16520*/  @!P1 IMAD.MOV.U32 R20, RZ, RZ, R11 ;  /* 0x000000ffff149224 */ /* 0x000fe400078e000b */
[----:B------:R-:W-:Y:S01]  /*16530*/  @!P1 IMAD.MOV.U32 R21, RZ, RZ, R46 ;  /* 0x000000ffff159224 */ /* 0x000fe200078e002e */
[----:B------:R-:W-:Y:S01]  /*16540*/  SHF.R.S32.HI R18, RZ, 0x1f, R22 ;  /* 0x0000001fff127819 */ /* 0x000fe20000011416 */
[----:B------:R-:W-:Y:S01]  /*16550*/  IMAD.X R45, R17, 0x1, R9, P2 ;  /* 0x00000001112d7824 */ /* 0x000fe200010e0609 */
[----:B------:R-:W-:Y:S02]  /*16560*/  IADD3 R10, P0, PT, R22, R2, RZ ;  /* 0x00000002160a7210 */ /* 0x000fe40007f1e0ff */
[----:B------:R-:W-:Y:S01]  /*16570*/  PRMT R133, RZ, 0x7610, R133 ;  /* 0x00007610ff857816 */ /* 0x000fe20000000085 */
[----:B------:R0:W4:Y:S01]  /*16580*/  @!P1 LDG.E.U8 R134, desc[UR14][R20.64] ;  /* 0x0000000e14869981 */ /* 0x000122000c1e1100 */
[----:B------:R-:W-:Y:S01]  /*16590*/  PRMT R131, RZ, 0x7610, R131 ;  /* 0x00007610ff837816 */ /* 0x000fe20000000083 */
[----:B0-----:R-:W-:-:S02]  /*165a0*/  @!P1 IMAD.MOV.U32 R20, RZ, RZ, R24 ;  /* 0x000000ffff149224 */ /* 0x001fc400078e0018 */
[----:B------:R-:W-:-:S05]  /*165b0*/  @!P1 IMAD.MOV.U32 R21, RZ, RZ, R45 ;  /* 0x000000ffff159224 */ /* 0x000fca00078e002d */
[----:B------:R0:W4:Y:S02]  /*165c0*/  @!P1 LDG.E.U8 R133, desc[UR14][R20.64] ;  /* 0x0000000e14859981 */ /* 0x000124000c1e1100 */
[----:B0-----:R-:W-:Y:S02]  /*165d0*/  @!P6 IMAD.MOV.U32 R20, RZ, RZ, R10 ;  /* 0x000000ffff14e224 */ /* 0x001fe400078e000a */
[----:B--2---:R-:W-:Y:S04]  /*165e0*/  STL [R1+0x1700], R136 ;  /* 0x0017008801007387 */ /* 0x004fe80000100800 */
[----:B---3--:R-:W-:Y:S04]  /*165f0*/  STL [R1+0x1704], R135 ;  /* 0x0017048701007387 */ /* 0x008fe80000100800 */
[----:B------:R0:W-:Y:S02]  /*16600*/  STL [R1+0x14e4], R11 ;  /* 0x0014e40b01007387 */ /* 0x0001e40000100800 */
[----:B0-----:R-:W-:-:S04]  /*16610*/  IMAD.X R11, R18, 0x1, R3, P0 ;  /* 0x00000001120b7824 */ /* 0x001fc800000e0603 */
[----:B------:R-:W-:-:S05]  /*16620*/  @!P6 IMAD.MOV.U32 R21, RZ, RZ, R11 ;  /* 0x000000ffff15e224 */ /* 0x000fca00078e000b */
[----:B------:R0:W2:Y:S01]  /*16630*/  @!P6 LDG.E.U8 R131, desc[UR14][R20.64] ;  /* 0x0000000e1483e981 */ /* 0x0000a2000c1e1100 */
[----:B------:R-:W-:-:S03]  /*16640*/  IADD3 R17, P0, PT, R22, R4, RZ ;  /* 0x0000000416117210 */ /* 0x000fc60007f1e0ff */
[----:B------:R1:W-:Y:S04]  /*16650*/  STL [R1+0x14ec], R24 ;  /* 0x0014ec1801007387 */ /* 0x0003e80000100800 */
[----:B------:R-:W-:Y:S01]  /*16660*/  STL [R1+0x14e0], R46 ;  /* 0x0014e02e01007387 */ /* 0x000fe20000100800 */
[----:B------:R-:W-:-:S03]  /*16670*/  PRMT R130, RZ, 0x7610, R130 ;  /* 0x00007610ff827816 */ /* 0x000fc60000000082 */
[----:B------:R3:W-:Y:S01]  /*16680*/  STL [R1+0x14f4], R10 ;  /* 0x0014f40a01007387 */ /* 0x0007e20000100800 */
[----:B-1----:R-:W-:-:S03]  /*16690*/  IMAD.X R24, R18, 0x1, R5, P0 ;  /* 0x0000000112187824 */ /* 0x002fc600000e0605 */
[----:B------:R-:W-:Y:S01]  /*166a0*/  STL [R1+0x14e8], R45 ;  /* 0x0014e82d01007387 */ /* 0x000fe20000100800 */
[----:B0-----:R-:W-:Y:S02]  /*166b0*/  @!P6 IMAD.MOV.U32 R20, RZ, RZ, R17 ;  /* 0x000000ffff14e224 */ /* 0x001fe400078e0011 */
[----:B------:R-:W-:Y:S01]  /*166c0*/  @!P6 IMAD.MOV.U32 R21, RZ, RZ, R24 ;  /* 0x000000ffff15e224 */ /* 0x000fe200078e0018 */
[----:B---3--:R-:W-:Y:S02]  /*166d0*/  IADD3 R10, P1, PT, R22, R6, RZ ;  /* 0x00000006160a7210 */ /* 0x008fe40007f3e0ff */
[----:B------:R-:W-:Y:S02]  /*166e0*/  PRMT R129, RZ, 0x7610, R129 ;  /* 0x00007610ff817816 */ /* 0x000fe40000000081 */
[----:B------:R0:W3:Y:S04]  /*166f0*/  @!P6 LDG.E.U8 R130, desc[UR14][R20.64] ;  /* 0x0000000e1482e981 */ /* 0x0000e8000c1e1100 */
[----:B----4-:R-:W-:Y:S04]  /*16700*/  STL [R1+0x1708], R134 ;  /* 0x0017088601007387 */ /* 0x010fe80000100800 */
[----:B------:R1:W-:Y:S01]  /*16710*/  STL [R1+0x14f0], R11 ;  /* 0x0014f00b01007387 */ /* 0x0003e20000100800 */
[----:B0-----:R-:W-:-:S02]  /*16720*/  @!P6 IMAD.MOV.U32 R20, RZ, RZ, R10 ;  /* 0x000000ffff14e224 */ /* 0x001fc400078e000a */
[----:B-1----:R-:W-:Y:S01]  /*16730*/  IMAD.X R11, R18, 0x1, R7, P1 ;  /* 0x00000001120b7824 */ /* 0x002fe200008e0607 */
[----:B------:R-:W-:Y:S03]  /*16740*/  STL [R1+0x170c], R133 ;  /* 0x00170c8501007387 */ /* 0x000fe60000100800 */
[----:B------:R-:W-:-:S05]  /*16750*/  @!P6 IMAD.MOV.U32 R21, RZ, RZ, R11 ;  /* 0x000000ffff15e224 */ /* 0x000fca00078e000b */
[----:B------:R0:W4:Y:S01]  /*16760*/  @!P6 LDG.E.U8 R129, desc[UR14][R20.64] ;  /* 0x0000000e1481e981 */ /* 0x000122000c1e1100 */
[----:B------:R-:W-:-:S03]  /*16770*/  PRMT R128, RZ, 0x7610, R128 ;  /* 0x00007610ff807816 */ /* 0x000fc60000000080 */
[----:B--2---:R-:W-:Y:S04]  /*16780*/  STL [R1+0x1710], R131 ;  /* 0x0017108301007387 */ /* 0x004fe80000100800 */
[----:B------:R-:W-:Y:S04]  /*16790*/  STL [R1+0x14fc], R17 ;  /* 0x0014fc1101007387 */ /* 0x000fe80000100800 */
[----:B------:R-:W-:Y:S04]  /*167a0*/  STL [R1+0x1504], R10 ;  /* 0x0015040a01007387 */ /* 0x000fe80000100800 */
[----:B------:R1:W-:Y:S02]  /*167b0*/  STL [R1+0x14f8], R24 ;  /* 0x0014f81801007387 */ /* 0x0003e40000100800 */
[----:B-1----:R-:W-:-:S05]  /*167c0*/  IADD3 R24, P0, PT, R22, R8, RZ ;  /* 0x0000000816187210 */ /* 0x002fca0007f1e0ff */
[----:B------:R-:W-:Y:S02]  /*167d0*/  IMAD.X R18, R18, 0x1, R9, P0 ;  /* 0x0000000112127824 */ /* 0x000fe400000e0609 */
[----:B0-----:R-:W-:Y:S02]  /*167e0*/  @!P6 IMAD.MOV.U32 R20, RZ, RZ, R24 ;  /* 0x000000ffff14e224 */ /* 0x001fe400078e0018 */
[----:B------:R-:W-:-:S05]  /*167f0*/  @!P6 IMAD.MOV.U32 R21, RZ, RZ, R18 ;  /* 0x000000ffff15e224 */ /* 0x000fca00078e0012 */
[----:B------:R0:W2:Y:S01]  /*16800*/  @!P6 LDG.E.U8 R128, desc[UR14][R20.64] ;  /* 0x0000000e1480e981 */ /* 0x0000a2000c1e1100 */
[----:B------:R-:W-:-:S05]  /*16810*/  IMAD R23, R14, 0x7b, RZ ;  /* 0x0000007b0e177824 */ /* 0x000fca00078e02ff */
[----:B------:R-:W-:Y:S02]  /*16820*/  SHF.R.S32.HI R17, RZ, 0x1f, R23 ;  /* 0x0000001fff117819 */ /* 0x000fe40000011417 */
[----:B------:R-:W-:Y:S01]  /*16830*/  IADD3 R10, P1, PT, R23, R2, RZ ;  /* 0x00000002170a7210 */ /* 0x000fe20007f3e0ff */
[----:B------:R1:W-:Y:S01]  /*16840*/  STL [R1+0x1500], R11 ;  /* 0x0015000b01007387 */ /* 0x0003e20000100800 */
[----:B------:R-:W-:-:S03]  /*16850*/  PRMT R87, RZ, 0x7610, R87 ;  /* 0x00007610ff577816 */ /* 0x000fc60000000057 */
[----:B------:R-:W-:Y:S01]  /*16860*/  IMAD.X R22, R17, 0x1, R3, P1 ;  /* 0x0000000111167824 */ /* 0x000fe200008e0603 */
[----:B---3--:R-:W-:Y:S01]  /*16870*/  STL [R1+0x1714], R130 ;  /* 0x0017148201007387 */ /* 0x008fe20000100800 */
[----:B0-----:R-:W-:-:S03]  /*16880*/  @!P3 IMAD.MOV.U32 R20, RZ, RZ, R10 ;  /* 0x000000ffff14b224 */ /* 0x001fc600078e000a */
[----:B----4-:R-:W-:Y:S01]  /*16890*/  STL [R1+0x1718], R129 ;  /* 0x0017188101007387 */ /* 0x010fe20000100800 */
[----:B-1----:R-:W-:Y:S01]  /*168a0*/  IADD3 R11, P0, PT, R23, R4, RZ ;  /* 0x00000004170b7210 */ /* 0x002fe20007f1e0ff */
[----:B------:R-:W-:Y:S02]  /*168b0*/  @!P3 IMAD.MOV.U32 R21, RZ, RZ, R22 ;  /* 0x000000ffff15b224 */ /* 0x000fe400078e0016 */
[----:B------:R-:W-:Y:S04]  /*168c0*/  STL [R1+0x150c], R24 ;  /* 0x00150c1801007387 */ /* 0x000fe80000100800 */
[----:B------:R-:W-:Y:S04]  /*168d0*/  STL [R1+0x1574], R10 ;  /* 0x0015740a01007387 */ /* 0x000fe80000100800 */
[----:B------:R0:W-:Y:S01]  /*168e0*/  STL [R1+0x1508], R18 ;  /* 0x0015081201007387 */ /* 0x0001e20000100800 */
[----:B------:R-:W-:-:S03]  /*168f0*/  PRMT R86, RZ, 0x7610, R86 ;  /* 0x00007610ff567816 */ /* 0x000fc60000000056 */
[----:B------:R1:W3:Y:S01]  /*16900*/  @!P3 LDG.E.U8 R87, desc[UR14][R20.64] ;  /* 0x0000000e1457b981 */ /* 0x0002e2000c1e1100 */
[----:B0-----:R-:W-:Y:S01]  /*16910*/  IMAD.X R18, R17, 0x1, R5, P0 ;  /* 0x0000000111127824 */ /* 0x001fe200000e0605 */
[----:B------:R-:W-:Y:S02]  /*16920*/  IADD3 R10, P0, PT, R23, R6, RZ ;  /* 0x00000006170a7210 */ /* 0x000fe40007f1e0ff */
[----:B------:R-:W-:Y:S01]  /*16930*/  STL [R1+0x1570], R22 ;  /* 0x0015701601007387 */ /* 0x000fe20000100800 */
[----:B-1----:R-:W-:Y:S02]  /*16940*/  @!P3 IMAD.MOV.U32 R20, RZ, RZ, R11 ;  /* 0x000000ffff14b224 */ /* 0x002fe400078e000b */
[----:B------:R-:W-:-:S05]  /*16950*/  @!P3 IMAD.MOV.U32 R21, RZ, RZ, R18 ;  /* 0x000000ffff15b224 */ /* 0x000fca00078e0012 */
[----:B------:R0:W4:Y:S02]  /*16960*/  @!P3 LDG.E.U8 R86, desc[UR14][R20.64] ;  /* 0x0000000e1456b981 */ /* 0x000124000c1e1100 */
[----:B0-----:R-:W-:Y:S01]  /*16970*/  @!P3 IMAD.MOV.U32 R20, RZ, RZ, R10 ;  /* 0x000000ffff14b224 */ /* 0x001fe200078e000a */
[----:B------:R-:W-:Y:S01]  /*16980*/  PRMT R85, RZ, 0x7610, R85 ;  /* 0x00007610ff557816 */ /* 0x000fe20000000055 */
[----:B------:R-:W-:Y:S01]  /*16990*/  IMAD R24, R14, 0x7c, RZ ;  /* 0x0000007c0e187824 */ /* 0x000fe200078e02ff */
[----:B------:R-:W-:Y:S02]  /*169a0*/  PRMT R84, RZ, 0x7610, R84 ;  /* 0x00007610ff547816 */ /* 0x000fe40000000054 */
[----:B------:R-:W-:Y:S02]  /*169b0*/  PRMT R100, RZ, 0x7610, R100 ;  /* 0x00007610ff647816 */ /* 0x000fe40000000064 */
[----:B------:R-:W-:Y:S01]  /*169c0*/  PRMT R99, RZ, 0x7610, R99 ;  /* 0x00007610ff637816 */ /* 0x000fe20000000063 */
[----:B------:R-:W-:Y:S01]  /*169d0*/  IMAD.SHL.U32 R132, R140, 0x20, RZ ;  /* 0x000000208c847824 */ /* 0x000fe200078e00ff */
[----:B------:R-:W-:-:S03]  /*169e0*/  PRMT R89, RZ, 0x7610, R89 ;  /* 0x00007610ff597816 */ /* 0x000fc60000000059 */
[C---:B------:R-:W-:Y:S01]  /*169f0*/  VIADD R51, R132.reuse, 0x2 ;  /* 0x0000000284337836 */ /* 0x040fe20000000000 */
[----:B------:R-:W-:Y:S01]  /*16a00*/  PRMT R88, RZ, 0x7610, R88 ;  /* 0x00007610ff587816 */ /* 0x000fe20000000058 */
[C---:B------:R-:W-:Y:S02]  /*16a10*/  VIADD R57, R132.reuse, 0x3 ;  /* 0x0000000384397836 */ /* 0x040fe40000000000 */
[C---:B------:R-:W-:Y:S02]  /*16a20*/  VIADD R55, R132.reuse, 0x5 ;  /* 0x0000000584377836 */ /* 0x040fe40000000000 */
[C---:B------:R-:W-:Y:S02]  /*16a30*/  VIADD R52, R132.reuse, 0x1 ;  /* 0x0000000184347836 */ /* 0x040fe40000000000 */
[----:B------:R-:W-:Y:S02]  /*16a40*/  VIADD R54, R132, 0x6 ;  /* 0x0000000684367836 */ /* 0x000fe40000000000 */
[----:B------:R-:W-:-:S02]  /*16a50*/  IMAD.MOV.U32 R155, RZ, RZ, R27 ;  /* 0x000000ffff9b7224 */ /* 0x000fc400078e001b */
[----:B------:R-:W-:Y:S01]  /*16a60*/  IMAD.MOV.U32 R150, RZ, RZ, R25 ;  /* 0x000000ffff967224 */ /* 0x000fe200078e0019 */
[----:B------:R-:W-:Y:S01]  /*16a70*/  IABS R27, R54 ;  /* 0x00000036001b7213 */ /* 0x000fe20000000000 */
[C---:B------:R-:W-:Y:S02]  /*16a80*/  VIADD R59, R132.reuse, 0x9 ;  /* 0x00000009843b7836 */ /* 0x040fe40000000000 */
[C---:B------:R-:W-:Y:S02]  /*16a90*/  VIADD R53, R132.reuse, 0x4 ;  /* 0x0000000484357836 */ /* 0x040fe40000000000 */
[----:B------:R-:W-:Y:S01]  /*16aa0*/  IMAD.MOV.U32 R162, RZ, RZ, R32 ;  /* 0x000000ffffa27224 */ /* 0x000fe200078e0020 */
[----:B------:R-:W-:Y:S01]  /*16ab0*/  IABS R32, R59 ;  /* 0x0000003b00207213 */ /* 0x000fe20000000000 */
[----:B------:R-:W-:Y:S02]  /*16ac0*/  IMAD.MOV.U32 R156, RZ, RZ, R26 ;  /* 0x000000ffff9c7224 */ /* 0x000fe400078e001a */
[----:B------:R-:W-:-:S02]  /*16ad0*/  VIADD R60, R132, 0x8 ;  /* 0x00000008843c7836 */ /* 0x000fc40000000000 */
[----:B------:R-:W-:-:S04]  /*16ae0*/  IMAD.HI.U32 R26, R16, R27, RZ ;  /* 0x0000001b101a7227 */ /* 0x000fc800078e00ff */
[----:B------:R-:W-:Y:S02]  /*16af0*/  IMAD.MOV.U32 R153, RZ, RZ, R29 ;  /* 0x000000ffff997224 */ /* 0x000fe400078e001d */
[----:B------:R-:W-:Y:S02]  /*16b00*/  IMAD.MOV R26, RZ, RZ, -R26 ;  /* 0x000000ffff1a7224 */ /* 0x000fe400078e0a1a */
[----:B------:R-:W-:Y:S02]  /*16b10*/  VIADD R56, R132, 0x7 ;  /* 0x0000000784387836 */ /* 0x000fe40000000000 */
[----:B------:R-:W-:-:S04]  /*16b20*/  IMAD.HI.U32 R29, R16, R32, RZ ;  /* 0x00000020101d7227 */ /* 0x000fc800078e00ff */
[----:B------:R-:W-:Y:S02]  /*16b30*/  IMAD.MOV.U32 R151, RZ, RZ, R28 ;  /* 0x000000ffff977224 */ /* 0x000fe400078e001c */
[C---:B------:R-:W-:Y:S01]  /*16b40*/  IMAD R27, R13.reuse, R26, R27 ;  /* 0x0000001a0d1b7224 */ /* 0x040fe200078e021b */
[----:B------:R-:W-:Y:S01]  /*16b50*/  IABS R26, R56 ;  /* 0x00000038001a7213 */ /* 0x000fe20000000000 */
[----:B------:R-:W-:Y:S02]  /*16b60*/  IMAD.MOV R29, RZ, RZ, -R29 ;  /* 0x000000ffff1d7224 */ /* 0x000fe400078e0a1d */
[C---:B------:R-:W-:Y:S02]  /*16b70*/  VIADD R62, R132.reuse, 0xb ;  /* 0x0000000b843e7836 */ /* 0x040fe40000000000 */
[C---:B------:R-:W-:Y:S02]  /*16b80*/  VIADD R61, R132.reuse, 0xc ;  /* 0x0000000c843d7836 */ /* 0x040fe40000000000 */
[----:B------:R-:W-:Y:S01]  /*16b90*/  IMAD.MOV.U32 R158, RZ, RZ, R30 ;  /* 0x000000ffff9e7224 */ /* 0x000fe200078e001e */
[----:B------:R-:W-:Y:S01]  /*16ba0*/  IABS R30, R62 ;  /* 0x0000003e001e7213 */ /* 0x000fe20000000000 */
[----:B------:R-:W-:Y:S01]  /*16bb0*/  IMAD R32, R13, R29, R32 ;  /* 0x0000001d0d207224 */ /* 0x000fe200078e0220 */
[----:B------:R-:W-:Y:S01]  /*16bc0*/  IABS R29, R61 ;  /* 0x0000003d001d7213 */ /* 0x000fe20000000000 */
[----:B------:R-:W-:-:S02]  /*16bd0*/  VIADD R58, R132, 0xa ;  /* 0x0000000a843a7836 */ /* 0x000fc40000000000 */
[----:B------:R-:W-:Y:S02]  /*16be0*/  IMAD.MOV.U32 R165, RZ, RZ, R33 ;  /* 0x000000ffffa57224 */ /* 0x000fe400078e0021 */
[----:B------:R-:W-:Y:S01]  /*16bf0*/  IMAD.MOV.U32 R159, RZ, RZ, R31 ;  /* 0x000000ffff9f7224 */ /* 0x000fe200078e001f */
[----:B------:R-:W-:Y:S01]  /*16c00*/  IABS R31, R58 ;  /* 0x0000003a001f7213 */ /* 0x000fe20000000000 */
[C---:B------:R-:W-:Y:S02]  /*16c10*/  VIADD R65, R132.reuse, 0xe ;  /* 0x0000000e84417836 */ /* 0x040fe40000000000 */
[----:B------:R-:W-:Y:S02]  /*16c20*/  VIADD R67, R132, 0xf ;  /* 0x0000000f84437836 */ /* 0x000fe40000000000 */
[----:B------:R-:W-:-:S04]  /*16c30*/  IMAD.HI.U32 R33, R16, R29, RZ ;  /* 0x0000001d10217227 */ /* 0x000fc800078e00ff */
[----:B------:R-:W-:Y:S01]  /*16c40*/  IMAD.MOV.U32 R164, RZ, RZ, R35 ;  /* 0x000000ffffa47224 */ /* 0x000fe200078e0023 */
[----:B------:R-:W-:Y:S01]  /*16c50*/  IABS R35, R65 ;  /* 0x0000004100237213 */ /* 0x000fe20000000000 */
[----:B------:R-:W-:Y:S01]  /*16c60*/  IMAD.MOV.U32 R148, RZ, RZ, R34 ;  /* 0x000000ffff947224 */ /* 0x000fe200078e0022 */
[----:B------:R-:W-:Y:S01]  /*16c70*/  IABS R34, R67 ;  /* 0x0000004300227213 */ /* 0x000fe20000000000 */
[----:B------:R-:W-:Y:S02]  /*16c80*/  IMAD.MOV R33, RZ, RZ, -R33 ;  /* 0x000000ffff217224 */ /* 0x000fe400078e0a21 */
[C---:B------:R-:W-:Y:S02]  /*16c90*/  VIADD R64, R132.reuse, 0xd ;  /* 0x0000000d84407836 */ /* 0x040fe40000000000 */
[----:B------:R-:W-:Y:S02]  /*16ca0*/  IMAD R29, R13, R33, R29 ;  /* 0x000000210d1d7224 */ /* 0x000fe400078e021d */
[----:B------:R-:W-:-:S02]  /*16cb0*/  VIADD R66, R132, 0x11 ;  /* 0x0000001184427836 */ /* 0x000fc40000000000 */
[----:B------:R-:W-:-:S04]  /*16cc0*/  IMAD.HI.U32 R33, R16, R35, RZ ;  /* 0x0000002310217227 */ /* 0x000fc800078e00ff */
[----:B------:R-:W-:Y:S02]  /*16cd0*/  IMAD.MOV R33, RZ, RZ, -R33 ;  /* 0x000000ffff217224 */ /* 0x000fe400078e0a21 */
[----:B------:R-:W-:Y:S02]  /*16ce0*/  VIADD R63, R132, 0x10 ;  /* 0x00000010843f7836 */ /* 0x000fe40000000000 */
[----:B------:R-:W-:-:S03]  /*16cf0*/  IMAD R35, R13, R33, R35 ;  /* 0x000000210d237224 */ /* 0x000fc600078e0223 */
[----:B------:R-:W-:Y:S01]  /*16d00*/  IABS R33, R63 ;  /* 0x0000003f00217213 */ /* 0x000fe20000000000 */
[C---:B------:R-:W-:Y:S02]  /*16d10*/  VIADD R69, R132.reuse, 0x13 ;  /* 0x0000001384457836 */ /* 0x040fe40000000000 */
[----:B------:R-:W-:Y:S01]  /*16d20*/  VIADD R72, R132, 0x16 ;  /* 0x0000001684487836 */ /* 0x000fe20000000000 */
[----:B--2---:R-:W-:Y:S04]  /*16d30*/  STL [R1+0x171c], R128 ;  /* 0x00171c8001007387 */ /* 0x004fe80000100800 */
[----:B------:R0:W-:Y:S04]  /*16d40*/  STL [R1+0x157c], R11 ;  /* 0x00157c0b01007387 */ /* 0x0001e80000100800 */
[----:B------:R-:W-:Y:S04]  /*16d50*/  STL [R1+0x1578], R18 ;  /* 0x0015781201007387 */ /* 0x000fe80000100800 */
[----:B------:R1:W-:Y:S01]  /*16d60*/  STL [R1+0x1584], R10 ;  /* 0x0015840a01007387 */ /* 0x0003e20000100800 */
[----:B0-----:R-:W-:-:S04]  /*16d70*/  IMAD.X R11, R17, 0x1, R7, P0 ;  /* 0x00000001110b7824 */ /* 0x001fc800000e0607 */
[----:B------:R-:W-:Y:S01]  /*16d80*/  @!P3 IMAD.MOV.U32 R21, RZ, RZ, R11 ;  /* 0x000000ffff15b224 */ /* 0x000fe200078e000b */
[----:B-1----:R-:W-:Y:S01]  /*16d90*/  IADD3 R10, P0, PT, R23, R8, RZ ;  /* 0x00000008170a7210 */ /* 0x002fe20007f1e0ff */
[----:B------:R0:W-:Y:S04]  /*16da0*/  STL [R1+0x1580], R11 ;  /* 0x0015800b01007387 */ /* 0x0001e80000100800 */
[----:B------:R1:W2:Y:S01]  /*16db0*/  @!P3 LDG.E.U8 R85, desc[UR14][R20.64] ;  /* 0x0000000e1455b981 */ /* 0x0002a2000c1e1100 */
[----:B0-----:R-:W-:Y:S02]  /*16dc0*/  IMAD.X R11, R17, 0x1, R9, P0 ;  /* 0x00000001110b7824 */ /* 0x001fe400000e0609 */
[----:B------:R-:W-:-:S05]  /*16dd0*/  VIADD R17, R146, 0xffffff83 ;  /* 0xffffff8392117836 */ /* 0x000fca0000000000 */
[----:B------:R-:W-:Y:S01]  /*16de0*/  ISETP.GE.U32.AND P0, PT, R17, 0x7fffff04, PT ;  /* 0x7fffff041100780c */ /* 0x000fe20003f06070 */
[----:B------:R0:W-:Y:S01]  /*16df0*/  STL [R1+0x158c], R10 ;  /* 0x00158c0a01007387 */ /* 0x0001e20000100800 */
[----:B-1----:R-:W-:Y:S01]  /*16e00*/  @!P3 IMAD.MOV.U32 R20, RZ, RZ, R10 ;  /* 0x000000ffff14b224 */ /* 0x002fe200078e000a */
[----:B------:R-:W-:Y:S01]  /*16e10*/  SHF.R.S32.HI R17, RZ, 0x1f, R24 ;  /* 0x0000001fff117819 */ /* 0x000fe20000011418 */
[----:B------:R-:W-:Y:S01]  /*16e20*/  @!P3 IMAD.MOV.U32 R21, RZ, RZ, R11 ;  /* 0x000000ffff15b224 */ /* 0x000fe200078e000b */
[----:B------:R1:W-:Y:S04]  /*16e30*/  STL [R1+0x1588], R11 ;  /* 0x0015880b01007387 */ /* 0x0003e80000100800 */
[----:B------:R3:W2:Y:S01]  /*16e40*/  @!P3 LDG.E.U8 R84, desc[UR14][R20.64] ;  /* 0x0000000e1454b981 */ /* 0x0006a2000c1e1100 */
[----:B0-----:R-:W-:-:S05]  /*16e50*/  IADD3 R10, P1, PT, R24, R2, RZ ;  /* 0x00000002180a7210 */ /* 0x001fca0007f3e0ff */
[----:B-1----:R-:W-:Y:S01]  /*16e60*/  IMAD.X R11, R17, 0x1, R3, P1 ;  /* 0x00000001110b7824 */ /* 0x002fe200008e0603 */
[----:B------:R0:W-:Y:S01]  /*16e70*/  STL [R1+0x1594], R10 ;  /* 0x0015940a01007387 */ /* 0x0001e20000100800 */
[----:B---3--:R-:W-:Y:S02]  /*16e80*/  @!P0 IMAD.MOV.U32 R20, RZ, RZ, R10 ;  /* 0x000000ffff148224 */ /* 0x008fe400078e000a */
        /* <DEDUP_REMOVED lines=8> */
[----:B------:R1:W-:Y:S01]  /*16f10*/  STL [R1+0x1598], R11 ;  /* 0x0015980b01007387 */ /* 0x0003e20000100800 */
[----:B0-----:R-:W-:-:S03]  /*16f20*/  IADD3 R10, P1, PT, R24, R6, RZ ;  /* 0x00000006180a7210 */ /* 0x001fc60007f3e0ff */
[----:B------:R0:W3:Y:S04]  /*16f30*/  @!P0 LDG.E.U8 R99, desc[UR14][R20.64] ;  /* 0x0000000e14638981 */ /* 0x0000e8000c1e1100 */
[----:B------:R4:W-:Y:S01]  /*16f40*/  STL [R1+0x15a4], R10 ;  /* 0x0015a40a01007387 */ /* 0x0009e20000100800 */
[----:B-1----:R-:W-:Y:S02]  /*16f50*/  IMAD.X R11, R17, 0x1, R7, P1 ;  /* 0x00000001110b7824 */ /* 0x002fe400008e0607 */
[----:B------:R-:W-:Y:S01]  /*16f60*/  @!P0 IMAD.MOV.U32 R22, RZ, RZ, R10 ;  /* 0x000000ffff168224 */ /* 0x000fe200078e000a */
[----:B0-----:R-:W-:Y:S01]  /*16f70*/  IABS R21, R132 ;  /* 0x0000008400157213 */ /* 0x001fe20000000000 */
[----:B------:R-:W-:Y:S01]  /*16f80*/  @!P0 IMAD.MOV.U32 R23, RZ, RZ, R11 ;  /* 0x000000ffff178224 */ /* 0x000fe200078e000b */
[----:B----4-:R-:W-:-:S03]  /*16f90*/  IADD3 R10, P1, PT, R24, R8, RZ ;  /* 0x00000008180a7210 */ /* 0x010fc60007f3e0ff */
[----:B------:R-:W-:Y:S01]  /*16fa0*/  IMAD.HI.U32 R18, R16, R21, RZ ;  /* 0x0000001510127227 */ /* 0x000fe200078e00ff */
[----:B------:R0:W-:Y:S03]  /*16fb0*/  STL [R1+0x15a0], R11 ;  /* 0x0015a00b01007387 */ /* 0x0001e60000100800 */
[----:B------:R-:W-:Y:S01]  /*16fc0*/  IMAD.MOV R18, RZ, RZ, -R18 ;  /* 0x000000ffff127224 */ /* 0x000fe200078e0a12 */
[----:B------:R1:W4:Y:S01]  /*16fd0*/  @!P0 LDG.E.U8 R89, desc[UR14][R22.64] ;  /* 0x0000000e16598981 */ /* 0x000322000c1e1100 */
[----:B0-----:R-:W-:Y:S02]  /*16fe0*/  IMAD.X R11, R17, 0x1, R9, P1 ;  /* 0x00000001110b7824 */ /* 0x001fe400008e0609 */
[----:B------:R-:W-:Y:S01]  /*16ff0*/  IMAD R21, R13, R18, R21 ;  /* 0x000000120d157224 */ /* 0x000fe200078e0215 */
[----:B------:R-:W-:Y:S01]  /*17000*/  IABS R18, R51 ;  /* 0x0000003300127213 */ /* 0x000fe20000000000 */
[----:B-1----:R-:W-:-:S02]  /*17010*/  @!P0 IMAD.MOV.U32 R22, RZ, RZ, R10 ;  /* 0x000000ffff168224 */ /* 0x002fc400078e000a */
[----:B------:R-:W-:-:S05]  /*17020*/  @!P0 IMAD.MOV.U32 R23, RZ, RZ, R11 ;  /* 0x000000ffff178224 */ /* 0x000fca00078e000b */
[----:B------:R0:W2:Y:S01]  /*17030*/  @!P0 LDG.E.U8 R88, desc[UR14][R22.64] ;  /* 0x0000000e16588981 */ /* 0x0000a2000c1e1100 */
[----:B------:R-:W-:Y:S01]  /*17040*/  IABS R24, R57 ;  /* 0x0000003900187213 */ /* 0x000fe20000000000 */
[----:B0-----:R-:W-:-:S04]  /*17050*/  IMAD.HI.U32 R22, R16, R18, RZ ;  /* 0x0000001210167227 */ /* 0x001fc800078e00ff */
[----:B------:R-:W-:Y:S01]  /*17060*/  IMAD.MOV R22, RZ, RZ, -R22 ;  /* 0x000000ffff167224 */ /* 0x000fe200078e0a16 */
[----:B------:R-:W-:Y:S01]  /*17070*/  IABS R20, R52 ;  /* 0x0000003400147213 */ /* 0x000fe20000000000 */
[----:B------:R-:W-:-:S04]  /*17080*/  IMAD.HI.U32 R23, R16, R24, RZ ;  /* 0x0000001810177227 */ /* 0x000fc800078e00ff */
[----:B------:R-:W-:Y:S01]  /*17090*/  IMAD R18, R13, R22, R18 ;  /* 0x000000160d127224 */ /* 0x000fe200078e0212 */
[----:B------:R-:W-:Y:S01]  /*170a0*/  IABS R22, R55 ;  /* 0x0000003700167213 */ /* 0x000fe20000000000 */
[----:B------:R-:W-:Y:S02]  /*170b0*/  IMAD.MOV R23, RZ, RZ, -R23 ;  /* 0x000000ffff177224 */ /* 0x000fe400078e0a17 */
[----:B------:R-:W-:-:S04]  /*170c0*/  IMAD.HI.U32 R17, R16, R20, RZ ;  /* 0x0000001410117227 */ /* 0x000fc800078e00ff */
[----:B------:R-:W-:-:S04]  /*170d0*/  IMAD.HI.U32 R25, R16, R22, RZ ;  /* 0x0000001610197227 */ /* 0x000fc800078e00ff */
[C---:B------:R-:W-:Y:S01]  /*170e0*/  IMAD R24, R13.reuse, R23, R24 ;  /* 0x000000170d187224 */ /* 0x040fe200078e0218 */
[----:B------:R-:W-:Y:S01]  /*170f0*/  IABS R23, R53 ;  /* 0x0000003500177213 */ /* 0x000fe20000000000 */
[----:B------:R-:W-:Y:S02]  /*17100*/  IMAD.MOV R25, RZ, RZ, -R25 ;  /* 0x000000ffff197224 */ /* 0x000fe400078e0a19 */
[----:B------:R-:W-:Y:S02]  /*17110*/  IMAD.MOV R17, RZ, RZ, -R17 ;  /* 0x000000ffff117224 */ /* 0x000fe400078e0a11 */
[C---:B------:R-:W-:Y:S01]  /*17120*/  IMAD R22, R13.reuse, R25, R22 ;  /* 0x000000190d167224 */ /* 0x040fe200078e0216 */
[----:B------:R-:W-:Y:S01]  /*17130*/  IABS R25, R60 ;  /* 0x0000003c00197213 */ /* 0x000fe20000000000 */
[----:B------:R-:W-:Y:S02]  /*17140*/  IMAD R20, R13, R17, R20 ;  /* 0x000000110d147224 */ /* 0x000fe400078e0214 */
[----:B------:R-:W-:-:S04]  /*17150*/  IMAD.HI.U32 R17, R16, R23, RZ ;  /* 0x0000001710117227 */ /* 0x000fc800078e00ff */
[----:B------:R-:W-:Y:S02]  /*17160*/  IMAD.MOV R17, RZ, RZ, -R17 ;  /* 0x000000ffff117224 */ /* 0x000fe400078e0a11 */
[----:B------:R-:W-:-:S04]  /*17170*/  IMAD.HI.U32 R28, R16, R25, RZ ;  /* 0x00000019101c7227 */ /* 0x000fc800078e00ff */
[----:B------:R-:W-:Y:S02]  /*17180*/  IMAD R23, R13, R17, R23 ;  /* 0x000000110d177224 */ /* 0x000fe400078e0217 */
[----:B------:R-:W-:Y:S02]  /*17190*/  IMAD.MOV R28, RZ, RZ, -R28 ;  /* 0x000000ffff1c7224 */ /* 0x000fe400078e0a1c */
[----:B------:R-:W-:-:S04]  /*171a0*/  IMAD.HI.U32 R17, R16, R26, RZ ;  /* 0x0000001a10117227 */ /* 0x000fc800078e00ff */
[C---:B------:R-:W-:Y:S02]  /*171b0*/  IMAD R25, R13.reuse, R28, R25 ;  /* 0x0000001c0d197224 */ /* 0x040fe400078e0219 */
[----:B------:R-:W-:Y:S02]  /*171c0*/  IMAD.MOV R17, RZ, RZ, -R17 ;  /* 0x000000ffff117224 */ /* 0x000fe400078e0a11 */
[----:B------:R-:W-:Y:S01]  /*171d0*/  IMAD.HI.U32 R28, R16, R30, RZ ;  /* 0x0000001e101c7227 */ /* 0x000fe200078e00ff */
[----:B------:R0:W-:Y:S03]  /*171e0*/  STL [R1+0x15ac], R10 ;  /* 0x0015ac0a01007387 */ /* 0x0001e60000100800 */
[----:B------:R-:W-:Y:S02]  /*171f0*/  IMAD R26, R13, R17, R26 ;  /* 0x000000110d1a7224 */ /* 0x000fe400078e021a */
[----:B------:R-:W-:-:S02]  /*17200*/  IMAD.MOV R28, RZ, RZ, -R28 ;  /* 0x000000ffff1c7224 */ /* 0x000fc400078e0a1c */
[C---:B------:R-:W-:Y:S01]  /*17210*/  IMAD.HI.U32 R17, R16.reuse, R31, RZ ;  /* 0x0000001f10117227 */ /* 0x040fe200078e00ff */
[----:B------:R1:W-:Y:S03]  /*17220*/  STL [R1+0x15a8], R11 ;  /* 0x0015a80b01007387 */ /* 0x0003e60000100800 */
[----:B0-----:R-:W-:Y:S02]  /*17230*/  IMAD.MOV.U32 R10, RZ, RZ, R36 ;  /* 0x000000ffff0a7224 */ /* 0x001fe400078e0024 */
[----:B------:R-:W-:Y:S01]  /*17240*/  IMAD R30, R13, R28, R30 ;  /* 0x0000001c0d1e7224 */ /* 0x000fe200078e021e */
[----:B------:R-:W-:Y:S01]  /*17250*/  IABS R28, R64 ;  /* 0x00000040001c7213 */ /* 0x000fe20000000000 */
[----:B------:R-:W-:Y:S02]  /*17260*/  IMAD.MOV R17, RZ, RZ, -R17 ;  /* 0x000000ffff117224 */ /* 0x000fe400078e0a11 */
[----:B------:R-:W-:-:S04]  /*17270*/  IMAD.HI.U32 R36, R16, R34, RZ ;  /* 0x0000002210247227 */ /* 0x000fc800078e00ff */
[----:B-1----:R-:W-:Y:S01]  /*17280*/  IMAD.MOV.U32 R11, RZ, RZ, R38 ;  /* 0x000000ffff0b7224 */ /* 0x002fe200078e0026 */
[----:B------:R-:W-:Y:S01]  /*17290*/  IABS R38, R66 ;  /* 0x0000004200267213 */ /* 0x000fe20000000000 */
[----:B------:R-:W-:Y:S02]  /*172a0*/  IMAD R31, R13, R17, R31 ;  /* 0x000000110d1f7224 */ /* 0x000fe400078e021f */
[----:B------:R-:W-:Y:S02]  /*172b0*/  IMAD.MOV R36, RZ, RZ, -R36 ;  /* 0x000000ffff247224 */ /* 0x000fe400078e0a24 */
[----:B------:R-:W-:-:S04]  /*172c0*/  IMAD.HI.U32 R17, R16, R28, RZ ;  /* 0x0000001c10117227 */ /* 0x000fc800078e00ff */
[----:B------:R-:W-:Y:S02]  /*172d0*/  IMAD R34, R13, R36, R34 ;  /* 0x000000240d227224 */ /* 0x000fe400078e0222 */
[----:B------:R-:W-:Y:S02]  /*172e0*/  IMAD.MOV R17, RZ, RZ, -R17 ;  /* 0x000000ffff117224 */ /* 0x000fe400078e0a11 */
[----:B------:R-:W-:-:S04]  /*172f0*/  IMAD.HI.U32 R36, R16, R38, RZ ;  /* 0x0000002610247227 */ /* 0x000fc800078e00ff */
[----:B------:R-:W-:Y:S02]  /*17300*/  IMAD R28, R13, R17, R28 ;  /* 0x000000110d1c7224 */ /* 0x000fe400078e021c */
[----:B------:R-:W-:Y:S02]  /*17310*/  IMAD.MOV R36, RZ, RZ, -R36 ;  /* 0x000000ffff247224 */ /* 0x000fe400078e0a24 */
[----:B------:R-:W-:-:S04]  /*17320*/  IMAD.HI.U32 R17, R16, R33, RZ ;  /* 0x0000002110117227 */ /* 0x000fc800078e00ff */
[----:B------:R-:W-:Y:S01]  /*17330*/  IMAD R38, R13, R36, R38 ;  /* 0x000000240d267224 */ /* 0x000fe200078e0226 */
[----:B------:R-:W-:Y:S01]  /*17340*/  IABS R36, R69 ;  /* 0x0000004500247213 */ /* 0x000fe20000000000 */
[----:B------:R-:W-:-:S04]  /*17350*/  IMAD.MOV R17, RZ, RZ, -R17 ;  /* 0x000000ffff117224 */ /* 0x000fc800078e0a11 */
[----:B------:R-:W-:Y:S02]  /*17360*/  IMAD R33, R13, R17, R33 ;  /* 0x000000110d217224 */ /* 0x000fe400078e0221 */
[----:B------:R-:W-:Y:S01]  /*17370*/  IMAD.HI.U32 R17, R16, R36, RZ ;  /* 0x0000002410117227 */ /* 0x000fe200078e00ff */
[----:B------:R-:W-:-:S03]  /*17380*/  IABS R46, R72 ;  /* 0x00000048002e7213 */ /* 0x000fc60000000000 */
[----:B------:R-:W-:Y:S02]  /*17390*/  IMAD.MOV R17, RZ, RZ, -R17 ;  /* 0x000000ffff117224 */ /* 0x000fe400078e0a11 */
[----:B------:R-:W-:Y:S02]  /*173a0*/  VIADD R78, R132, 0x19 ;  /* 0x00000019844e7836 */ /* 0x000fe40000000000 */
[----:B------:R-:W-:Y:S02]  /*173b0*/  IMAD R36, R13, R17, R36 ;  /* 0x000000110d247224 */ /* 0x000fe400078e0224 */
[----:B------:R-:W-:-:S04]  /*173c0*/  IMAD.HI.U32 R17, R16, R46, RZ ;  /* 0x0000002e10117227 */ /* 0x000fc800078e00ff */
[----:B------:R-:W-:Y:S01]  /*173d0*/  IMAD.MOV.U32 R147, RZ, RZ, R43 ;  /* 0x000000ffff937224 */ /* 0x000fe200078e002b */
[----:B------:R-:W-:Y:S01]  /*173e0*/  IABS R43, R78 ;  /* 0x0000004e002b7213 */ /* 0x000fe20000000000 */
[----:B------:R-:W-:-:S04]  /*173f0*/  IMAD.MOV R17, RZ, RZ, -R17 ;  /* 0x000000ffff117224 */ /* 0x000fc800078e0a11 */
[----:B------:R-:W-:Y:S02]  /*17400*/  IMAD R46, R13, R17, R46 ;  /* 0x000000110d2e7224 */ /* 0x000fe400078e022e */
[----:B------:R-:W-:-:S04]  /*17410*/  IMAD.HI.U32 R17, R16, R43, RZ ;  /* 0x0000002b10117227 */ /* 0x000fc800078e00ff */
[----:B------:R-:W-:Y:S02]  /*17420*/  IMAD.MOV R17, RZ, RZ, -R17 ;  /* 0x000000ffff117224 */ /* 0x000fe400078e0a11 */
[----:B------:R-:W-:Y:S02]  /*17430*/  VIADD R50, R132, 0x1f ;  /* 0x0000001f84327836 */ /* 0x000fe40000000000 */
[----:B------:R-:W-:-:S03]  /*17440*/  IMAD R43, R13, R17, R43 ;  /* 0x000000110d2b7224 */ /* 0x000fc600078e022b */
[----:B------:R-:W-:-:S05]  /*17450*/  IABS R17, R50 ;  /* 0x0000003200117213 */ /* 0x000fca0000000000 */
[----:B------:R-:W-:-:S04]  /*17460*/  IMAD.HI.U32 R49, R16, R17, RZ ;  /* 0x0000001110317227 */ /* 0x000fc800078e00ff */
[----:B------:R-:W-:-:S04]  /*17470*/  IMAD.MOV R49, RZ, RZ, -R49 ;  /* 0x000000ffff317224 */ /* 0x000fc800078e0a31 */
[----:B------:R-:W-:-:S05]  /*17480*/  IMAD R17, R13, R49, R17 ;  /* 0x000000310d117224 */ /* 0x000fca00078e0211 */
[C---:B------:R-:W-:Y:S01]  /*17490*/  ISETP.GT.U32.AND P1, PT, R13.reuse, R17, PT ;  /* 0x000000110d00720c */ /* 0x040fe20003f24070 */
[C---:B------:R-:W-:Y:S01]  /*174a0*/  VIADD R70, R132.reuse, 0x12 ;  /* 0x0000001284467836 */ /* 0x040fe20000000000 */
[C---:B------:R-:W-:Y:S01]  /*174b0*/  ISETP.GT.U32.AND P2, PT, R13.reuse, R20, PT ;  /* 0x000000140d00720c */ /* 0x040fe20003f44070 */
[----:B------:R-:W-:Y:S02]  /*174c0*/  IMAD.MOV.U32 R149, RZ, RZ, R37 ;  /* 0x000000ffff957224 */ /* 0x000fe400078e0025 */
[C---:B------:R-:W-:Y:S01]  /*174d0*/  VIADD R74, R132.reuse, 0x15 ;  /* 0x00000015844a7836 */ /* 0x040fe20000000000 */
[----:B------:R-:W-:Y:S02]  /*174e0*/  IABS R37, R70 ;  /* 0x0000004600257213 */ /* 0x000fe40000000000 */
[----:B------:R-:W-:Y:S01]  /*174f0*/  ISETP.GT.U32.AND P0, PT, R13, R21, PT ;  /* 0x000000150d00720c */ /* 0x000fe20003f04070 */
[----:B------:R-:W-:Y:S01]  /*17500*/  IMAD.MOV.U32 R152, RZ, RZ, R39 ;  /* 0x000000ffff987224 */ /* 0x000fe200078e0027 */
[----:B------:R-:W-:Y:S01]  /*17510*/  IABS R47, R74 ;  /* 0x0000004a002f7213 */ /* 0x000fe20000000000 */
[----:B------:R-:W-:-:S02]  /*17520*/  VIADD R68, R132, 0x14 ;  /* 0x0000001484447836 */ /* 0x000fc40000000000 */
[----:B------:R-:W-:Y:S01]  /*17530*/  @!P1 IMAD.IADD R17, R17, 0x1, -R13 ;  /* 0x0000000111119824 */ /* 0x000fe200078e0a0d */
[C---:B------:R-:W-:Y:S01]  /*17540*/  ISETP.GT.U32.AND P1, PT, R13.reuse, R22, PT ;  /* 0x000000160d00720c */ /* 0x040fe20003f24070 */
[----:B------:R-:W-:Y:S01]  /*17550*/  IMAD.HI.U32 R39, R16, R37, RZ ;  /* 0x0000002510277227 */ /* 0x000fe200078e00ff */
[----:B------:R-:W-:Y:S02]  /*17560*/  ISETP.GT.U32.AND P3, PT, R13, R18, PT ;  /* 0x000000120d00720c */ /* 0x000fe40003f64070 */
[----:B------:R-:W-:Y:S01]  /*17570*/  IABS R48, R68 ;  /* 0x0000004400307213 */ /* 0x000fe20000000000 */
[----:B------:R-:W-:Y:S02]  /*17580*/  IMAD.MOV.U32 R163, RZ, RZ, R40 ;  /* 0x000000ffffa37224 */ /* 0x000fe400078e0028 */
[----:B------:R-:W-:Y:S02]  /*17590*/  VIADD R79, R132, 0x18 ;  /* 0x00000018844f7836 */ /* 0x000fe40000000000 */
[----:B------:R-:W-:-:S02]  /*175a0*/  IMAD.MOV R39, RZ, RZ, -R39 ;  /* 0x000000ffff277224 */ /* 0x000fc400078e0a27 */
[----:B------:R-:W-:-:S04]  /*175b0*/  IMAD.HI.U32 R40, R16, R47, RZ ;  /* 0x0000002f10287227 */ /* 0x000fc800078e00ff */
[----:B------:R-:W-:Y:S01]  /*175c0*/  @!P2 IMAD.IADD R20, R20, 0x1, -R13 ;  /* 0x000000011414a824 */ /* 0x000fe200078e0a0d */
[C---:B------:R-:W-:Y:S01]  /*175d0*/  ISETP.GT.U32.AND P2, PT, R13.reuse, R27, PT ;  /* 0x0000001b0d00720c */ /* 0x040fe20003f44070 */
[----:B------:R-:W-:Y:S01]  /*175e0*/  IMAD.MOV.U32 R157, RZ, RZ, R44 ;  /* 0x000000ffff9d7224 */ /* 0x000fe200078e002c */
[----:B------:R-:W-:Y:S01]  /*175f0*/  IABS R44, R79 ;  /* 0x0000004f002c7213 */ /* 0x000fe20000000000 */
[----:B------:R-:W-:Y:S02]  /*17600*/  IMAD R37, R13, R39, R37 ;  /* 0x000000270d257224 */ /* 0x000fe400078e0225 */
[----:B------:R-:W-:Y:S02]  /*17610*/  IMAD.MOV R40, RZ, RZ, -R40 ;  /* 0x000000ffff287224 */ /* 0x000fe400078e0a28 */
[----:B------:R-:W-:Y:S02]  /*17620*/  VIADD R71, R132, 0x17 ;  /* 0x0000001784477836 */ /* 0x000fe40000000000 */
[----:B------:R-:W-:-:S04]  /*17630*/  IMAD.HI.U32 R39, R16, R48, RZ ;  /* 0x0000003010277227 */ /* 0x000fc800078e00ff */
[--C-:B------:R-:W-:Y:S01]  /*17640*/  @!P0 IMAD.IADD R21, R21, 0x1, -R13.reuse ;  /* 0x0000000115158824 */ /* 0x100fe200078e0a0d */
[C---:B------:R-:W-:Y:S01]  /*17650*/  ISETP.GT.U32.AND P0, PT, R13.reuse, R23, PT ;  /* 0x000000170d00720c */ /* 0x040fe20003f04070 */
[----:B------:R-:W-:Y:S01]  /*17660*/  @!P1 IMAD.IADD R22, R22, 0x1, -R13 ;  /* 0x0000000116169824 */ /* 0x000fe200078e0a0d */
[C---:B------:R-:W-:Y:S01]  /*17670*/  ISETP.GT.U32.AND P1, PT, R13.reuse, R31, PT ;  /* 0x0000001f0d00720c */ /* 0x040fe20003f24070 */
[----:B------:R-:W-:Y:S01]  /*17680*/  IMAD R47, R13, R40, R47 ;  /* 0x000000280d2f7224 */ /* 0x000fe200078e022f */
[----:B------:R-:W-:Y:S01]  /*17690*/  IABS R45, R71 ;  /* 0x00000047002d7213 */ /* 0x000fe20000000000 */
[----:B------:R-:W-:Y:S02]  /*176a0*/  VIADD R80, R132, 0x1b ;  /* 0x0000001b84507836 */ /* 0x000fe40000000000 */
[----:B------:R-:W-:Y:S02]  /*176b0*/  IMAD.MOV R39, RZ, RZ, -R39 ;  /* 0x000000ffff277224 */ /* 0x000fe400078e0a27 */
[----:B------:R-:W-:-:S04]  /*176c0*/  IMAD.HI.U32 R40, R16, R44, RZ ;  /* 0x0000002c10287227 */ /* 0x000fc800078e00ff */
[----:B------:R-:W-:Y:S01]  /*176d0*/  @!P3 IMAD.IADD R18, R18, 0x1, -R13 ;  /* 0x000000011212b824 */ /* 0x000fe200078e0a0d */
[C---:B------:R-:W-:Y:S01]  /*176e0*/  ISETP.GT.U32.AND P3, PT, R13.reuse, R26, PT ;  /* 0x0000001a0d00720c */ /* 0x040fe20003f64070 */
[----:B------:R-:W-:Y:S01]  /*176f0*/  IMAD.MOV.U32 R161, RZ, RZ, R41 ;  /* 0x000000ffffa17224 */ /* 0x000fe200078e0029 */
[----:B------:R-:W-:Y:S01]  /*17700*/  IABS R41, R80 ;  /* 0x0000005000297213 */ /* 0x000fe20000000000 */
[C---:B------:R-:W-:Y:S02]  /*17710*/  IMAD R48, R13.reuse, R39, R48 ;  /* 0x000000270d307224 */ /* 0x040fe400078e0230 */
[----:B------:R-:W-:Y:S02]  /*17720*/  IMAD.MOV R40, RZ, RZ, -R40 ;  /* 0x000000ffff287224 */ /* 0x000fe400078e0a28 */
[----:B------:R-:W-:Y:S01]  /*17730*/  VIADD R77, R132, 0x1a ;  /* 0x0000001a844d7836 */ /* 0x000fe20000000000 */
[----:B------:R-:W-:Y:S01]  /*17740*/  ISETP.GT.U32.AND P5, PT, R13, R24, PT ;  /* 0x000000180d00720c */ /* 0x000fe20003fa4070 */
[----:B------:R-:W-:-:S04]  /*17750*/  IMAD.HI.U32 R39, R16, R45, RZ ;  /* 0x0000002d10277227 */ /* 0x000fc800078e00ff */
[----:B------:R-:W-:Y:S01]  /*17760*/  @!P2 IMAD.IADD R27, R27, 0x1, -R13 ;  /* 0x000000011b1ba824 */ /* 0x000fe200078e0a0d */
[C---:B------:R-:W-:Y:S01]  /*17770*/  ISETP.GT.U32.AND P2, PT, R13.reuse, R30, PT ;  /* 0x0000001e0d00720c */ /* 0x040fe20003f44070 */
[----:B------:R-:W-:Y:S01]  /*17780*/  IMAD.MOV.U32 R160, RZ, RZ, R42 ;  /* 0x000000ffffa07224 */ /* 0x000fe200078e002a */
[----:B------:R-:W-:Y:S01]  /*17790*/  IABS R42, R77 ;  /* 0x0000004d002a7213 */ /* 0x000fe20000000000 */
[----:B------:R-:W-:Y:S02]  /*177a0*/  IMAD R44, R13, R40, R44 ;  /* 0x000000280d2c7224 */ /* 0x000fe400078e022c */
[----:B------:R-:W-:Y:S02]  /*177b0*/  IMAD.MOV R39, RZ, RZ, -R39 ;  /* 0x000000ffff277224 */ /* 0x000fe400078e0a27 */
[----:B------:R-:W-:-:S04]  /*177c0*/  IMAD.HI.U32 R40, R16, R41, RZ ;  /* 0x0000002910287227 */ /* 0x000fc800078e00ff */
[--C-:B------:R-:W-:Y:S01]  /*177d0*/  @!P0 IMAD.IADD R23, R23, 0x1, -R13.reuse ;  /* 0x0000000117178824 */ /* 0x100fe200078e0a0d */
[----:B------:R-:W-:Y:S01]  /*177e0*/  ISETP.GT.U32.AND P0, PT, R13, R32, PT ;  /* 0x000000200d00720c */ /* 0x000fe20003f04070 */
[----:B------:R-:W-:Y:S01]  /*177f0*/  @!P1 IMAD.IADD R31, R31, 0x1, -R13 ;  /* 0x000000011f1f9824 */ /* 0x000fe200078e0a0d */
[C---:B------:R-:W-:Y:S01]  /*17800*/  ISETP.GT.U32.AND P1, PT, R13.reuse, R34, PT ;  /* 0x000000220d00720c */ /* 0x040fe20003f24070 */
[----:B------:R-:W-:Y:S02]  /*17810*/  IMAD R45, R13, R39, R45 ;  /* 0x000000270d2d7224 */ /* 0x000fe400078e022d */
[----:B------:R-:W-:Y:S02]  /*17820*/  IMAD.MOV R40, RZ, RZ, -R40 ;  /* 0x000000ffff287224 */ /* 0x000fe400078e0a28 */
[----:B------:R-:W-:Y:S02]  /*17830*/  VIADD R75, R132, 0x1c ;  /* 0x0000001c844b7836 */ /* 0x000fe40000000000 */
[----:B------:R-:W-:-:S04]  /*17840*/  IMAD.HI.U32 R39, R16, R42, RZ ;  /* 0x0000002a10277227 */ /* 0x000fc800078e00ff */
[----:B------:R-:W-:Y:S01]  /*17850*/  @!P3 IMAD.IADD R26, R26, 0x1, -R13 ;  /* 0x000000011a1ab824 */ /* 0x000fe200078e0a0d */
[C---:B------:R-:W-:Y:S01]  /*17860*/  ISETP.GT.U32.AND P3, PT, R13.reuse, R29, PT ;  /* 0x0000001d0d00720c */ /* 0x040fe20003f64070 */
[C---:B------:R-:W-:Y:S01]  /*17870*/  IMAD R41, R13.reuse, R40, R41 ;  /* 0x000000280d297224 */ /* 0x040fe200078e0229 */
[----:B------:R-:W-:Y:S01]  /*17880*/  IABS R40, R75 ;  /* 0x0000004b00287213 */ /* 0x000fe20000000000 */
[----:B------:R-:W-:Y:S02]  /*17890*/  IMAD.MOV R39, RZ, RZ, -R39 ;  /* 0x000000ffff277224 */ /* 0x000fe400078e0a27 */
[----:B------:R-:W-:Y:S02]  /*178a0*/  VIADD R76, R132, 0x1d ;  /* 0x0000001d844c7836 */ /* 0x000fe40000000000 */
[--C-:B------:R-:W-:Y:S01]  /*178b0*/  @!P5 IMAD.IADD R24, R24, 0x1, -R13.reuse ;  /* 0x000000011818d824 */ /* 0x100fe200078e0a0d */
[C---:B------:R-:W-:Y:S01]  /*178c0*/  ISETP.GT.U32.AND P5, PT, R13.reuse, R25, PT ;  /* 0x000000190d00720c */ /* 0x040fe20003fa4070 */
[----:B------:R-:W-:Y:S01]  /*178d0*/  @!P2 IMAD.IADD R30, R30, 0x1, -R13 ;  /* 0x000000011e1ea824 */ /* 0x000fe200078e0a0d */
[C---:B------:R-:W-:Y:S01]  /*178e0*/  ISETP.GT.U32.AND P2, PT, R13.reuse, R33, PT ;  /* 0x000000210d00720c */ /* 0x040fe20003f44070 */
[----:B------:R-:W-:Y:S01]  /*178f0*/  IMAD R42, R13, R39, R42 ;  /* 0x000000270d2a7224 */ /* 0x000fe200078e022a */
[----:B------:R-:W-:Y:S01]  /*17900*/  IABS R39, R76 ;  /* 0x0000004c00277213 */ /* 0x000fe20000000000 */
[----:B------:R-:W-:-:S04]  /*17910*/  IMAD.HI.U32 R73, R16, R40, RZ ;  /* 0x0000002810497227 */ /* 0x000fc800078e00ff */
[--C-:B------:R-:W-:Y:S01]  /*17920*/  @!P0 IMAD.IADD R32, R32, 0x1, -R13.reuse ;  /* 0x0000000120208824 */ /* 0x100fe200078e0a0d */
[C---:B------:R-:W-:Y:S01]  /*17930*/  ISETP.GT.U32.AND P0, PT, R13.reuse, R35, PT ;  /* 0x000000230d00720c */ /* 0x040fe20003f04070 */
[----:B------:R-:W-:Y:S01]  /*17940*/  @!P1 IMAD.IADD R34, R34, 0x1, -R13 ;  /* 0x0000000122229824 */ /* 0x000fe200078e0a0d */
[----:B------:R-:W-:Y:S01]  /*17950*/  ISETP.GT.U32.AND P1, PT, R13, R48, PT ;  /* 0x000000300d00720c */ /* 0x000fe20003f24070 */
[----:B------:R-:W-:Y:S02]  /*17960*/  IMAD.MOV R73, RZ, RZ, -R73 ;  /* 0x000000ffff497224 */ /* 0x000fe400078e0a49 */
[----:B------:R-:W-:-:S04]  /*17970*/  IMAD.HI.U32 R49, R16, R39, RZ ;  /* 0x0000002710317227 */ /* 0x000fc800078e00ff */
[----:B------:R-:W-:Y:S01]  /*17980*/  @!P3 IMAD.IADD R29, R29, 0x1, -R13 ;  /* 0x000000011d1db824 */ /* 0x000fe200078e0a0d */
[C---:B------:R-:W-:Y:S01]  /*17990*/  ISETP.GT.U32.AND P3, PT, R13.reuse, R38, PT ;  /* 0x000000260d00720c */ /* 0x040fe20003f64070 */
[----:B------:R-:W-:Y:S02]  /*179a0*/  IMAD R40, R13, R73, R40 ;  /* 0x000000490d287224 */ /* 0x000fe400078e0228 */
[----:B------:R-:W-:Y:S02]  /*179b0*/  IMAD.MOV R49, RZ, RZ, -R49 ;  /* 0x000000ffff317224 */ /* 0x000fe400078e0a31 */
[----:B------:R-:W-:Y:S02]  /*179c0*/  VIADD R73, R132, 0x1e ;  /* 0x0000001e84497836 */ /* 0x000fe40000000000 */
[--C-:B------:R-:W-:Y:S01]  /*179d0*/  @!P5 IMAD.IADD R25, R25, 0x1, -R13.reuse ;  /* 0x000000011919d824 */ /* 0x100fe200078e0a0d */
[----:B------:R-:W-:Y:S01]  /*179e0*/  ISETP.GT.U32.AND P5, PT, R13, R28, PT ;  /* 0x0000001c0d00720c */ /* 0x000fe20003fa4070 */
[----:B------:R-:W-:Y:S01]  /*179f0*/  @!P2 IMAD.IADD R33, R33, 0x1, -R13 ;  /* 0x000000012121a824 */ /* 0x000fe200078e0a0d */
[C---:B------:R-:W-:Y:S01]  /*17a00*/  ISETP.GT.U32.AND P2, PT, R13.reuse, R47, PT ;  /* 0x0000002f0d00720c */ /* 0x040fe20003f44070 */
[----:B------:R-:W-:Y:S01]  /*17a10*/  IMAD R39, R13, R49, R39 ;  /* 0x000000310d277224 */ /* 0x000fe200078e0227 */
[----:B------:R-:W-:Y:S01]  /*17a20*/  IABS R49, R73 ;  /* 0x0000004900317213 */ /* 0x000fe20000000000 */
[--C-:B------:R-:W-:Y:S01]  /*17a30*/  @!P0 IMAD.IADD R35, R35, 0x1, -R13.reuse ;  /* 0x0000000123238824 */ /* 0x100fe200078e0a0d */
[C---:B------:R-:W-:Y:S01]  /*17a40*/  ISETP.GT.U32.AND P0, PT, R13.reuse, R36, PT ;  /* 0x000000240d00720c */ /* 0x040fe20003f04070 */
[----:B------:R-:W-:Y:S01]  /*17a50*/  @!P1 IMAD.IADD R48, R48, 0x1, -R13 ;  /* 0x0000000130309824 */ /* 0x000fe200078e0a0d */
[----:B------:R-:W-:Y:S01]  /*17a60*/  ISETP.GT.U32.AND P1, PT, R13, R43, PT ;  /* 0x0000002b0d00720c */ /* 0x000fe20003f24070 */
[----:B------:R-:W-:-:S04]  /*17a70*/  IMAD.HI.U32 R16, R16, R49, RZ ;  /* 0x0000003110107227 */ /* 0x000fc800078e00ff */
[--C-:B------:R-:W-:Y:S01]  /*17a80*/  @!P3 IMAD.IADD R38, R38, 0x1, -R13.reuse ;  /* 0x000000012626b824 */ /* 0x100fe200078e0a0d */
[C---:B------:R-:W-:Y:S01]  /*17a90*/  ISETP.GT.U32.AND P3, PT, R13.reuse, R46, PT ;  /* 0x0000002e0d00720c */ /* 0x040fe20003f64070 */
[----:B------:R-:W-:Y:S02]  /*17aa0*/  IMAD.MOV R16, RZ, RZ, -R16 ;  /* 0x000000ffff107224 */ /* 0x000fe400078e0a10 */
[--C-:B------:R-:W-:Y:S01]  /*17ab0*/  @!P5 IMAD.IADD R28, R28, 0x1, -R13.reuse ;  /* 0x000000011c1cd824 */ /* 0x100fe200078e0a0d */
[----:B------:R-:W-:Y:S01]  /*17ac0*/  ISETP.GT.U32.AND P5, PT, R13, R37, PT ;  /* 0x000000250d00720c */ /* 0x000fe20003fa4070 */
[----:B------:R-:W-:Y:S01]  /*17ad0*/  @!P2 IMAD.IADD R47, R47, 0x1, -R13 ;  /* 0x000000012f2fa824 */ /* 0x000fe200078e0a0d */
[C---:B------:R-:W-:Y:S01]  /*17ae0*/  ISETP.GT.U32.AND P2, PT, R13.reuse, R42, PT ;  /* 0x0000002a0d00720c */ /* 0x040fe20003f44070 */
[C---:B------:R-:W-:Y:S02]  /*17af0*/  IMAD R16, R13.reuse, R16, R49 ;  /* 0x000000100d107224 */ /* 0x040fe400078e0231 */
[--C-:B------:R-:W-:Y:S01]  /*17b00*/  @!P0 IMAD.IADD R36, R36, 0x1, -R13.reuse ;  /* 0x0000000124248824 */ /* 0x100fe200078e0a0d */
[----:B------:R-:W-:Y:S01]  /*17b10*/  ISETP.GT.U32.AND P0, PT, R13, R44, PT ;  /* 0x0000002c0d00720c */ /* 0x000fe20003f04070 */
[--C-:B------:R-:W-:Y:S01]  /*17b20*/  @!P1 IMAD.IADD R43, R43, 0x1, -R13.reuse ;  /* 0x000000012b2b9824 */ /* 0x100fe200078e0a0d */
[C---:B------:R-:W-:Y:S01]  /*17b30*/  ISETP.GT.U32.AND P1, PT, R13.reuse, R16, PT ;  /* 0x000000100d00720c */ /* 0x040fe20003f24070 */
[----:B------:R-:W-:Y:S01]  /*17b40*/  @!P3 IMAD.IADD R46, R46, 0x1, -R13 ;  /* 0x000000012e2eb824 */ /* 0x000fe200078e0a0d */
[----:B------:R-:W-:-:S03]  /*17b50*/  ISETP.GT.U32.AND P3, PT, R13, R41, PT ;  /* 0x000000290d00720c */ /* 0x000fc60003f64070 */
[--C-:B------:R-:W-:Y:S01]  /*17b60*/  @!P5 IMAD.IADD R37, R37, 0x1, -R13.reuse ;  /* 0x000000012525d824 */ /* 0x100fe200078e0a0d */
[C---:B------:R-:W-:Y:S01]  /*17b70*/  ISETP.GT.U32.AND P5, PT, R13.reuse, R45, PT ;  /* 0x0000002d0d00720c */ /* 0x040fe20003fa4070 */
[----:B------:R-:W-:Y:S01]  /*17b80*/  @!P2 IMAD.IADD R42, R42, 0x1, -R13 ;  /* 0x000000012a2aa824 */ /* 0x000fe200078e0a0d */
[----:B------:R-:W-:-:S03]  /*17b90*/  ISETP.GT.U32.AND P2, PT, R13, R21, PT ;  /* 0x000000150d00720c */ /* 0x000fc60003f44070 */
[--C-:B------:R-:W-:Y:S01]  /*17ba0*/  @!P0 IMAD.IADD R44, R44, 0x1, -R13.reuse ;  /* 0x000000012c2c8824 */ /* 0x100fe200078e0a0d */
[C---:B------:R-:W-:Y:S01]  /*17bb0*/  ISETP.GT.U32.AND P0, PT, R13.reuse, R39, PT ;  /* 0x000000270d00720c */ /* 0x040fe20003f04070 */
[--C-:B------:R-:W-:Y:S01]  /*17bc0*/  @!P1 IMAD.IADD R16, R16, 0x1, -R13.reuse ;  /* 0x0000000110109824 */ /* 0x100fe200078e0a0d */
[----:B------:R-:W-:Y:S01]  /*17bd0*/  ISETP.GT.U32.AND P1, PT, R13, R24, PT ;  /* 0x000000180d00720c */ /* 0x000fe20003f24070 */
[----:B------:R-:W-:Y:S01]  /*17be0*/  @!P3 IMAD.IADD R41, R41, 0x1, -R13 ;  /* 0x000000012929b824 */ /* 0x000fe200078e0a0d */
[----:B------:R-:W-:-:S03]  /*17bf0*/  ISETP.GT.U32.AND P3, PT, R13, R17, PT ;  /* 0x000000110d00720c */ /* 0x000fc60003f64070 */
[--C-:B------:R-:W-:Y:S01]  /*17c00*/  @!P5 IMAD.IADD R45, R45, 0x1, -R13.reuse ;  /* 0x000000012d2dd824 */ /* 0x100fe200078e0a0d */
[----:B------:R-:W-:Y:S01]  /*17c10*/  ISETP.GT.U32.AND P5, PT, R13, R40, PT ;  /* 0x000000280d00720c */ /* 0x000fe20003fa4070 */
        /* <DEDUP_REMOVED lines=30> */
[--C-:B------:R-:W-:Y:S01]  /*17e00*/  @!P2 IMAD.IADD R35, R35, 0x1, -R13.reuse ;  /* 0x000000012323a824 */ /* 0x100fe200078e0a0d */
[----:B------:R-:W-:Y:S01]  /*17e10*/  ISETP.GT.U32.AND P2, PT, R13, R36, PT ;  /* 0x000000240d00720c */ /* 0x000fe20003f44070 */
[----:B------:R-:W-:Y:S02]  /*17e20*/  VIADD R49, R146, 0xffffff82 ;  /* 0xffffff8292317836 */ /* 0x000fe40000000000 */
[--C-:B------:R-:W-:Y:S01]  /*17e30*/  @!P0 IMAD.IADD R29, R29, 0x1, -R13.reuse ;  /* 0x000000011d1d8824 */ /* 0x100fe200078e0a0d */
[----:B------:R-:W-:Y:S01]  /*17e40*/  ISETP.GT.U32.AND P0, PT, R13, R38, PT ;  /* 0x000000260d00720c */ /* 0x000fe20003f04070 */
[----:B------:R-:W-:Y:S01]  /*17e50*/  @!P1 IMAD.IADD R37, R37, 0x1, -R13 ;  /* 0x0000000125259824 */ /* 0x000fe200078e0a0d */
[----:B------:R-:W-:Y:S01]  /*17e60*/  ISETP.GT.U32.AND P1, PT, R13, R45, PT ;  /* 0x0000002d0d00720c */ /* 0x000fe20003f24070 */
[----:B------:R-:W-:-:S02]  /*17e70*/  IMAD R140, R14, 0x7d, RZ ;  /* 0x0000007d0e8c7824 */ /* 0x000fc400078e02ff */
[--C-:B------:R-:W-:Y:S01]  /*17e80*/  @!P3 IMAD.IADD R34, R34, 0x1, -R13.reuse ;  /* 0x000000012222b824 */ /* 0x100fe200078e0a0d */
[----:B------:R-:W-:Y:S01]  /*17e90*/  ISETP.GE.U32.AND P3, PT, R49, 0x7fffff03, PT ;  /* 0x7fffff033100780c */ /* 0x000fe20003f66070 */
[--C-:B------:R-:W-:Y:S01]  /*17ea0*/  @!P5 IMAD.IADD R30, R30, 0x1, -R13.reuse ;  /* 0x000000011e1ed824 */ /* 0x100fe200078e0a0d */
[C---:B------:R-:W-:Y:S01]  /*17eb0*/  ISETP.GT.U32.AND P5, PT, R13.reuse, R33, PT ;  /* 0x000000210d00720c */ /* 0x040fe20003fa4070 */
[--C-:B------:R-:W-:Y:S01]  /*17ec0*/  @!P2 IMAD.IADD R36, R36, 0x1, -R13.reuse ;  /* 0x000000012424a824 */ /* 0x100fe200078e0a0d */
[----:B------:R-:W-:Y:S02]  /*17ed0*/  SHF.R.S32.HI R49, RZ, 0x1f, R140 ;  /* 0x0000001fff317819 */ /* 0x000fe4000001148c */
[----:B------:R-:W-:Y:S02]  /*17ee0*/  IADD3 R128, P6, PT, R140, R2, RZ ;  /* 0x000000028c807210 */ /* 0x000fe40007fde0ff */
[----:B------:R-:W-:Y:S01]  /*17ef0*/  ISETP.GT.U32.AND P2, PT, R13, R46, PT ;  /* 0x0000002e0d00720c */ /* 0x000fe20003f44070 */
[----:B------:R-:W-:Y:S01]  /*17f00*/  @!P0 IMAD.IADD R38, R38, 0x1, -R13 ;  /* 0x0000000126268824 */ /* 0x000fe200078e0a0d */
[----:B------:R-:W-:Y:S01]  /*17f10*/  PRMT R83, RZ, 0x7610, R83 ;  /* 0x00007610ff537816 */ /* 0x000fe20000000053 */
[----:B------:R-:W-:Y:S01]  /*17f20*/  IMAD.X R129, R49, 0x1, R3, P6 ;  /* 0x0000000131817824 */ /* 0x000fe200030e0603 */
[----:B------:R-:W-:Y:S01]  /*17f30*/  ISETP.GT.U32.AND P0, PT, R13, R47, PT ;  /* 0x0000002f0d00720c */ /* 0x000fe20003f04070 */
[--C-:B------:R-:W-:Y:S01]  /*17f40*/  @!P1 IMAD.IADD R45, R45, 0x1, -R13.reuse ;  /* 0x000000012d2d9824 */ /* 0x100fe200078e0a0d */
[----:B------:R-:W-:Y:S01]  /*17f50*/  ISETP.GT.U32.AND P1, PT, R13, R41, PT ;  /* 0x000000290d00720c */ /* 0x000fe20003f24070 */
[----:B------:R0:W-:Y:S01]  /*17f60*/  STL [R1+0x8c4], R128 ;  /* 0x0008c48001007387 */ /* 0x0001e20000100800 */
[----:B------:R-:W-:-:S03]  /*17f70*/  @!P5 IMAD.IADD R33, R33, 0x1, -R13 ;  /* 0x000000012121d824 */ /* 0x000fc600078e0a0d */
[----:B------:R0:W2:Y:S01]  /*17f80*/  @!P3 LDG.E.U8 R83, desc[UR14][R128.64] ;  /* 0x0000000e8053b981 */ /* 0x0000a2000c1e1100 */
[C---:B------:R-:W-:Y:S01]  /*17f90*/  ISETP.GT.U32.AND P5, PT, R13.reuse, R48, PT ;  /* 0x000000300d00720c */ /* 0x040fe20003fa4070 */
[--C-:B------:R-:W-:Y:S01]  /*17fa0*/  @!P2 IMAD.IADD R46, R46, 0x1, -R13.reuse ;  /* 0x000000012e2ea824 */ /* 0x100fe200078e0a0d */
[----:B------:R-:W-:Y:S01]  /*17fb0*/  ISETP.GT.U32.AND P2, PT, R13, R42, PT ;  /* 0x0000002a0d00720c */ /* 0x000fe20003f44070 */
[----:B------:R1:W-:Y:S01]  /*17fc0*/  STL [R1+0x8a0], R129 ;  /* 0x0008a08101007387 */ /* 0x0003e20000100800 */
[----:B------:R-:W-:Y:S02]  /*17fd0*/  PRMT R82, RZ, 0x7610, R82 ;  /* 0x00007610ff527816 */ /* 0x000fe40000000052 */
[----:B0-----:R-:W-:Y:S01]  /*17fe0*/  IADD3 R128, P6, PT, R140, R4, RZ ;  /* 0x000000048c807210 */ /* 0x001fe20007fde0ff */
[----:B------:R-:W-:Y:S01]  /*17ff0*/  @!P0 IMAD.IADD R47, R47, 0x1, -R13 ;  /* 0x000000012f2f8824 */ /* 0x000fe200078e0a0d */
[----:B------:R-:W-:-:S03]  /*18000*/  ISETP.GT.U32.AND P0, PT, R13, R43, PT ;  /* 0x0000002b0d00720c */ /* 0x000fc60003f04070 */
[----:B-1----:R-:W-:Y:S01]  /*18010*/  IMAD.X R129, R49, 0x1, R5, P6 ;  /* 0x0000000131817824 */ /* 0x002fe200030e0605 */
[----:B------:R0:W-:Y:S01]  /*18020*/  STL [R1+0x8cc], R128 ;  /* 0x0008cc8001007387 */ /* 0x0001e20000100800 */
[--C-:B------:R-:W-:Y:S01]  /*18030*/  @!P1 IMAD.IADD R41, R41, 0x1, -R13.reuse ;  /* 0x0000000129299824 */ /* 0x100fe200078e0a0d */
[C---:B------:R-:W-:Y:S02]  /*18040*/  ISETP.GT.U32.AND P1, PT, R13.reuse, R39, PT ;  /* 0x000000270d00720c */ /* 0x040fe40003f24070 */
[----:B------:R0:W2:Y:S01]  /*18050*/  @!P3 LDG.E.U8 R82, desc[UR14][R128.64] ;  /* 0x0000000e8052b981 */ /* 0x0000a2000c1e1100 */
[--C-:B------:R-:W-:Y:S01]  /*18060*/  @!P5 IMAD.IADD R48, R48, 0x1, -R13.reuse ;  /* 0x000000013030d824 */ /* 0x100fe200078e0a0d */
[----:B------:R-:W-:Y:S01]  /*18070*/  ISETP.GT.U32.AND P5, PT, R13, R44, PT ;  /* 0x0000002c0d00720c */ /* 0x000fe20003fa4070 */
[----:B------:R-:W-:Y:S01]  /*18080*/  @!P2 IMAD.IADD R42, R42, 0x1, -R13 ;  /* 0x000000012a2aa824 */ /* 0x000fe200078e0a0d */
[----:B------:R1:W-:Y:S01]  /*18090*/  STL [R1+0x8c8], R129 ;  /* 0x0008c88101007387 */ /* 0x0003e20000100800 */
[----:B0-----:R-:W-:-:S02]  /*180a0*/  IADD3 R128, P6, PT, R140, R6, RZ ;  /* 0x000000068c807210 */ /* 0x001fc40007fde0ff */
[----:B------:R-:W-:-:S03]  /*180b0*/  ISETP.GT.U32.AND P2, PT, R13, R40, PT ;  /* 0x000000280d00720c */ /* 0x000fc60003f44070 */
[----:B-1----:R-:W-:Y:S01]  /*180c0*/  IMAD.X R129, R49, 0x1, R7, P6 ;  /* 0x0000000131817824 */ /* 0x002fe200030e0607 */
[----:B------:R-:W-:Y:S01]  /*180d0*/  ISETP.GT.U32.AND P6, PT, R13, R16, PT ;  /* 0x000000100d00720c */ /* 0x000fe20003fc4070 */
[--C-:B------:R-:W-:Y:S01]  /*180e0*/  @!P0 IMAD.IADD R43, R43, 0x1, -R13.reuse ;  /* 0x000000012b2b8824 */ /* 0x100fe200078e0a0d */
[----:B------:R-:W-:Y:S01]  /*180f0*/  ISETP.GE.AND P0, PT, R51, RZ, PT ;  /* 0x000000ff3300720c */ /* 0x000fe20003f06270 */
[--C-:B------:R-:W-:Y:S01]  /*18100*/  @!P1 IMAD.IADD R39, R39, 0x1, -R13.reuse ;  /* 0x0000000127279824 */ /* 0x100fe200078e0a0d */
[----:B------:R-:W-:Y:S01]  /*18110*/  IADD3 R51, P1, PT, R140, R8, RZ ;  /* 0x000000088c337210 */ /* 0x000fe20007f3e0ff */
[----:B------:R-:W-:Y:S01]  /*18120*/  @!P5 IMAD.IADD R44, R44, 0x1, -R13 ;  /* 0x000000012c2cd824 */ /* 0x000fe200078e0a0d */
[----:B------:R-:W-:Y:S03]  /*18130*/  STL [R1+0x8d4], R128 ;  /* 0x0008d48001007387 */ /* 0x000fe60000100800 */
[----:B------:R-:W-:Y:S01]  /*18140*/  IMAD.X R49, R49, 0x1, R9, P1 ;  /* 0x0000000131317824 */ /* 0x000fe200008e0609 */
[----:B------:R-:W-:Y:S01]  /*18150*/  STL [R1+0x8d0], R129 ;  /* 0x0008d08101007387 */ /* 0x000fe20000100800 */
[----:B------:R-:W-:-:S02]  /*18160*/  @!P2 IMAD.IADD R40, R40, 0x1, -R13 ;  /* 0x000000012828a824 */ /* 0x000fc400078e0a0d */
[----:B------:R-:W-:Y:S01]  /*18170*/  @!P6 IMAD.IADD R16, R16, 0x1, -R13 ;  /* 0x000000011010e824 */ /* 0x000fe200078e0a0d */
[----:B------:R-:W-:Y:S01]  /*18180*/  ISETP.GE.AND P2, PT, R50, RZ, PT ;  /* 0x000000ff3200720c */ /* 0x000fe20003f46270 */
[----:B------:R-:W-:Y:S01]  /*18190*/  VIADD R13, R146, 0xffffff81 ;  /* 0xffffff81920d7836 */ /* 0x000fe20000000000 */
[----:B------:R0:W-:Y:S01]  /*181a0*/  STL [R1+0x8dc], R51 ;  /* 0x0008dc3301007387 */ /* 0x0001e20000100800 */
[----:B------:R-:W-:Y:S01]  /*181b0*/  PRMT R81, RZ, 0x7610, R81 ;  /* 0x00007610ff517816 */ /* 0x000fe20000000051 */
[----:B------:R-:W-:Y:S02]  /*181c0*/  @!P3 IMAD.MOV.U32 R50, RZ, RZ, R51 ;  /* 0x000000ffff32b224 */ /* 0x000fe400078e0033 */
[----:B------:R-:W-:Y:S01]  /*181d0*/  STL [R1+0x1720], R132 ;  /* 0x0017208401007387 */ /* 0x000fe20000100800 */
[----:B------:R-:W-:Y:S01]  /*181e0*/  @!P0 IMAD.MOV R18, RZ, RZ, -R18 ;  /* 0x000000ffff128224 */ /* 0x000fe200078e0a12 */
[----:B------:R-:W-:Y:S02]  /*181f0*/  ISETP.GE.U32.AND P0, PT, R13, 0x7fffff02, PT ;  /* 0x7fffff020d00780c */ /* 0x000fe40003f06070 */
[----:B------:R1:W-:Y:S01]  /*18200*/  STL [R1+0x8d8], R49 ;  /* 0x0008d83101007387 */ /* 0x0003e20000100800 */
[----:B0-----:R-:W-:Y:S01]  /*18210*/  @!P3 IMAD.MOV.U32 R51, RZ, RZ, R49 ;  /* 0x000000ffff33b224 */ /* 0x001fe200078e0031 */
[----:B------:R-:W-:-:S02]  /*18220*/  ISETP.GE.AND P5, PT, R52, RZ, PT ;  /* 0x000000ff3400720c */ /* 0x000fc40003fa6270 */
[----:B------:R0:W2:Y:S01]  /*18230*/  @!P3 LDG.E.U8 R81, desc[UR14][R128.64] ;  /* 0x0000000e8051b981 */ /* 0x0000a2000c1e1100 */
[----:B------:R-:W-:Y:S01]  /*18240*/  PRMT R52, RZ, 0x7610, R52 ;  /* 0x00007610ff347816 */ /* 0x000fe20000000034 */
[----:B-1----:R-:W-:-:S05]  /*18250*/  IMAD R49, R14, 0x7e, RZ ;  /* 0x0000007e0e317824 */ /* 0x002fca00078e02ff */
[----:B------:R1:W2:Y:S01]  /*18260*/  @!P3 LDG.E.U8 R52, desc[UR14][R50.64] ;  /* 0x0000000e3234b981 */ /* 0x0002a2000c1e1100 */
[----:B------:R-:W-:Y:S02]  /*18270*/  SHF.R.S32.HI R13, RZ, 0x1f, R49 ;  /* 0x0000001fff0d7819 */ /* 0x000fe40000011431 */
[----:B0-----:R-:W-:Y:S02]  /*18280*/  IADD3 R128, P6, PT, R49, R2, RZ ;  /* 0x0000000231807210 */ /* 0x001fe40007fde0ff */
[----:B------:R-:W-:-:S03]  /*18290*/  ISETP.GE.AND P3, PT, R57, RZ, PT ;  /* 0x000000ff3900720c */ /* 0x000fc60003f66270 */
[----:B------:R-:W-:Y:S01]  /*182a0*/  IMAD.X R129, R13, 0x1, R3, P6 ;  /* 0x000000010d817824 */ /* 0x000fe200030e0603 */
[----:B------:R-:W-:Y:S01]  /*182b0*/  PRMT R57, RZ, 0x7610, R57 ;  /* 0x00007610ff397816 */ /* 0x000fe20000000039 */
[----:B-1----:R-:W-:Y:S02]  /*182c0*/  @!P0 IMAD.MOV.U32 R50, RZ, RZ, R128 ;  /* 0x000000ffff328224 */ /* 0x002fe400078e0080 */
[----:B------:R-:W-:Y:S01]  /*182d0*/  @!P0 IMAD.MOV.U32 R51, RZ, RZ, R129 ;  /* 0x000000ffff338224 */ /* 0x000fe200078e0081 */
[----:B------:R0:W-:Y:S04]  /*182e0*/  STL [R1+0x8a8], R128 ;  /* 0x0008a88001007387 */ /* 0x0001e80000100800 */
[----:B------:R1:W2:Y:S01]  /*182f0*/  @!P0 LDG.E.U8 R57, desc[UR14][R50.64] ;  /* 0x0000000e32398981 */ /* 0x0002a2000c1e1100 */
[----:B0-----:R-:W-:-:S03]  /*18300*/  IADD3 R128, P6, PT, R49, R4, RZ ;  /* 0x0000000431807210 */ /* 0x001fc60007fde0ff */
[----:B------:R0:W-:Y:S01]  /*18310*/  STL [R1+0x8a4], R129 ;  /* 0x0008a48101007387 */ /* 0x0001e20000100800 */
[----:B------:R-:W-:Y:S01]  /*18320*/  @!P3 IMAD.MOV R24, RZ, RZ, -R24 ;  /* 0x000000ffff18b224 */ /* 0x000fe200078e0a18 */
[----:B------:R-:W-:Y:S02]  /*18330*/  ISETP.GE.AND P3, PT, R56, RZ, PT ;  /* 0x000000ff3800720c */ /* 0x000fe40003f66270 */
[----:B------:R-:W-:Y:S01]  /*18340*/  PRMT R56, RZ, 0x7610, R56 ;  /* 0x00007610ff387816 */ /* 0x000fe20000000038 */
[----:B-1----:R-:W-:Y:S02]  /*18350*/  @!P0 IMAD.MOV.U32 R50, RZ, RZ, R128 ;  /* 0x000000ffff328224 */ /* 0x002fe400078e0080 */
[----:B0-----:R-:W-:-:S04]  /*18360*/  IMAD.X R129, R13, 0x1, R5, P6 ;  /* 0x000000010d817824 */ /* 0x001fc800030e0605 */
[----:B------:R-:W-:-:S05]  /*18370*/  @!P0 IMAD.MOV.U32 R51, RZ, RZ, R129 ;  /* 0x000000ffff338224 */ /* 0x000fca00078e0081 */
[----:B------:R0:W3:Y:S01]  /*18380*/  @!P0 LDG.E.U8 R56, desc[UR14][R50.64] ;  /* 0x0000000e32388981 */ /* 0x0000e2000c1e1100 */
[----:B------:R-:W-:Y:S01]  /*18390*/  @!P2 IMAD.MOV R17, RZ, RZ, -R17 ;  /* 0x000000ffff11a224 */ /* 0x000fe200078e0a11 */
[----:B------:R-:W-:Y:S02]  /*183a0*/  ISETP.GE.AND P2, PT, R55, RZ, PT ;  /* 0x000000ff3700720c */ /* 0x000fe40003f46270 */
[----:B------:R-:W-:-:S11]  /*183b0*/  PRMT R55, RZ, 0x7610, R55 ;  /* 0x00007610ff377816 */ /* 0x000fd60000000037 */
[----:B------:R-:W-:Y:S01]  /*183c0*/  @!P2 IMAD.MOV R22, RZ, RZ, -R22 ;  /* 0x000000ffff16a224 */ /* 0x000fe200078e0a16 */
[----:B------:R-:W-:Y:S01]  /*183d0*/  ISETP.GE.AND P2, PT, R59, RZ, PT ;  /* 0x000000ff3b00720c */ /* 0x000fe20003f46270 */
[----:B------:R-:W-:Y:S01]  /*183e0*/  @!P5 IMAD.MOV R20, RZ, RZ, -R20 ;  /* 0x000000ffff14d224 */ /* 0x000fe200078e0a14 */
[----:B------:R-:W-:Y:S02]  /*183f0*/  ISETP.GE.AND P5, PT, R54, RZ, PT ;  /* 0x000000ff3600720c */ /* 0x000fe40003fa6270 */
[----:B------:R-:W-:Y:S01]  /*18400*/  PRMT R54, RZ, 0x7610, R54 ;  /* 0x00007610ff367816 */ /* 0x000fe20000000036 */
[----:B--2---:R1:W-:Y:S02]  /*18410*/  STL [R1+0x1724], R57 ;  /* 0x0017243901007387 */ /* 0x0043e40000100800 */
[----:B-1----:R-:W-:-:S05]  /*18420*/  IADD3 R57, P6, PT, R49, R6, RZ ;  /* 0x0000000631397210 */ /* 0x002fca0007fde0ff */
[----:B------:R-:W-:Y:S01]  /*18430*/  IMAD.X R59, R13, 0x1, R7, P6 ;  /* 0x000000010d3b7824 */ /* 0x000fe200030e0607 */
[----:B------:R-:W-:Y:S01]  /*18440*/  STL [R1+0x8b0], R128 ;  /* 0x0008b08001007387 */ /* 0x000fe20000100800 */
[----:B0-----:R-:W-:Y:S02]  /*18450*/  @!P0 IMAD.MOV.U32 R50, RZ, RZ, R57 ;  /* 0x000000ffff328224 */ /* 0x001fe400078e0039 */
[----:B------:R-:W-:Y:S01]  /*18460*/  @!P0 IMAD.MOV.U32 R51, RZ, RZ, R59 ;  /* 0x000000ffff338224 */ /* 0x000fe200078e003b */
[----:B------:R-:W-:Y:S04]  /*18470*/  STL [R1+0x8ac], R129 ;  /* 0x0008ac8101007387 */ /* 0x000fe80000100800 */
[----:B------:R0:W2:Y:S04]  /*18480*/  @!P0 LDG.E.U8 R55, desc[UR14][R50.64] ;  /* 0x0000000e32378981 */ /* 0x0000a8000c1e1100 */
[----:B---3--:R1:W-:Y:S02]  /*18490*/  STL [R1+0x1728], R56 ;  /* 0x0017283801007387 */ /* 0x0083e40000100800 */
[----:B-1----:R-:W-:-:S05]  /*184a0*/  IADD3 R56, P6, PT, R49, R8, RZ ;  /* 0x0000000831387210 */ /* 0x002fca0007fde0ff */
[----:B------:R-:W-:Y:S02]  /*184b0*/  IMAD.X R13, R13, 0x1, R9, P6 ;  /* 0x000000010d0d7824 */ /* 0x000fe400030e0609 */
[----:B0-----:R-:W-:Y:S02]  /*184c0*/  @!P0 IMAD.MOV.U32 R50, RZ, RZ, R56 ;  /* 0x000000ffff328224 */ /* 0x001fe400078e0038 */
[----:B------:R-:W-:-:S05]  /*184d0*/  @!P0 IMAD.MOV.U32 R51, RZ, RZ, R13 ;  /* 0x000000ffff338224 */ /* 0x000fca00078e000d */
[----:B------:R0:W3:Y:S01]  /*184e0*/  @!P0 LDG.E.U8 R54, desc[UR14][R50.64] ;  /* 0x0000000e32368981 */ /* 0x0000e2000c1e1100 */
[----:B------:R-:W-:-:S13]  /*184f0*/  ISETP.GE.AND P1, PT, R132, RZ, PT ;  /* 0x000000ff8400720c */ /* 0x000fda0003f26270 */
[----:B------:R-:W-:Y:S01]  /*18500*/  @!P1 IMAD.MOV R21, RZ, RZ, -R21 ;  /* 0x000000ffff159224 */ /* 0x000fe200078e0a15 */
[----:B------:R-:W-:-:S13]  /*18510*/  ISETP.GE.AND P1, PT, R53, RZ, PT ;  /* 0x000000ff3500720c */ /* 0x000fda0003f26270 */
[----:B------:R-:W-:Y:S01]  /*18520*/  @!P1 IMAD.MOV R23, RZ, RZ, -R23 ;  /* 0x000000ffff179224 */ /* 0x000fe200078e0a17 */
[----:B------:R-:W-:Y:S02]  /*18530*/  ISETP.GE.AND P1, PT, R60, RZ, PT ;  /* 0x000000ff3c00720c */ /* 0x000fe40003f26270 */
[----:B------:R-:W-:Y:S01]  /*18540*/  ISETP.GE.AND P6, PT, R64, RZ, PT ;  /* 0x000000ff4000720c */ /* 0x000fe20003fc6270 */
[----:B------:R-:W-:Y:S04]  /*18550*/  STL [R1+0x8b8], R57 ;  /* 0x0008b83901007387 */ /* 0x000fe80000100800 */
[----:B------:R-:W-:Y:S06]  /*18560*/  STL [R1+0x8b4], R59 ;  /* 0x0008b43b01007387 */ /* 0x000fec0000100800 */
[----:B------:R-:W-:Y:S01]  /*18570*/  @!P1 IMAD.MOV R25, RZ, RZ, -R25 ;  /* 0x000000ffff199224 */ /* 0x000fe200078e0a19 */
[----:B------:R-:W-:Y:S01]  /*18580*/  ISETP.GE.AND P1, PT, R61, RZ, PT ;  /* 0x000000ff3d00720c */ /* 0x000fe20003f26270 */
[----:B------:R-:W-:-:S02]  /*18590*/  IMAD R14, R14, 0x7f, RZ ;  /* 0x0000007f0e0e7824 */ /* 0x000fc400078e02ff */
[----:B------:R-:W-:-:S03]  /*185a0*/  @!P6 IMAD.MOV R28, RZ, RZ, -R28 ;  /* 0x000000ffff1ce224 */ /* 0x000fc600078e0a1c */
[----:B0-----:R-:W-:-:S07]  /*185b0*/  IADD3 R50, P6, PT, R14, R2, RZ ;  /* 0x000000020e327210 */ /* 0x001fce0007fde0ff */
[----:B------:R-:W-:Y:S01]  /*185c0*/  @!P1 IMAD.MOV R29, RZ, RZ, -R29 ;  /* 0x000000ffff1d9224 */ /* 0x000fe200078e0a1d */
[----:B------:R-:W-:Y:S01]  /*185d0*/  PRMT R53, RZ, 0x7610, R53 ;  /* 0x00007610ff357816 */ /* 0x000fe20000000035 */
[----:B------:R-:W-:Y:S01]  /*185e0*/  @!P5 IMAD.MOV R27, RZ, RZ, -R27 ;  /* 0x000000ffff1bd224 */ /* 0x000fe200078e0a1b */
[----:B------:R-:W-:Y:S01]  /*185f0*/  ISETP.GE.AND P5, PT, R58, RZ, PT ;  /* 0x000000ff3a00720c */ /* 0x000fe20003fa6270 */
[----:B--2---:R-:W-:Y:S04]  /*18600*/  STL [R1+0x172c], R55 ;  /* 0x00172c3701007387 */ /* 0x004fe80000100800 */
[----:B------:R-:W-:Y:S04]  /*18610*/  STL [R1+0x8c0], R56 ;  /* 0x0008c03801007387 */ /* 0x000fe80000100800 */
[----:B------:R0:W-:Y:S02]  /*18620*/  STL [R1+0x8bc], R13 ;  /* 0x0008bc0d01007387 */ /* 0x0001e40000100800 */
[----:B0-----:R-:W-:-:S05]  /*18630*/  VIADD R13, R146, 0xffffff80 ;  /* 0xffffff80920d7836 */ /* 0x001fca0000000000 */
[----:B------:R-:W-:Y:S02]  /*18640*/  ISETP.GE.U32.AND P1, PT, R13, 0x7fffff01, PT ;  /* 0x7fffff010d00780c */ /* 0x000fe40003f26070 */
[----:B------:R-:W-:Y:S01]  /*18650*/  SHF.R.S32.HI R13, RZ, 0x1f, R14 ;  /* 0x0000001fff0d7819 */ /* 0x000fe2000001140e */
[----:B---3--:R-:W-:Y:S04]  /*18660*/  STL [R1+0x1730], R54 ;  /* 0x0017303601007387 */ /* 0x008fe80000100800 */
[----:B------:R-:W-:Y:S01]  /*18670*/  IMAD.X R51, R13, 0x1, R3, P6 ;  /* 0x000000010d337824 */ /* 0x000fe200030e0603 */
[----:B------:R0:W-:Y:S04]  /*18680*/  STL [R1+0x1734], R2 ;  /* 0x0017340201007387 */ /* 0x0001e80000100800 */
[----:B------:R1:W-:Y:S04]  /*18690*/  STL [R1+0x1738], R3 ;  /* 0x0017380301007387 */ /* 0x0003e80000100800 */
[----:B------:R2:W3:Y:S01]  /*186a0*/  @!P1 LDG.E.U8 R53, desc[UR14][R50.64] ;  /* 0x0000000e32359981 */ /* 0x0004e2000c1e1100 */
[----:B0-----:R-:W-:-:S03]  /*186b0*/  IADD3 R2, P6, PT, R14, R4, RZ ;  /* 0x000000040e027210 */ /* 0x001fc60007fde0ff */
[----:B------:R-:W-:Y:S02]  /*186c0*/  STL [R1+0x5d4], R50 ;  /* 0x0005d43201007387 */ /* 0x000fe40000100800 */
[----:B-1----:R-:W-:Y:S02]  /*186d0*/  IMAD.X R3, R13, 0x1, R5, P6 ;  /* 0x000000010d037824 */ /* 0x002fe400030e0605 */
[----:B------:R2:W-:Y:S01]  /*186e0*/  STL [R1+0x5d0], R51 ;  /* 0x0005d03301007387 */ /* 0x0005e20000100800 */
[----:B------:R-:W-:Y:S02]  /*186f0*/  @!P1 IMAD.MOV.U32 R58, RZ, RZ, R2 ;  /* 0x000000ffff3a9224 */ /* 0x000fe400078e0002 */
[----:B------:R-:W-:Y:S01]  /*18700*/  @!P1 IMAD.MOV.U32 R59, RZ, RZ, R3 ;  /* 0x000000ffff3b9224 */ /* 0x000fe200078e0003 */
[----:B--2---:R-:W-:-:S06]  /*18710*/  PRMT R51, RZ, 0x7610, R51 ;  /* 0x00007610ff337816 */ /* 0x004fcc0000000033 */
[----:B------:R-:W2:Y:S01]  /*18720*/  @!P1 LDG.E.U8 R51, desc[UR14][R58.64] ;  /* 0x0000000e3a339981 */ /* 0x000ea2000c1e1100 */
[----:B------:R-:W0:Y:S01]  /*18730*/  S2R R12, SR_TID.X ;  /* 0x00000000000c7919 */ /* 0x000e220000002100 */
[----:B------:R-:W-:Y:S02]  /*18740*/  PRMT R50, RZ, 0x7610, R50 ;  /* 0x00007610ff327816 */ /* 0x000fe40000000032 */
[----:B------:R-:W-:Y:S02]  /*18750*/  PRMT R49, RZ, 0x7610, R49 ;  /* 0x00007610ff317816 */ /* 0x000fe40000000031 */
[----:B0-----:R-:W-:-:S04]  /*18760*/  LOP3.LUT R12, R12, 0x7f, RZ, 0xc0, !PT ;  /* 0x0000007f0c0c7812 */ /* 0x001fc800078ec0ff */
[----:B------:R-:W-:Y:S01]  /*18770*/  LOP3.LUT R12, R12, 0x30, RZ, 0x3c, !PT ;  /* 0x000000300c0c7812 */ /* 0x000fe200078e3cff */
[----:B---3--:R-:W-:Y:S04]  /*18780*/  STL [R1+0x173c], R53 ;  /* 0x00173c3501007387 */ /* 0x008fe80000100800 */
[----:B------:R-:W-:Y:S04]  /*18790*/  STL [R1+0x1740], R4 ;  /* 0x0017400401007387 */ /* 0x000fe80000100800 */
[----:B------:R-:W-:Y:S04]  /*187a0*/  STL [R1+0x1744], R5 ;  /* 0x0017440501007387 */ /* 0x000fe80000100800 */
[----:B------:R0:W-:Y:S04]  /*187b0*/  STL [R1+0x62c], R2 ;  /* 0x00062c0201007387 */ /* 0x0001e80000100800 */
[----:B------:R1:W-:Y:S01]  /*187c0*/  STL [R1+0x628], R3 ;  /* 0x0006280301007387 */ /* 0x0003e20000100800 */
[----:B0-----:R-:W-:-:S03]  /*187d0*/  IADD3 R2, P6, PT, R14, R6, RZ ;  /* 0x000000060e027210 */ /* 0x001fc60007fde0ff */
[----:B--2---:R-:W-:Y:S04]  /*187e0*/  STL [R1+0x1748], R51 ;  /* 0x0017483301007387 */ /* 0x004fe80000100800 */
[----:B------:R-:W-:Y:S01]  /*187f0*/  STL [R1+0x174c], R6 ;  /* 0x00174c0601007387 */ /* 0x000fe20000100800 */
[----:B-1----:R-:W-:Y:S02]  /*18800*/  IMAD.X R3, R13, 0x1, R7, P6 ;  /* 0x000000010d037824 */ /* 0x002fe400030e0607 */
[----:B------:R-:W-:Y:S01]  /*18810*/  @!P1 IMAD.MOV.U32 R58, RZ, RZ, R2 ;  /* 0x000000ffff3a9224 */ /* 0x000fe200078e0002 */
[----:B------:R-:W-:Y:S04]  /*18820*/  STL [R1+0x1750], R7 ;  /* 0x0017500701007387 */ /* 0x000fe80000100800 */
[----:B------:R0:W-:Y:S01]  /*18830*/  STL [R1+0x634], R2 ;  /* 0x0006340201007387 */ /* 0x0001e20000100800 */
[----:B------:R-:W-:-:S03]  /*18840*/  @!P1 IMAD.MOV.U32 R59, RZ, RZ, R3 ;  /* 0x000000ffff3b9224 */ /* 0x000fc600078e0003 */
[----:B------:R1:W-:Y:S04]  /*18850*/  STL [R1+0x630], R3 ;  /* 0x0006300301007387 */ /* 0x0003e80000100800 */
[----:B------:R2:W3:Y:S01]  /*18860*/  @!P1 LDG.E.U8 R50, desc[UR14][R58.64] ;  /* 0x0000000e3a329981 */ /* 0x0004e2000c1e1100 */
[----:B0-----:R-:W-:-:S05]  /*18870*/  IADD3 R2, P6, PT, R14, R8, RZ ;  /* 0x000000080e027210 */ /* 0x001fca0007fde0ff */
[----:B-1----:R-:W-:Y:S02]  /*18880*/  IMAD.X R3, R13, 0x1, R9, P6 ;  /* 0x000000010d037824 */ /* 0x002fe400030e0609 */
[----:B--2---:R-:W-:Y:S02]  /*18890*/  @!P1 IMAD.MOV.U32 R58, RZ, RZ, R2 ;  /* 0x000000ffff3a9224 */ /* 0x004fe400078e0002 */
[----:B------:R-:W-:Y:S01]  /*188a0*/  @!P1 IMAD.MOV.U32 R59, RZ, RZ, R3 ;  /* 0x000000ffff3b9224 */ /* 0x000fe200078e0003 */
[----:B------:R-:W-:Y:S04]  /*188b0*/  STL [R1+0x63c], R2 ;  /* 0x00063c0201007387 */ /* 0x000fe80000100800 */
[----:B------:R0:W2:Y:S04]  /*188c0*/  @!P1 LDG.E.U8 R49, desc[UR14][R58.64] ;  /* 0x0000000e3a319981 */ /* 0x0000a8000c1e1100 */
[----:B------:R-:W-:Y:S04]  /*188d0*/  STS.U8 [R12+UR4+0xc580], R148 ;  /* 0x00c580940c007988 */ /* 0x000fe80008000004 */
[----:B------:R-:W-:Y:S04]  /*188e0*/  STL [R1+0x638], R3 ;  /* 0x0006380301007387 */ /* 0x000fe80000100800 */
[----:B------:R1:W-:Y:S04]  /*188f0*/  STS.U8 [R12+UR4+0xd80], R163 ;  /* 0x000d80a30c007988 */ /* 0x0003e80008000004 */
[----:B------:R0:W-:Y:S04]  /*18900*/  STS.U8 [R12+UR4+0x8d80], R165 ;  /* 0x008d80a50c007988 */ /* 0x0001e80008000004 */
[----:B-1----:R-:W2:Y:S04]  /*18910*/  LDL.LU R163, [R1+0xf4] ;  /* 0x0000f40001a37983 */ /* 0x002ea80000300800 */
[----:B0-----:R-:W3:Y:S04]  /*18920*/  LDL.LU R165, [R1+0xc0] ;  /* 0x0000c00001a57983 */ /* 0x001ee80000300800 */
[----:B------:R0:W-:Y:S04]  /*18930*/  STS.U8 [R12+UR4+0x1580], R155 ;  /* 0x0015809b0c007988 */ /* 0x0001e80008000004 */
[----:B0-----:R-:W4:Y:S01]  /*18940*/  LDL.LU R155, [R1+0x134] ;  /* 0x00013400019b7983 */ /* 0x001f220000300800 */
[----:B------:R-:W-:Y:S01]  /*18950*/  ISETP.GE.AND P0, PT, R65, RZ, PT ;  /* 0x000000ff4100720c */ /* 0x000fe20003f06270 */
[----:B------:R-:W-:Y:S01]  /*18960*/  @!P3 IMAD.MOV R26, RZ, RZ, -R26 ;  /* 0x000000ffff1ab224 */ /* 0x000fe200078e0a1a */
[----:B------:R-:W-:Y:S01]  /*18970*/  ISETP.GE.AND P3, PT, R62, RZ, PT ;  /* 0x000000ff3e00720c */ /* 0x000fe20003f66270 */
[----:B------:R-:W-:Y:S01]  /*18980*/  @!P2 IMAD.MOV R32, RZ, RZ, -R32 ;  /* 0x000000ffff20a224 */ /* 0x000fe200078e0a20 */
[----:B------:R-:W-:Y:S01]  /*18990*/  ISETP.GE.AND P2, PT, R67, RZ, PT ;  /* 0x000000ff4300720c */ /* 0x000fe20003f46270 */
[----:B------:R0:W-:Y:S01]  /*189a0*/  STS.U8 [R12+UR4+0x1d80], R0 ;  /* 0x001d80000c007988 */ /* 0x0001e20008000004 */
[----:B------:R-:W-:Y:S01]  /*189b0*/  @!P5 IMAD.MOV R31, RZ, RZ, -R31 ;  /* 0x000000ffff1fd224 */ /* 0x000fe200078e0a1f */
[----:B------:R-:W-:-:S06]  /*189c0*/  ISETP.GE.AND P5, PT, R66, RZ, PT ;  /* 0x000000ff4200720c */ /* 0x000fcc0003fa6270 */
[----:B------:R-:W-:Y:S01]  /*189d0*/  @!P0 IMAD.MOV R35, RZ, RZ, -R35 ;  /* 0x000000ffff238224 */ /* 0x000fe200078e0a23 */
[----:B------:R-:W-:Y:S01]  /*189e0*/  ISETP.GE.AND P0, PT, R70, RZ, PT ;  /* 0x000000ff4600720c */ /* 0x000fe20003f06270 */
[----:B0-----:R-:W0:Y:S01]  /*189f0*/  S2R R0, SR_TID.X ;  /* 0x0000000000007919 */ /* 0x001e220000002100 */
[----:B------:R-:W-:Y:S01]  /*18a00*/  @!P3 IMAD.MOV R30, RZ, RZ, -R30 ;  /* 0x000000ffff1eb224 */ /* 0x000fe200078e0a1e */
[----:B------:R-:W-:Y:S01]  /*18a10*/  ISETP.GE.AND P3, PT, R63, RZ, PT ;  /* 0x000000ff3f00720c */ /* 0x000fe20003f66270 */
[----:B------:R-:W-:Y:S01]  /*18a20*/  @!P2 IMAD.MOV R34, RZ, RZ, -R34 ;  /* 0x000000ffff22a224 */ /* 0x000fe200078e0a22 */
[----:B------:R-:W-:Y:S01]  /*18a30*/  ISETP.GE.AND P2, PT, R69, RZ, PT ;  /* 0x000000ff4500720c */ /* 0x000fe20003f46270 */
[----:B------:R-:W-:Y:S01]  /*18a40*/  @!P5 IMAD.MOV R38, RZ, RZ, -R38 ;  /* 0x000000ffff26d224 */ /* 0x000fe200078e0a26 */
[----:B------:R-:W-:Y:S02]  /*18a50*/  ISETP.GE.AND P5, PT, R74, RZ, PT ;  /* 0x000000ff4a00720c */ /* 0x000fe40003fa6270 */
[----:B------:R-:W-:-:S04]  /*18a60*/  ISETP.GE.AND P6, PT, R79, RZ, PT ;  /* 0x000000ff4f00720c */ /* 0x000fc80003fc6270 */
[----:B------:R-:W-:Y:S01]  /*18a70*/  @!P0 IMAD.MOV R37, RZ, RZ, -R37 ;  /* 0x000000ffff258224 */ /* 0x000fe200078e0a25 */
[----:B------:R-:W-:Y:S02]  /*18a80*/  ISETP.GE.AND P0, PT, R72, RZ, PT ;  /* 0x000000ff4800720c */ /* 0x000fe40003f06270 */
[----:B------:R-:W-:Y:S01]  /*18a90*/  @!P3 IMAD.MOV R33, RZ, RZ, -R33 ;  /* 0x000000ffff21b224 */ /* 0x000fe200078e0a21 */
[----:B------:R-:W-:Y:S01]  /*18aa0*/  ISETP.GE.AND P3, PT, R68, RZ, PT ;  /* 0x000000ff4400720c */ /* 0x000fe20003f66270 */
[----:B------:R-:W-:Y:S01]  /*18ab0*/  @!P2 IMAD.MOV R36, RZ, RZ, -R36 ;  /* 0x000000ffff24a224 */ /* 0x000fe200078e0a24 */
[----:B------:R-:W-:Y:S02]  /*18ac0*/  ISETP.GE.AND P2, PT, R71, RZ, PT ;  /* 0x000000ff4700720c */ /* 0x000fe40003f46270 */
[----:B------:R-:W-:Y:S01]  /*18ad0*/  ISETP.GE.AND P1, PT, R78, RZ, PT ;  /* 0x000000ff4e00720c */ /* 0x000fe20003f26270 */
[----:B------:R-:W-:Y:S01]  /*18ae0*/  @!P5 IMAD.MOV R47, RZ, RZ, -R47 ;  /* 0x000000ffff2fd224 */ /* 0x000fe200078e0a2f */
[----:B------:R-:W-:Y:S01]  /*18af0*/  ISETP.GE.AND P5, PT, R76, RZ, PT ;  /* 0x000000ff4c00720c */ /* 0x000fe20003fa6270 */
[----:B------:R-:W-:-:S03]  /*18b00*/  @!P6 IMAD.MOV R44, RZ, RZ, -R44 ;  /* 0x000000ffff2ce224 */ /* 0x000fc600078e0a2c */
[----:B------:R-:W-:Y:S01]  /*18b10*/  @!P0 IMAD.MOV R46, RZ, RZ, -R46 ;  /* 0x000000ffff2e8224 */ /* 0x000fe200078e0a2e */
[----:B------:R-:W-:Y:S02]  /*18b20*/  ISETP.GE.AND P0, PT, R80, RZ, PT ;  /* 0x000000ff5000720c */ /* 0x000fe40003f06270 */
[----:B------:R-:W-:Y:S01]  /*18b30*/  @!P3 IMAD.MOV R48, RZ, RZ, -R48 ;  /* 0x000000ffff30b224 */ /* 0x000fe200078e0a30 */
[----:B------:R-:W-:Y:S01]  /*18b40*/  ISETP.GE.AND P3, PT, R77, RZ, PT ;  /* 0x000000ff4d00720c */ /* 0x000fe20003f66270 */
[----:B------:R-:W-:Y:S01]  /*18b50*/  @!P2 IMAD.MOV R45, RZ, RZ, -R45 ;  /* 0x000000ffff2da224 */ /* 0x000fe200078e0a2d */
[----:B------:R-:W-:Y:S01]  /*18b60*/  ISETP.GE.AND P2, PT, R75, RZ, PT ;  /* 0x000000ff4b00720c */ /* 0x000fe20003f46270 */
[----:B------:R-:W-:Y:S01]  /*18b70*/  @!P1 IMAD.MOV R43, RZ, RZ, -R43 ;  /* 0x000000ffff2b9224 */ /* 0x000fe200078e0a2b */
[----:B------:R-:W-:Y:S02]  /*18b80*/  ISETP.GE.AND P6, PT, R73, RZ, PT ;  /* 0x000000ff4900720c */ /* 0x000fe40003fc6270 */
[----:B------:R-:W-:-:S02]  /*18b90*/  ISETP.NE.AND P1, PT, R19, RZ, PT ;  /* 0x000000ff1300720c */ /* 0x000fc40003f25270 */
[----:B0-----:R-:W-:Y:S02]  /*18ba0*/  LOP3.LUT R0, R0, 0x7f, RZ, 0xc0, !PT ;  /* 0x0000007f00007812 */ /* 0x001fe400078ec0ff */
[----:B------:R-:W-:-:S03]  /*18bb0*/  LOP3.LUT R19, RZ, R19, RZ, 0x33, !PT ;  /* 0x00000013ff137212 */ /* 0x000fc600078e33ff */
[----:B------:R-:W-:Y:S01]  /*18bc0*/  IMAD R15, R0, R15, RZ ;  /* 0x0000000f000f7224 */ /* 0x000fe200078e02ff */
[C---:B------:R-:W-:Y:S02]  /*18bd0*/  SEL R21, R19.reuse, R21, !P1 ;  /* 0x0000001513157207 */ /* 0x040fe40004800000 */
[C---:B------:R-:W-:Y:S01]  /*18be0*/  SEL R20, R19.reuse, R20, !P1 ;  /* 0x0000001413147207 */ /* 0x040fe20004800000 */
[----:B------:R-:W-:Y:S01]  /*18bf0*/  @!P0 IMAD.MOV R41, RZ, RZ, -R41 ;  /* 0x000000ffff298224 */ /* 0x000fe200078e0a29 */
[----:B------:R-:W-:Y:S01]  /*18c00*/  SEL R18, R19, R18, !P1 ;  /* 0x0000001213127207 */ /* 0x000fe20004800000 */
[----:B------:R-:W-:Y:S01]  /*18c10*/  IMAD R21, R21, UR8, RZ ;  /* 0x0000000815157c24 */ /* 0x000fe2000f8e02ff */
[----:B------:R-:W-:Y:S01]  /*18c20*/  IADD3 R14, P0, PT, R15, UR18, RZ ;  /* 0x000000120f0e7c10 */ /* 0x000fe2000ff1e0ff */
[----:B------:R-:W-:Y:S01]  /*18c30*/  @!P3 IMAD.MOV R42, RZ, RZ, -R42 ;  /* 0x000000ffff2ab224 */ /* 0x000fe200078e0a2a */
[----:B------:R-:W-:Y:S01]  /*18c40*/  SEL R24, R19, R24, !P1 ;  /* 0x0000001813187207 */ /* 0x000fe20004800000 */
[----:B------:R-:W-:-:S02]  /*18c50*/  @!P2 IMAD.MOV R40, RZ, RZ, -R40 ;  /* 0x000000ffff28a224 */ /* 0x000fc400078e0a28 */
[----:B------:R-:W-:Y:S02]  /*18c60*/  @!P5 IMAD.MOV R39, RZ, RZ, -R39 ;  /* 0x000000ffff27d224 */ /* 0x000fe400078e0a27 */
[----:B------:R-:W-:Y:S01]  /*18c70*/  @!P6 IMAD.MOV R16, RZ, RZ, -R16 ;  /* 0x000000ffff10e224 */ /* 0x000fe200078e0a10 */
[----:B------:R-:W-:Y:S01]  /*18c80*/  SEL R23, R19, R23, !P1 ;  /* 0x0000001713177207 */ /* 0x000fe20004800000 */
[----:B------:R-:W-:Y:S01]  /*18c90*/  IMAD R20, R20, UR9, RZ ;  /* 0x0000000914147c24 */ /* 0x000fe2000f8e02ff */
[----:B------:R-:W-:Y:S01]  /*18ca0*/  LEA.HI.X.SX32 R13, R15, UR19, 0x1, P0 ;  /* 0x000000130f0d7c11 */ /* 0x000fe200080f0eff */
[----:B------:R-:W-:Y:S01]  /*18cb0*/  STS.U8 [R12+UR4+0x5580], R156 ;  /* 0x0055809c0c007988 */ /* 0x000fe20008000004 */
[----:B------:R-:W-:Y:S01]  /*18cc0*/  IMAD R18, R18, UR10, RZ ;  /* 0x0000000a12127c24 */ /* 0x000fe2000f8e02ff */
[----:B------:R-:W-:Y:S01]  /*18cd0*/  IADD3 R6, P0, PT, R21, R14, RZ ;  /* 0x0000000e15067210 */ /* 0x000fe20007f1e0ff */
[----:B------:R-:W-:Y:S01]  /*18ce0*/  IMAD R24, R24, UR12, RZ ;  /* 0x0000000c18187c24 */ /* 0x000fe2000f8e02ff */
[C---:B------:R-:W-:Y:S01]  /*18cf0*/  SEL R22, R19.reuse, R22, !P1 ;  /* 0x0000001613167207 */ /* 0x040fe20004800000 */
[----:B------:R-:W-:Y:S04]  /*18d00*/  STS.U8 [R12+UR4+0x9580], R157 ;  /* 0x0095809d0c007988 */ /* 0x000fe80008000004 */
[----:B--2---:R0:W-:Y:S04]  /*18d10*/  STS.U8 [R12+UR4+0xd980], R163 ;  /* 0x00d980a30c007988 */ /* 0x0041e80008000004 */
[----:B---3--:R1:W-:Y:S01]  /*18d20*/  STS.U8 [R12+UR4+0x5d80], R165 ;  /* 0x005d80a50c007988 */ /* 0x0083e20008000004 */
[C---:B------:R-:W-:Y:S01]  /*18d30*/  SEL R27, R19.reuse, R27, !P1 ;  /* 0x0000001b131b7207 */ /* 0x040fe20004800000 */
[----:B------:R-:W2:Y:S02]  /*18d40*/  LDCU UR18, c[0x0][0x3b0] ;  /* 0x00007600ff1277ac */ /* 0x000ea40008000800 */
[----:B0-----:R-:W3:Y:S04]  /*18d50*/  LDL.LU R163, [R1+0x130] ;  /* 0x0001300001a37983 */ /* 0x001ee80000300800 */
[----:B-1----:R-:W2:Y:S01]  /*18d60*/  LDL.LU R165, [R1+0xdc] ;  /* 0x0000dc0001a57983 */ /* 0x002ea20000300800 */
[----:B------:R-:W-:-:S02]  /*18d70*/  SEL R26, R19, R26, !P1 ;  /* 0x0000001a131a7207 */ /* 0x000fc40004800000 */
[C---:B------:R-:W-:Y:S01]  /*18d80*/  SEL R25, R19.reuse, R25, !P1 ;  /* 0x0000001913197207 */ /* 0x040fe20004800000 */
[----:B------:R-:W2:Y:S01]  /*18d90*/  LDL.LU R156, [R1+0x4c] ;  /* 0x00004c00019c7983 */ /* 0x000ea20000300800 */
[C---:B------:R-:W-:Y:S02]  /*18da0*/  SEL R32, R19.reuse, R32, !P1 ;  /* 0x0000002013207207 */ /* 0x040fe40004800000 */
[C---:B------:R-:W-:Y:S01]  /*18db0*/  SEL R31, R19.reuse, R31, !P1 ;  /* 0x0000001f131f7207 */ /* 0x040fe20004800000 */
[----:B------:R0:W-:Y:S01]  /*18dc0*/  STS.U8 [R12+UR4+0xd580], R158 ;  /* 0x00d5809e0c007988 */ /* 0x0001e20008000004 */
[C---:B------:R-:W-:Y:S02]  /*18dd0*/  SEL R30, R19.reuse, R30, !P1 ;  /* 0x0000001e131e7207 */ /* 0x040fe40004800000 */
[C---:B------:R-:W-:Y:S01]  /*18de0*/  SEL R29, R19.reuse, R29, !P1 ;  /* 0x0000001d131d7207 */ /* 0x040fe20004800000 */
[----:B------:R-:W3:Y:S01]  /*18df0*/  LDL.LU R157, [R1+0x48] ;  /* 0x00004800019d7983 */ /* 0x000ee20000300800 */
[----:B------:R-:W-:-:S02]  /*18e00*/  SEL R28, R19, R28, !P1 ;  /* 0x0000001c131c7207 */ /* 0x000fc40004800000 */
[C---:B------:R-:W-:Y:S02]  /*18e10*/  SEL R35, R19.reuse, R35, !P1 ;  /* 0x0000002313237207 */ /* 0x040fe40004800000 */
[C---:B------:R-:W-:Y:S01]  /*18e20*/  SEL R34, R19.reuse, R34, !P1 ;  /* 0x0000002213227207 */ /* 0x040fe20004800000 */
[----:B------:R1:W-:Y:S01]  /*18e30*/  STS.U8 [R12+UR4+0x1980], R159 ;  /* 0x0019809f0c007988 */ /* 0x0003e20008000004 */
[C---:B------:R-:W-:Y:S02]  /*18e40*/  SEL R33, R19.reuse, R33, !P1 ;  /* 0x0000002113217207 */ /* 0x040fe40004800000 */
[C---:B------:R-:W-:Y:S01]  /*18e50*/  SEL R38, R19.reuse, R38, !P1 ;  /* 0x0000002613267207 */ /* 0x040fe20004800000 */
[----:B0-----:R-:W3:Y:S01]  /*18e60*/  LDL.LU R158, [R1+0x44] ;  /* 0x00004400019e7983 */ /* 0x001ee20000300800 */
[C---:B------:R-:W-:Y:S02]  /*18e70*/  SEL R37, R19.reuse, R37, !P1 ;  /* 0x0000002513257207 */ /* 0x040fe40004800000 */
[----:B------:R-:W-:-:S02]  /*18e80*/  SEL R36, R19, R36, !P1 ;  /* 0x0000002413247207 */ /* 0x000fc40004800000 */
[C---:B------:R-:W-:Y:S02]  /*18e90*/  SEL R48, R19.reuse, R48, !P1 ;  /* 0x0000003013307207 */ /* 0x040fe40004800000 */
[C---:B------:R-:W-:Y:S02]  /*18ea0*/  SEL R47, R19.reuse, R47, !P1 ;  /* 0x0000002f132f7207 */ /* 0x040fe40004800000 */
[C---:B------:R-:W-:Y:S02]  /*18eb0*/  SEL R46, R19.reuse, R46, !P1 ;  /* 0x0000002e132e7207 */ /* 0x040fe40004800000 */
[C---:B------:R-:W-:Y:S02]  /*18ec0*/  SEL R45, R19.reuse, R45, !P1 ;  /* 0x0000002d132d7207 */ /* 0x040fe40004800000 */
[C---:B------:R-:W-:Y:S02]  /*18ed0*/  SEL R44, R19.reuse, R44, !P1 ;  /* 0x0000002c132c7207 */ /* 0x040fe40004800000 */
[----:B------:R-:W-:-:S02]  /*18ee0*/  SEL R43, R19, R43, !P1 ;  /* 0x0000002b132b7207 */ /* 0x000fc40004800000 */
[C---:B------:R-:W-:Y:S02]  /*18ef0*/  SEL R42, R19.reuse, R42, !P1 ;  /* 0x0000002a132a7207 */ /* 0x040fe40004800000 */
[C---:B------:R-:W-:Y:S02]  /*18f00*/  SEL R41, R19.reuse, R41, !P1 ;  /* 0x0000002913297207 */ /* 0x040fe40004800000 */
[C---:B------:R-:W-:Y:S02]  /*18f10*/  SEL R40, R19.reuse, R40, !P1 ;  /* 0x0000002813287207 */ /* 0x040fe40004800000 */
[C---:B------:R-:W-:Y:S02]  /*18f20*/  SEL R39, R19.reuse, R39, !P1 ;  /* 0x0000002713277207 */ /* 0x040fe40004800000 */
[C---:B------:R-:W-:Y:S02]  /*18f30*/  SEL R16, R19.reuse, R16, !P1 ;  /* 0x0000001013107207 */ /* 0x040fe40004800000 */
[----:B------:R-:W-:Y:S01]  /*18f40*/  SEL R17, R19, R17, !P1 ;  /* 0x0000001113117207 */ /* 0x000fe20004800000 */
[----:B------:R-:W-:Y:S01]  /*18f50*/  IMAD R23, R23, UR13, RZ ;  /* 0x0000000d17177c24 */ /* 0x000fe2000f8e02ff */
[-C--:B------:R-:W-:Y:S01]  /*18f60*/  IADD3 R55, P1, PT, R20, R14.reuse, RZ ;  /* 0x0000000e14377210 */ /* 0x080fe20007f3e0ff */
[----:B------:R0:W-:Y:S01]  /*18f70*/  STS.U8 [R12+UR4+0x5980], R160 ;  /* 0x005980a00c007988 */ /* 0x0001e20008000004 */
[-C--:B------:R-:W-:Y:S01]  /*18f80*/  LEA.HI.X.SX32 R7, R21, R13.reuse, 0x1, P0 ;  /* 0x0000000d15077211 */ /* 0x080fe200000f0eff */
[----:B------:R-:W-:Y:S01]  /*18f90*/  IMAD R22, R22, UR16, RZ ;  /* 0x0000001016167c24 */ /* 0x000fe2000f8e02ff */
[----:B------:R-:W-:Y:S01]  /*18fa0*/  IADD3 R133, P0, PT, R18, R14, RZ ;  /* 0x0000000e12857210 */ /* 0x000fe20007f1e0ff */
[----:B-1----:R-:W3:Y:S01]  /*18fb0*/  LDL.LU R159, [R1+0x40] ;  /* 0x00004000019f7983 */ /* 0x002ee20000300800 */
[----:B------:R-:W-:-:S03]  /*18fc0*/  LEA.HI.X.SX32 R54, R20, R13, 0x1, P1 ;  /* 0x0000000d14367211 */ /* 0x000fc600008f0eff */
[----:B------:R1:W-:Y:S01]  /*18fd0*/  STS.U8 [R12+UR4+0x9980], R161 ;  /* 0x009980a10c007988 */ /* 0x0003e20008000004 */
[----:B------:R-:W-:-:S03]  /*18fe0*/  IADD3 R137, P1, PT, R24, R14, RZ ;  /* 0x0000000e18897210 */ /* 0x000fc60007f3e0ff */
[----:B0-----:R-:W3:Y:S01]  /*18ff0*/  LDL.LU R160, [R1+0xc] ;  /* 0x00000c0001a07983 */ /* 0x001ee20000300800 */
[----:B------:R-:W-:Y:S01]  /*19000*/  IMAD R27, R27, UR17, RZ ;  /* 0x000000111b1b7c24 */ /* 0x000fe2000f8e02ff */
[----:B------:R-:W-:Y:S02]  /*19010*/  LEA.HI.X.SX32 R131, R18, R13, 0x1, P0 ;  /* 0x0000000d12837211 */ /* 0x000fe400000f0eff */
[----:B------:R0:W-:Y:S01]  /*19020*/  STS.U8 [R12+UR4+0x8980], R147 ;  /* 0x008980930c007988 */ /* 0x0001e20008000004 */
[----:B------:R-:W-:-:S03]  /*19030*/  IMAD R26, R26, UR20, RZ ;  /* 0x000000141a1a7c24 */ /* 0x000fc6000f8e02ff */
[----:B-1----:R-:W3:Y:S04]  /*19040*/  LDL.LU R161, [R1+0x8] ;  /* 0x0000080001a17983 */ /* 0x002ee80000300800 */
[----:B------:R-:W3:Y:S01]  /*19050*/  LDL.LU R15, [R1+0x70] ;  /* 0x00007000010f7983 */ /* 0x000ee20000300800 */
[----:B0-----:R-:W-:-:S03]  /*19060*/  IADD3 R147, P2, PT, R23, R14, RZ ;  /* 0x0000000e17937210 */ /* 0x001fc60007f5e0ff */
[----:B------:R-:W-:Y:S01]  /*19070*/  STL [R1+0x644], R6 ;  /* 0x0006440601007387 */ /* 0x000fe20000100800 */
[----:B------:R-:W-:-:S03]  /*19080*/  LEA.HI.X.SX32 R145, R24, R13, 0x1, P1 ;  /* 0x0000000d18917211 */ /* 0x000fc600008f0eff */
[----:B------:R-:W-:Y:S01]  /*19090*/  STL [R1+0x64c], R55 ;  /* 0x00064c3701007387 */ /* 0x000fe20000100800 */
[-C--:B------:R-:W-:Y:S01]  /*190a0*/  IADD3 R140, P0, PT, R22, R14.reuse, RZ ;  /* 0x0000000e168c7210 */ /* 0x080fe20007f1e0ff */
[----:B------:R-:W-:Y:S02]  /*190b0*/  IMAD R25, R25, UR21, RZ ;  /* 0x0000001519197c24 */ /* 0x000fe4000f8e02ff */
[----:B------:R-:W-:Y:S01]  /*190c0*/  STL [R1+0x640], R7 ;  /* 0x0006400701007387 */ /* 0x000fe20000100800 */
[----:B------:R-:W-:-:S03]  /*190d0*/  IADD3 R73, P1, PT, R27, R14, RZ ;  /* 0x0000000e1b497210 */ /* 0x000fc60007f3e0ff */
[----:B------:R0:W-:Y:S01]  /*190e0*/  STS.U8 [R12+UR4+0x4980], R150 ;  /* 0x004980960c007988 */ /* 0x0001e20008000004 */
[----:B------:R-:W-:-:S03]  /*190f0*/  IMAD R32, R32, UR22, RZ ;  /* 0x0000001620207c24 */ /* 0x000fc6000f8e02ff */
[----:B------:R-:W-:Y:S01]  /*19100*/  STL [R1+0x648], R54 ;  /* 0x0006483601007387 */ /* 0x000fe20000100800 */
[----:B------:R-:W-:-:S03]  /*19110*/  IMAD R31, R31, UR23, RZ ;  /* 0x000000171f1f7c24 */ /* 0x000fc6000f8e02ff */
[----:B------:R-:W-:Y:S01]  /*19120*/  STL [R1+0x654], R133 ;  /* 0x0006548501007387 */ /* 0x000fe20000100800 */
[----:B0-----:R-:W-:-:S03]  /*19130*/  LEA.HI.X.SX32 R150, R23, R13, 0x1, P2 ;  /* 0x0000000d17967211 */ /* 0x001fc600010f0eff */
[----:B------:R-:W-:Y:S01]  /*19140*/  STL [R1+0x65c], R137 ;  /* 0x00065c8901007387 */ /* 0x000fe20000100800 */
[----:B------:R-:W-:-:S03]  /*19150*/  IADD3 R65, P2, PT, R26, R14, RZ ;  /* 0x0000000e1a417210 */ /* 0x000fc60007f5e0ff */
[----:B------:R0:W-:Y:S01]  /*19160*/  STS.U8 [R12+UR4+0xd180], R11 ;  /* 0x00d1800b0c007988 */ /* 0x0001e20008000004 */
[----:B------:R-:W-:-:S03]  /*19170*/  LEA.HI.X.SX32 R74, R27, R13, 0x1, P1 ;  /* 0x0000000d1b4a7211 */ /* 0x000fc600008f0eff */
[----:B------:R-:W-:Y:S01]  /*19180*/  STL [R1+0x650], R131 ;  /* 0x0006508301007387 */ /* 0x000fe20000100800 */
[----:B------:R-:W-:-:S03]  /*19190*/  IMAD R30, R30, UR24, RZ ;  /* 0x000000181e1e7c24 */ /* 0x000fc6000f8e02ff */
[----:B------:R-:W-:Y:S01]  /*191a0*/  STL [R1+0x664], R147 ;  /* 0x0006649301007387 */ /* 0x000fe20000100800 */
[----:B0-----:R-:W-:-:S03]  /*191b0*/  LEA.HI.X.SX32 R11, R22, R13, 0x1, P0 ;  /* 0x0000000d160b7211 */ /* 0x001fc600000f0eff */
[----:B------:R-:W-:Y:S01]  /*191c0*/  STL [R1+0x658], R145 ;  /* 0x0006589101007387 */ /* 0x000fe20000100800 */
[-C--:B------:R-:W-:Y:S02]  /*191d0*/  IADD3 R5, P0, PT, R25, R14.reuse, RZ ;  /* 0x0000000e19057210 */ /* 0x080fe40007f1e0ff */
[----:B------:R-:W-:Y:S01]  /*191e0*/  LEA.HI.X.SX32 R66, R26, R13, 0x1, P2 ;  /* 0x0000000d1a427211 */ /* 0x000fe200010f0eff */
[----:B------:R-:W-:Y:S01]  /*191f0*/  STL [R1+0x660], R150 ;  /* 0x0006609601007387 */ /* 0x000fe20000100800 */
[-C--:B------:R-:W-:Y:S01]  /*19200*/  IADD3 R57, P1, PT, R32, R14.reuse, RZ ;  /* 0x0000000e20397210 */ /* 0x080fe20007f3e0ff */
[----:B------:R-:W-:Y:S02]  /*19210*/  IMAD R29, R29, UR25, RZ ;  /* 0x000000191d1d7c24 */ /* 0x000fe4000f8e02ff */
[----:B------:R-:W-:Y:S01]  /*19220*/  STL [R1+0x66c], R140 ;  /* 0x00066c8c01007387 */ /* 0x000fe20000100800 */
[----:B------:R-:W-:Y:S01]  /*19230*/  IADD3 R135, P2, PT, R31, R14, RZ ;  /* 0x0000000e1f877210 */ /* 0x000fe20007f5e0ff */
[----:B------:R-:W-:-:S02]  /*19240*/  IMAD R28, R28, UR26, RZ ;  /* 0x0000001a1c1c7c24 */ /* 0x000fc4000f8e02ff */
[----:B------:R-:W-:Y:S01]  /*19250*/  STL [R1+0x674], R73 ;  /* 0x0006744901007387 */ /* 0x000fe20000100800 */
[----:B------:R-:W-:-:S03]  /*19260*/  LEA.HI.X.SX32 R51, R25, R13, 0x1, P0 ;  /* 0x0000000d19337211 */ /* 0x000fc600000f0eff */
[----:B------:R-:W-:Y:S01]  /*19270*/  STL [R1+0x668], R11 ;  /* 0x0006680b01007387 */ /* 0x000fe20000100800 */
[----:B------:R-:W-:-:S03]  /*19280*/  LEA.HI.X.SX32 R56, R32, R13, 0x1, P1 ;  /* 0x0000000d20387211 */ /* 0x000fc600008f0eff */
[----:B------:R-:W-:Y:S01]  /*19290*/  STL [R1+0x67c], R65 ;  /* 0x00067c4101007387 */ /* 0x000fe20000100800 */
[----:B------:R-:W-:-:S03]  /*192a0*/  IADD3 R139, P0, PT, R30, R14, RZ ;  /* 0x0000000e1e8b7210 */ /* 0x000fc60007f1e0ff */
[----:B------:R-:W-:Y:S01]  /*192b0*/  STL [R1+0x670], R74 ;  /* 0x0006704a01007387 */ /* 0x000fe20000100800 */
[----:B------:R-:W-:Y:S01]  /*192c0*/  LEA.HI.X.SX32 R134, R31, R13, 0x1, P2 ;  /* 0x0000000d1f867211 */ /* 0x000fe200010f0eff */
[----:B------:R-:W-:Y:S02]  /*192d0*/  IMAD R35, R35, UR27, RZ ;  /* 0x0000001b23237c24 */ /* 0x000fe4000f8e02ff */
[----:B------:R-:W-:Y:S01]  /*192e0*/  STL [R1+0x678], R66 ;  /* 0x0006784201007387 */ /* 0x000fe20000100800 */
[----:B------:R-:W-:Y:S01]  /*192f0*/  IMAD R34, R34, UR28, RZ ;  /* 0x0000001c22227c24 */ /* 0x000fe2000f8e02ff */
[----:B------:R-:W-:Y:S02]  /*19300*/  IADD3 R79, P2, PT, R28, R14, RZ ;  /* 0x0000000e1c4f7210 */ /* 0x000fe40007f5e0ff */
[----:B------:R0:W-:Y:S01]  /*19310*/  STS.U8 [R12+UR4+0x4d80], R152 ;  /* 0x004d80980c007988 */ /* 0x0001e20008000004 */
[----:B------:R-:W-:-:S03]  /*19320*/  IMAD R33, R33, UR29, RZ ;  /* 0x0000001d21217c24 */ /* 0x000fc6000f8e02ff */
[----:B------:R-:W-:Y:S01]  /*19330*/  STL [R1+0x684], R5 ;  /* 0x0006840501007387 */ /* 0x000fe20000100800 */
[----:B------:R-:W-:-:S03]  /*19340*/  LEA.HI.X.SX32 R138, R30, R13, 0x1, P0 ;  /* 0x0000000d1e8a7211 */ /* 0x000fc600000f0eff */
[----:B------:R-:W-:Y:S01]  /*19350*/  STL [R1+0x68c], R57 ;  /* 0x00068c3901007387 */ /* 0x000fe20000100800 */
[----:B0-----:R-:W-:-:S03]  /*19360*/  IADD3 R152, P1, PT, R29, R14, RZ ;  /* 0x0000000e1d987210 */ /* 0x001fc60007f3e0ff */
[----:B------:R-:W-:Y:S01]  /*19370*/  STL [R1+0x680], R51 ;  /* 0x0006803301007387 */ /* 0x000fe20000100800 */
[----:B------:R-:W-:-:S03]  /*19380*/  IMAD R38, R38, UR30, RZ ;  /* 0x0000001e26267c24 */ /* 0x000fc6000f8e02ff */
[----:B------:R-:W-:Y:S01]  /*19390*/  STL [R1+0x694], R135 ;  /* 0x0006948701007387 */ /* 0x000fe20000100800 */
[----:B------:R-:W-:-:S03]  /*193a0*/  LEA.HI.X.SX32 R80, R28, R13, 0x1, P2 ;  /* 0x0000000d1c507211 */ /* 0x000fc600010f0eff */
[----:B------:R0:W-:Y:S01]  /*193b0*/  STS.U8 [R12+UR4+0xc980], R151 ;  /* 0x00c980970c007988 */ /* 0x0001e20008000004 */
[----:B------:R-:W-:-:S03]  /*193c0*/  IADD3 R71, P0, PT, R35, R14, RZ ;  /* 0x0000000e23477210 */ /* 0x000fc60007f1e0ff */
[----:B------:R-:W-:Y:S01]  /*193d0*/  STL [R1+0x688], R56 ;  /* 0x0006883801007387 */ /* 0x000fe20000100800 */
[----:B------:R-:W-:-:S03]  /*193e0*/  IMAD R37, R37, UR31, RZ ;  /* 0x0000001f25257c24 */ /* 0x000fc6000f8e02ff */
[----:B------:R-:W-:Y:S01]  /*193f0*/  STL [R1+0x690], R134 ;  /* 0x0006908601007387 */ /* 0x000fe20000100800 */
[----:B0-----:R-:W-:-:S03]  /*19400*/  LEA.HI.X.SX32 R151, R29, R13, 0x1, P1 ;  /* 0x0000000d1d977211 */ /* 0x001fc600008f0eff */
[----:B------:R-:W-:Y:S01]  /*19410*/  STL [R1+0x69c], R139 ;  /* 0x00069c8b01007387 */ /* 0x000fe20000100800 */
[-C--:B------:R-:W-:Y:S01]  /*19420*/  IADD3 R58, P1, PT, R34, R14.reuse, RZ ;  /* 0x0000000e223a7210 */ /* 0x080fe20007f3e0ff */
[----:B------:R-:W-:Y:S01]  /*19430*/  IMAD R36, R36, UR32, RZ ;  /* 0x0000002024247c24 */ /* 0x000fe2000f8e02ff */
[----:B------:R-:W-:Y:S01]  /*19440*/  IADD3 R53, P2, PT, R33, R14, RZ ;  /* 0x0000000e21357210 */ /* 0x000fe20007f5e0ff */
[----:B------:R-:W-:Y:S01]  /*19450*/  STL [R1+0x6a4], R152 ;  /* 0x0006a49801007387 */ /* 0x000fe20000100800 */
[----:B------:R-:W-:-:S03]  /*19460*/  LEA.HI.X.SX32 R72, R35, R13, 0x1, P0 ;  /* 0x0000000d23487211 */ /* 0x000fc600000f0eff */
[----:B------:R-:W-:Y:S01]  /*19470*/  STL [R1+0x698], R138 ;  /* 0x0006988a01007387 */ /* 0x000fe20000100800 */
[----:B------:R-:W-:-:S03]  /*19480*/  LEA.HI.X.SX32 R59, R34, R13, 0x1, P1 ;  /* 0x0000000d223b7211 */ /* 0x000fc600008f0eff */
[----:B------:R-:W-:Y:S01]  /*19490*/  STL [R1+0x6ac], R79 ;  /* 0x0006ac4f01007387 */ /* 0x000fe20000100800 */
[----:B------:R-:W-:Y:S01]  /*194a0*/  IADD3 R128, P0, PT, R38, R14, RZ ;  /* 0x0000000e26807210 */ /* 0x000fe20007f1e0ff */
[----:B------:R-:W-:Y:S02]  /*194b0*/  IMAD R48, R48, UR33, RZ ;  /* 0x0000002130307c24 */ /* 0x000fe4000f8e02ff */
[----:B------:R-:W-:Y:S01]  /*194c0*/  STL [R1+0x6a0], R151 ;  /* 0x0006a09701007387 */ /* 0x000fe20000100800 */
[----:B------:R-:W-:-:S03]  /*194d0*/  LEA.HI.X.SX32 R4, R33, R13, 0x1, P2 ;  /* 0x0000000d21047211 */ /* 0x000fc600010f0eff */
[----:B------:R-:W-:Y:S01]  /*194e0*/  STL [R1+0x6a8], R80 ;  /* 0x0006a85001007387 */ /* 0x000fe20000100800 */
[-C--:B------:R-:W-:Y:S01]  /*194f0*/  IADD3 R142, P1, PT, R37, R14.reuse, RZ ;  /* 0x0000000e258e7210 */ /* 0x080fe20007f3e0ff */
[----:B------:R-:W-:Y:S02]  /*19500*/  IMAD R47, R47, UR34, RZ ;  /* 0x000000222f2f7c24 */ /* 0x000fe4000f8e02ff */
[----:B------:R-:W-:Y:S01]  /*19510*/  STL [R1+0x6b4], R71 ;  /* 0x0006b44701007387 */ /* 0x000fe20000100800 */
[----:B------:R-:W-:Y:S01]  /*19520*/  IADD3 R146, P2, PT, R36, R14, RZ ;  /* 0x0000000e24927210 */ /* 0x000fe20007f5e0ff */
[----:B------:R-:W-:Y:S02]  /*19530*/  IMAD R46, R46, UR35, RZ ;  /* 0x000000232e2e7c24 */ /* 0x000fe4000f8e02ff */
[----:B------:R-:W-:Y:S01]  /*19540*/  STL [R1+0x6c4], R53 ;  /* 0x0006c43501007387 */ /* 0x000fe20000100800 */
[----:B------:R-:W-:-:S03]  /*19550*/  LEA.HI.X.SX32 R132, R38, R13, 0x1, P0 ;  /* 0x0000000d26847211 */ /* 0x000fc600000f0eff */
[----:B------:R-:W-:Y:S01]  /*19560*/  STL [R1+0x6bc], R58 ;  /* 0x0006bc3a01007387 */ /* 0x000fe20000100800 */
[----:B------:R-:W-:-:S03]  /*19570*/  LEA.HI.X.SX32 R136, R37, R13, 0x1, P1 ;  /* 0x0000000d25887211 */ /* 0x000fc600008f0eff */
[----:B------:R-:W-:Y:S01]  /*19580*/  STL [R1+0x6b0], R72 ;  /* 0x0006b04801007387 */ /* 0x000fe20000100800 */
[----:B------:R-:W-:-:S03]  /*19590*/  LEA.HI.X.SX32 R141, R36, R13, 0x1, P2 ;  /* 0x0000000d248d7211 */ /* 0x000fc600010f0eff */
[----:B------:R0:W-:Y:S01]  /*195a0*/  STS.U8 [R12+UR4+0x1180], R162 ;  /* 0x001180a20c007988 */ /* 0x0001e20008000004 */
[----:B------:R-:W-:-:S03]  /*195b0*/  IMAD R45, R45, UR36, RZ ;  /* 0x000000242d2d7c24 */ /* 0x000fc6000f8e02ff */
[----:B------:R-:W-:Y:S01]  /*195c0*/  STL [R1+0x6b8], R59 ;  /* 0x0006b83b01007387 */ /* 0x000fe20000100800 */
[----:B------:R-:W-:-:S03]  /*195d0*/  IADD3 R77, P1, PT, R47, R14, RZ ;  /* 0x0000000e2f4d7210 */ /* 0x000fc60007f3e0ff */
[----:B------:R-:W-:Y:S01]  /*195e0*/  STL [R1+0x6c0], R4 ;  /* 0x0006c00401007387 */ /* 0x000fe20000100800 */
[----:B0-----:R-:W-:-:S03]  /*195f0*/  IADD3 R162, P0, PT, R48, R14, RZ ;  /* 0x0000000e30a27210 */ /* 0x001fc60007f1e0ff */
[----:B------:R-:W-:Y:S01]  /*19600*/  STL [R1+0x6cc], R128 ;  /* 0x0006cc8001007387 */ /* 0x000fe20000100800 */
[----:B------:R-:W-:Y:S01]  /*19610*/  IMAD R44, R44, UR37, RZ ;  /* 0x000000252c2c7c24 */ /* 0x000fe2000f8e02ff */
[----:B------:R-:W-:Y:S02]  /*19620*/  IADD3 R69, P2, PT, R46, R14, RZ ;  /* 0x0000000e2e457210 */ /* 0x000fe40007f5e0ff */
[----:B------:R-:W-:Y:S01]  /*19630*/  STS.U8 [R12+UR4+0x980], R149 ;  /* 0x000980950c007988 */ /* 0x000fe20008000004 */
[----:B------:R-:W-:-:S03]  /*19640*/  IMAD R43, R43, UR38, RZ ;  /* 0x000000262b2b7c24 */ /* 0x000fc6000f8e02ff */
[----:B------:R0:W-:Y:S04]  /*19650*/  STS.U8 [R12+UR4+0xcd80], R153 ;  /* 0x00cd80990c007988 */ /* 0x0001e80008000004 */
[----:B------:R-:W-:Y:S04]  /*19660*/  STS.U8 [R12+UR4+0x5180], R164 ;  /* 0x005180a40c007988 */ /* 0x000fe80008000004 */
[----:B------:R1:W-:Y:S01]  /*19670*/  STS.U8 [R12+UR4+0x9180], R10 ;  /* 0x0091800a0c007988 */ /* 0x0003e20008000004 */
[----:B0-----:R-:W-:-:S03]  /*19680*/  LEA.HI.X.SX32 R153, R48, R13, 0x1, P0 ;  /* 0x0000000d30997211 */ /* 0x001fc600000f0eff */
[----:B------:R-:W-:Y:S01]  /*19690*/  STL [R1+0x6d4], R142 ;  /* 0x0006d48e01007387 */ /* 0x000fe20000100800 */
[----:B------:R-:W-:-:S03]  /*196a0*/  LEA.HI.X.SX32 R78, R47, R13, 0x1, P1 ;  /* 0x0000000d2f4e7211 */ /* 0x000fc600008f0eff */
[----:B------:R-:W-:Y:S01]  /*196b0*/  STL [R1+0x6c8], R132 ;  /* 0x0006c88401007387 */ /* 0x000fe20000100800 */
[----:B-1----:R-:W0:Y:S03]  /*196c0*/  LDC R12, c[0x0][0x3a0] ;  /* 0x0000e800ff0c7b82 */ /* 0x002e260000000800 */
[----:B------:R-:W-:Y:S01]  /*196d0*/  STL [R1+0x6dc], R146 ;  /* 0x0006dc9201007387 */ /* 0x000fe20000100800 */
[----:B------:R-:W-:-:S03]  /*196e0*/  LEA.HI.X.SX32 R70, R46, R13, 0x1, P2 ;  /* 0x0000000d2e467211 */ /* 0x000fc600010f0eff */
[----:B------:R-:W-:Y:S01]  /*196f0*/  STL [R1+0x6d0], R136 ;  /* 0x0006d08801007387 */ /* 0x000fe20000100800 */
[----:B------:R-:W-:-:S03]  /*19700*/  IADD3 R63, P0, PT, R45, R14, RZ ;  /* 0x0000000e2d3f7210 */ /* 0x000fc60007f1e0ff */
        /* <DEDUP_REMOVED lines=9> */
[----:B------:R-:W-:Y:S01]  /*197a0*/  IMAD R40, R40, UR41, RZ ;  /* 0x0000002928287c24 */ /* 0x000fe2000f8e02ff */
[-C--:B------:R-:W-:Y:S02]  /*197b0*/  LEA.HI.X.SX32 R3, R44, R13.reuse, 0x1, P1 ;  /* 0x0000000d2c037211 */ /* 0x080fe400008f0eff */
[----:B------:R-:W-:Y:S01]  /*197c0*/  STL [R1+0x6f4], R69 ;  /* 0x0006f44501007387 */ /* 0x000fe20000100800 */
[----:B------:R-:W-:Y:S01]  /*197d0*/  IMAD R39, R39, UR42, RZ ;  /* 0x0000002a27277c24 */ /* 0x000fe2000f8e02ff */
[----:B------:R-:W-:Y:S02]  /*197e0*/  LEA.HI.X.SX32 R129, R43, R13, 0x1, P2 ;  /* 0x0000000d2b817211 */ /* 0x000fe400010f0eff */
[----:B------:R-:W-:Y:S01]  /*197f0*/  STL [R1+0x6e8], R78 ;  /* 0x0006e84e01007387 */ /* 0x000fe20000100800 */
[----:B------:R-:W-:Y:S01]  /*19800*/  IMAD R16, R16, UR43, RZ ;  /* 0x0000002b10107c24 */ /* 0x000fe2000f8e02ff */
[----:B------:R-:W-:-:S02]  /*19810*/  IADD3 R144, P0, PT, R42, R14, RZ ;  /* 0x0000000e2a907210 */ /* 0x000fc40007f1e0ff */
[----:B------:R-:W-:Y:S01]  /*19820*/  STL [R1+0x6f0], R70 ;  /* 0x0006f04601007387 */ /* 0x000fe20000100800 */
[----:B--2---:R-:W-:Y:S01]  /*19830*/  IMAD R17, R17, UR18, RZ ;  /* 0x0000001211117c24 */ /* 0x004fe2000f8e02ff */
[-C--:B------:R-:W-:Y:S02]  /*19840*/  IADD3 R149, P1, PT, R41, R14.reuse, RZ ;  /* 0x0000000e29957210 */ /* 0x080fe40007f3e0ff */
[----:B------:R-:W-:Y:S01]  /*19850*/  STL [R1+0x704], R2 ;  /* 0x0007040201007387 */ /* 0x000fe20000100800 */
[----:B------:R-:W-:-:S03]  /*19860*/  IADD3 R10, P2, PT, R40, R14, RZ ;  /* 0x0000000e280a7210 */ /* 0x000fc60007f5e0ff */
[----:B------:R-:W-:Y:S01]  /*19870*/  STL [R1+0x6fc], R63 ;  /* 0x0006fc3f01007387 */ /* 0x000fe20000100800 */
[----:B------:R-:W-:-:S03]  /*19880*/  IADD3 R75, P3, PT, R39, R14, RZ ;  /* 0x0000000e274b7210 */ /* 0x000fc60007f7e0ff */
[----:B------:R-:W-:Y:S01]  /*19890*/  STL [R1+0x70c], R130 ;  /* 0x00070c8201007387 */ /* 0x000fe20000100800 */
[----:B------:R-:W-:-:S03]  /*198a0*/  IADD3 R67, P5, PT, R16, R14, RZ ;  /* 0x0000000e10437210 */ /* 0x000fc60007fbe0ff */
[----:B------:R-:W-:Y:S01]  /*198b0*/  STL [R1+0x6f8], R64 ;  /* 0x0006f84001007387 */ /* 0x000fe20000100800 */
[----:B------:R-:W-:-:S03]  /*198c0*/  IADD3 R61, P6, PT, R17, R14, RZ ;  /* 0x0000000e113d7210 */ /* 0x000fc60007fde0ff */
[----:B------:R-:W-:Y:S01]  /*198d0*/  STL [R1+0x700], R3 ;  /* 0x0007000301007387 */ /* 0x000fe20000100800 */
[----:B------:R-:W-:-:S03]  /*198e0*/  LEA.HI.X.SX32 R143, R42, R13, 0x1, P0 ;  /* 0x0000000d2a8f7211 */ /* 0x000fc600000f0eff */
[----:B------:R-:W-:Y:S01]  /*198f0*/  STL [R1+0x708], R129 ;  /* 0x0007088101007387 */ /* 0x000fe20000100800 */
[----:B------:R-:W-:-:S03]  /*19900*/  LEA.HI.X.SX32 R148, R41, R13, 0x1, P1 ;  /* 0x0000000d29947211 */ /* 0x000fc600008f0eff */
[----:B------:R-:W-:Y:S04]  /*19910*/  STL [R1+0x714], R144 ;  /* 0x0007149001007387 */ /* 0x000fe80000100800 */
[----:B------:R-:W-:Y:S01]  /*19920*/  STL [R1+0x71c], R149 ;  /* 0x00071c9501007387 */ /* 0x000fe20000100800 */
[----:B------:R-:W-:-:S03]  /*19930*/  LEA.HI.X.SX32 R164, R40, R13, 0x1, P2 ;  /* 0x0000000d28a47211 */ /* 0x000fc600010f0eff */
[----:B------:R-:W2:Y:S04]  /*19940*/  LDL.LU R14, [R1+0x74] ;  /* 0x00007400010e7983 */ /* 0x000ea80000300800 */
[----:B------:R-:W-:Y:S04]  /*19950*/  STL [R1+0x724], R10 ;  /* 0x0007240a01007387 */ /* 0x000fe80000100800 */
[----:B------:R-:W-:Y:S01]  /*19960*/  STL [R1+0x72c], R75 ;  /* 0x00072c4b01007387 */ /* 0x000fe20000100800 */
[----:B------:R-:W-:-:S03]  /*19970*/  LEA.HI.X.SX32 R76, R39, R13, 0x1, P3 ;  /* 0x0000000d274c7211 */ /* 0x000fc600018f0eff */
[----:B------:R-:W-:Y:S01]  /*19980*/  STL [R1+0x734], R67 ;  /* 0x0007344301007387 */ /* 0x000fe20000100800 */
[-C--:B------:R-:W-:Y:S01]  /*19990*/  LEA.HI.X.SX32 R68, R16, R13.reuse, 0x1, P5 ;  /* 0x0000000d10447211 */ /* 0x080fe200028f0eff */
[----:B0-----:R-:W-:Y:S02]  /*199a0*/  VIADD R60, R12, 0x7f ;  /* 0x0000007f0c3c7836 */ /* 0x001fe40000000000 */
[----:B------:R-:W-:Y:S01]  /*199b0*/  STL [R1+0x710], R143 ;  /* 0x0007108f01007387 */ /* 0x000fe20000100800 */
[----:B------:R-:W-:-:S03]  /*199c0*/  LEA.HI.X.SX32 R62, R17, R13, 0x1, P6 ;  /* 0x0000000d113e7211 */ /* 0x000fc600030f0eff */
[----:B------:R-:W-:Y:S04]  /*199d0*/  STL [R1+0x73c], R61 ;  /* 0x00073c3d01007387 */ /* 0x000fe80000100800 */
[----:B------:R-:W-:Y:S04]  /*199e0*/  STL [R1+0x718], R148 ;  /* 0x0007189401007387 */ /* 0x000fe80000100800 */
[----:B------:R-:W2:Y:S01]  /*199f0*/  LDL.LU R16, [R1+0x80] ;  /* 0x0000800001107983 */ /* 0x000ea20000300800 */
[----:B------:R-:W-:-:S03]  /*19a00*/  ISETP.GT.AND P0, PT, R60, 0x7f, PT ;  /* 0x0000007f3c00780c */ /* 0x000fc60003f04270 */
[----:B------:R-:W-:Y:S04]  /*19a10*/  STL [R1+0x720], R164 ;  /* 0x000720a401007387 */ /* 0x000fe80000100800 */
[----:B------:R-:W2:Y:S04]  /*19a20*/  LDL.LU R17, [R1+0xd0] ;  /* 0x0000d00001117983 */ /* 0x000ea80000300800 */
[----:B------:R-:W2:Y:S04]  /*19a30*/  LDL.LU R13, [R1+0x84] ;  /* 0x00008400010d7983 */ /* 0x000ea80000300800 */
[----:B------:R-:W-:Y:S04]  /*19a40*/  STL [R1+0x728], R76 ;  /* 0x0007284c01007387 */ /* 0x000fe80000100800 */
[----:B------:R-:W2:Y:S01]  /*19a50*/  LDL.LU R60, [R1+0xd4] ;  /* 0x0000d400013c7983 */ /* 0x000ea20000300800 */
[----:B------:R-:W-:-:S02]  /*19a60*/  ISETP.LT.AND P0, PT, R0, R12, P0 ;  /* 0x0000000c0000720c */ /* 0x000fc40000701270 */
[----:B------:R-:W-:Y:S01]  /*19a70*/  LOP3.LUT R12, R0, 0x30, RZ, 0x3c, !PT ;  /* 0x00000030000c7812 */ /* 0x000fe200078e3cff */
[----:B------:R-:W-:Y:S04]  /*19a80*/  STL [R1+0x730], R68 ;  /* 0x0007304401007387 */ /* 0x000fe80000100800 */
[----:B------:R-:W2:Y:S04]  /*19a90*/  LDL.LU R0, [R1+0xd8] ;  /* 0x0000d80001007983 */ /* 0x000ea80000300800 */
[----:B------:R-:W-:Y:S04]  /*19aa0*/  STL [R1+0x738], R62 ;  /* 0x0007383e01007387 */ /* 0x000fe80000100800 */
[----:B----4-:R0:W-:Y:S04]  /*19ab0*/  STS.U8 [R12+UR4+0x9d80], R155 ;  /* 0x009d809b0c007988 */ /* 0x0101e80008000004 */
[----:B---3--:R1:W-:Y:S04]  /*19ac0*/  STS.U8 [R12+UR4+0xdd80], R163 ;  /* 0x00dd80a30c007988 */ /* 0x0083e80008000004 */
[----:B------:R3:W-:Y:S04]  /*19ad0*/  STS.U8 [R12+UR4+0x2180], R165 ;  /* 0x002180a50c007988 */ /* 0x0007e80008000004 */
[----:B0-----:R-:W4:Y:S04]  /*19ae0*/  LDL.LU R155, [R1+0x1774] ;  /* 0x00177400019b7983 */ /* 0x001f280000300800 */
[----:B-1----:R-:W4:Y:S04]  /*19af0*/  LDL.LU R163, [R1+0x1770] ;  /* 0x0017700001a37983 */ /* 0x002f280000300800 */
[----:B---3--:R-:W3:Y:S04]  /*19b00*/  LDL.LU R165, [R1+0x176c] ;  /* 0x00176c0001a57983 */ /* 0x008ee80000300800 */
[----:B------:R-:W-:Y:S04]  /*19b10*/  STS.U8 [R12+UR4+0xe580], R15 ;  /* 0x00e5800f0c007988 */ /* 0x000fe80008000004 */
[----:B------:R-:W-:Y:S04]  /*19b20*/  STS.U8 [R12+UR4+0x2980], R156 ;  /* 0x0029809c0c007988 */ /* 0x000fe80008000004 */
[----:B------:R-:W-:Y:S04]  /*19b30*/  STS.U8 [R12+UR4+0x6980], R157 ;  /* 0x0069809d0c007988 */ /* 0x000fe80008000004 */
[----:B------:R-:W-:Y:S04]  /*19b40*/  STS.U8 [R12+UR4+0xa980], R158 ;  /* 0x00a9809e0c007988 */ /* 0x000fe80008000004 */
[----:B------:R-:W-:Y:S04]  /*19b50*/  STS.U8 [R12+UR4+0xe980], R159 ;  /* 0x00e9809f0c007988 */ /* 0x000fe80008000004 */
[----:B------:R-:W-:Y:S04]  /*19b60*/  STS.U8 [R12+UR4+0x2d80], R160 ;  /* 0x002d80a00c007988 */ /* 0x000fe80008000004 */
[----:B------:R-:W-:Y:S04]  /*19b70*/  STS.U8 [R12+UR4+0x6d80], R161 ;  /* 0x006d80a10c007988 */ /* 0x000fe80008000004 */
[----:B--2---:R-:W-:Y:S04]  /*19b80*/  STS.U8 [R12+UR4+0xa580], R14 ;  /* 0x00a5800e0c007988 */ /* 0x004fe80008000004 */
[----:B------:R-:W-:Y:S04]  /*19b90*/  STS.U8 [R12+UR4+0x6580], R16 ;  /* 0x006580100c007988 */ /* 0x000fe80008000004 */
[----:B------:R-:W-:Y:S04]  /*19ba0*/  STS.U8 [R12+UR4+0xe180], R17 ;  /* 0x00e180110c007988 */ /* 0x000fe80008000004 */
[----:B------:R0:W-:Y:S04]  /*19bb0*/  STS.U8 [R12+UR4+0xa180], R60 ;  /* 0x00a1803c0c007988 */ /* 0x0001e80008000004 */
[----:B0-----:R-:W2:Y:S04]  /*19bc0*/  LDL.LU R60, [R1+0x364] ;  /* 0x00036400013c7983 */ /* 0x001ea80000300800 */
[----:B------:R-:W2:Y:S04]  /*19bd0*/  LDL.LU R17, [R1+0x360] ;  /* 0x0003600001117983 */ /* 0x000ea80000300800 */
        /* <DEDUP_REMOVED lines=13> */
[----:B------:R0:W-:Y:S02]  /*19cb0*/  STS.U8 [R12+UR4+0x6180], R0 ;  /* 0x006180000c007988 */ /* 0x0001e40008000004 */
[----:B0-----:R-:W0:Y:S02]  /*19cc0*/  S2R R0, SR_TID.X ;  /* 0x0000000000007919 */ /* 0x001e240000002100 */
[----:B------:R1:W-:Y:S04]  /*19cd0*/  STS.U8 [R12+UR4+0x2580], R13 ;  /* 0x0025800d0c007988 */ /* 0x0003e80008000004 */
[----:B------:R-:W-:Y:S04]  /*19ce0*/  STS.U8 [R12+UR4+0x3180], R127 ;  /* 0x0031807f0c007988 */ /* 0x000fe80008000004 */
[----:B------:R-:W-:Y:S04]  /*19cf0*/  STS.U8 [R12+UR4+0x7180], R126 ;  /* 0x0071807e0c007988 */ /* 0x000fe80008000004 */
[----:B------:R-:W-:Y:S04]  /*19d00*/  STS.U8 [R12+UR4+0xb180], R125 ;  /* 0x00b1807d0c007988 */ /* 0x000fe80008000004 */
[----:B------:R-:W-:Y:S04]  /*19d10*/  STS.U8 [R12+UR4+0xf180], R98 ;  /* 0x00f180620c007988 */ /* 0x000fe80008000004 */
[----:B------:R-:W-:Y:S01]  /*19d20*/  STS.U8 [R12+UR4+0x3580], R97 ;  /* 0x003580610c007988 */ /* 0x000fe20008000004 */
[----:B0-----:R-:W-:-:S04]  /*19d30*/  LOP3.LUT R0, R0, 0x7f, RZ, 0xc0, !PT ;  /* 0x0000007f00007812 */ /* 0x001fc800078ec0ff */
[----:B-1----:R-:W-:Y:S01]  /*19d40*/  LOP3.LUT R13, R0, 0x40, RZ, 0x3c, !PT ;  /* 0x00000040000d7812 */ /* 0x002fe200078e3cff */
        /* <DEDUP_REMOVED lines=12> */
[----:B------:R0:W-:Y:S04]  /*19e10*/  STS.U8 [R13+UR4+0xc600], R156 ;  /* 0x00c6009c0d007988 */ /* 0x0001e80008000004 */
[----:B------:R1:W-:Y:S04]  /*19e20*/  STS.U8 [R13+UR4+0xa00], R157 ;  /* 0x000a009d0d007988 */ /* 0x0003e80008000004 */
[----:B------:R2:W-:Y:S04]  /*19e30*/  STS.U8 [R13+UR4+0x4a00], R158 ;  /* 0x004a009e0d007988 */ /* 0x0005e80008000004 */
[----:B0-----:R-:W3:Y:S04]  /*19e40*/  LDL.LU R156, [R1+0x288] ;  /* 0x00028800019c7983 */ /* 0x001ee80000300800 */
[----:B-1----:R-:W3:Y:S04]  /*19e50*/  LDL.LU R157, [R1+0x284] ;  /* 0x00028400019d7983 */ /* 0x002ee80000300800 */
[----:B------:R0:W-:Y:S04]  /*19e60*/  STS.U8 [R13+UR4+0x8a00], R159 ;  /* 0x008a009f0d007988 */ /* 0x0001e80008000004 */
[----:B--2---:R-:W2:Y:S04]  /*19e70*/  LDL.LU R158, [R1+0x280] ;  /* 0x00028000019e7983 */ /* 0x004ea80000300800 */
[----:B------:R1:W-:Y:S04]  /*19e80*/  STS.U8 [R13+UR4+0xca00], R160 ;  /* 0x00ca00a00d007988 */ /* 0x0003e80008000004 */
[----:B0-----:R-:W2:Y:S04]  /*19e90*/  LDL.LU R159, [R1+0x22c] ;  /* 0x00022c00019f7983 */ /* 0x001ea80000300800 */
[----:B------:R0:W-:Y:S04]  /*19ea0*/  STS.U8 [R13+UR4+0xe00], R161 ;  /* 0x000e00a10d007988 */ /* 0x0001e80008000004 */
[----:B-1----:R-:W2:Y:S04]  /*19eb0*/  LDL.LU R160, [R1+0x228] ;  /* 0x0002280001a07983 */ /* 0x002ea80000300800 */
        /* <DEDUP_REMOVED lines=19> */
[----:B----4-:R0:W-:Y:S04]  /*19ff0*/  STS.U8 [R13+UR4+0x200], R163 ;  /* 0x000200a30d007988 */ /* 0x0101e80008000004 */
[----:B------:R-:W4:Y:S04]  /*1a000*/  LDL.LU R127, [R1+0x68] ;  /* 0x00006800017f7983 */ /* 0x000f280000300800 */
[----:B---3--:R1:W-:Y:S04]  /*1a010*/  STS.U8 [R13+UR4+0x4200], R165 ;  /* 0x004200a50d007988 */ /* 0x0083e80008000004 */
[----:B0-----:R-:W3:Y:S04]  /*1a020*/  LDL.LU R163, [R1+0x64] ;  /* 0x0000640001a37983 */ /* 0x001ee80000300800 */
[----:B------:R0:W-:Y:S04]  /*1a030*/  STS.U8 [R13+UR4+0xc200], R17 ;  /* 0x00c200110d007988 */ /* 0x0001e80008000004 */
[----:B-1----:R-:W3:Y:S04]  /*1a040*/  LDL.LU R165, [R1+0x60] ;  /* 0x0000600001a57983 */ /* 0x002ee80000300800 */
[----:B------:R1:W-:Y:S04]  /*1a050*/  STS.U8 [R13+UR4+0x600], R16 ;  /* 0x000600100d007988 */ /* 0x0003e80008000004 */
[----:B0-----:R-:W3:Y:S04]  /*1a060*/  LDL.LU R17, [R1+0x3c] ;  /* 0x00003c0001117983 */ /* 0x001ee80000300800 */
[----:B-1----:R-:W3:Y:S04]  /*1a070*/  LDL.LU R16, [R1+0x38] ;  /* 0x0000380001107983 */ /* 0x002ee80000300800 */
[----:B------:R0:W-:Y:S04]  /*1a080*/  STS.U8 [R13+UR4+0x4600], R14 ;  /* 0x0046000e0d007988 */ /* 0x0001e80008000004 */
[----:B------:R1:W-:Y:S04]  /*1a090*/  STS.U8 [R13+UR4+0x8600], R15 ;  /* 0x0086000f0d007988 */ /* 0x0003e80008000004 */
[----:B0-----:R-:W3:Y:S04]  /*1a0a0*/  LDL.LU R14, [R1+0x34] ;  /* 0x00003400010e7983 */ /* 0x001ee80000300800 */
[----:B-1----:R-:W3:Y:S04]  /*1a0b0*/  LDL.LU R15, [R1+0x30] ;  /* 0x00003000010f7983 */ /* 0x002ee80000300800 */
[----:B------:R0:W-:Y:S04]  /*1a0c0*/  STS.U8 [R13+UR4+0x4e00], R156 ;  /* 0x004e009c0d007988 */ /* 0x0001e80008000004 */
[----:B------:R1:W-:Y:S04]  /*1a0d0*/  STS.U8 [R13+UR4+0x8e00], R157 ;  /* 0x008e009d0d007988 */ /* 0x0003e80008000004 */
[----:B0-----:R-:W3:Y:S04]  /*1a0e0*/  LDL.LU R156, [R1+0x1768] ;  /* 0x00176800019c7983 */ /* 0x001ee80000300800 */
[----:B-1----:R-:W3:Y:S04]  /*1a0f0*/  LDL.LU R157, [R1+0x1764] ;  /* 0x00176400019d7983 */ /* 0x002ee80000300800 */
[----:B--2---:R0:W-:Y:S04]  /*1a100*/  STS.U8 [R13+UR4+0xce00], R158 ;  /* 0x00ce009e0d007988 */ /* 0x0041e80008000004 */
[----:B------:R1:W-:Y:S04]  /*1a110*/  STS.U8 [R13+UR4+0x1200], R159 ;  /* 0x0012009f0d007988 */ /* 0x0003e80008000004 */
[----:B0-----:R-:W2:Y:S04]  /*1a120*/  LDL.LU R158, [R1+0x1760] ;  /* 0x00176000019e7983 */ /* 0x001ea80000300800 */
[----:B-1----:R-:W2:Y:S04]  /*1a130*/  LDL.LU R159, [R1+0x175c] ;  /* 0x00175c00019f7983 */ /* 0x002ea80000300800 */
[----:B------:R0:W-:Y:S04]  /*1a140*/  STS.U8 [R13+UR4+0x5200], R160 ;  /* 0x005200a00d007988 */ /* 0x0001e80008000004 */
[----:B------:R1:W-:Y:S04]  /*1a150*/  STS.U8 [R13+UR4+0x9200], R161 ;  /* 0x009200a10d007988 */ /* 0x0003e80008000004 */
[----:B0-----:R-:W2:Y:S04]  /*1a160*/  LDL.LU R160, [R1+0x1758] ;  /* 0x0017580001a07983 */ /* 0x001ea80000300800 */
[----:B-1----:R-:W2:Y:S04]  /*1a170*/  LDL.LU R161, [R1+0x1754] ;  /* 0x0017540001a17983 */ /* 0x002ea80000300800 */
[----:B------:R0:W-:Y:S04]  /*1a180*/  STS.U8 [R13+UR4+0x9e00], R94 ;  /* 0x009e005e0d007988 */ /* 0x0001e80008000004 */
[----:B------:R1:W-:Y:S04]  /*1a190*/  STS.U8 [R13+UR4+0xde00], R95 ;  /* 0x00de005f0d007988 */ /* 0x0003e80008000004 */
[----:B------:R1:W-:Y:S04]  /*1a1a0*/  STS.U8 [R13+UR4+0x2200], R96 ;  /* 0x002200600d007988 */ /* 0x0003e80008000004 */
[----:B0-----:R-:W2:Y:S04]  /*1a1b0*/  LDL.LU R94, [R1+0x35c] ;  /* 0x00035c00015e7983 */ /* 0x001ea80000300800 */
[----:B-1----:R-:W2:Y:S04]  /*1a1c0*/  LDL.LU R95, [R1+0x358] ;  /* 0x00035800015f7983 */ /* 0x002ea80000300800 */
[----:B------:R0:W-:Y:S04]  /*1a1d0*/  STS.U8 [R13+UR4+0x6200], R97 ;  /* 0x006200610d007988 */ /* 0x0001e80008000004 */
[----:B------:R-:W2:Y:S04]  /*1a1e0*/  LDL.LU R96, [R1+0x354] ;  /* 0x0003540001607983 */ /* 0x000ea80000300800 */
[----:B------:R1:W-:Y:S04]  /*1a1f0*/  STS.U8 [R13+UR4+0xa200], R98 ;  /* 0x00a200620d007988 */ /* 0x0003e80008000004 */
[----:B0-----:R-:W2:Y:S04]  /*1a200*/  LDL.LU R97, [R1+0x350] ;  /* 0x0003500001617983 */ /* 0x001ea80000300800 */
[----:B------:R0:W-:Y:S04]  /*1a210*/  STS.U8 [R13+UR4+0xe200], R125 ;  /* 0x00e2007d0d007988 */ /* 0x0001e80008000004 */
[----:B-1----:R-:W2:Y:S04]  /*1a220*/  LDL.LU R98, [R1+0x30c] ;  /* 0x00030c0001627983 */ /* 0x002ea80000300800 */
[----:B------:R1:W-:Y:S04]  /*1a230*/  STS.U8 [R13+UR4+0x2600], R126 ;  /* 0x0026007e0d007988 */ /* 0x0003e80008000004 */
[----:B0-----:R-:W2:Y:S04]  /*1a240*/  LDL.LU R125, [R1+0x308] ;  /* 0x00030800017d7983 */ /* 0x001ea80000300800 */
[----:B----4-:R0:W-:Y:S04]  /*1a250*/  STS.U8 [R13+UR4+0x6600], R127 ;  /* 0x0066007f0d007988 */ /* 0x0101e80008000004 */
[----:B-1----:R-:W4:Y:S04]  /*1a260*/  LDL.LU R126, [R1+0x304] ;  /* 0x00030400017e7983 */ /* 0x002f280000300800 */
[----:B---3--:R1:W-:Y:S04]  /*1a270*/  STS.U8 [R13+UR4+0xa600], R163 ;  /* 0x00a600a30d007988 */ /* 0x0083e80008000004 */
[----:B0-----:R-:W3:Y:S04]  /*1a280*/  LDL.LU R127, [R1+0x300] ;  /* 0x00030000017f7983 */ /* 0x001ee80000300800 */
[----:B------:R0:W-:Y:S04]  /*1a290*/  STS.U8 [R13+UR4+0xe600], R165 ;  /* 0x00e600a50d007988 */ /* 0x0001e80008000004 */
[----:B-1----:R-:W3:Y:S04]  /*1a2a0*/  LDL.LU R163, [R1+0x2c8] ;  /* 0x0002c80001a37983 */ /* 0x002ee80000300800 */
[----:B------:R1:W-:Y:S04]  /*1a2b0*/  STS.U8 [R13+UR4+0x2a00], R17 ;  /* 0x002a00110d007988 */ /* 0x0003e80008000004 */
[----:B0-----:R-:W3:Y:S04]  /*1a2c0*/  LDL.LU R165, [R1+0x2c4] ;  /* 0x0002c40001a57983 */ /* 0x001ee80000300800 */
[----:B------:R0:W-:Y:S04]  /*1a2d0*/  STS.U8 [R13+UR4+0x6a00], R16 ;  /* 0x006a00100d007988 */ /* 0x0001e80008000004 */
[----:B-1----:R-:W3:Y:S04]  /*1a2e0*/  LDL.LU R17, [R1+0x2c0] ;  /* 0x0002c00001117983 */ /* 0x002ee80000300800 */
[----:B0-----:R-:W3:Y:S04]  /*1a2f0*/  LDL.LU R16, [R1+0x2bc] ;  /* 0x0002bc0001107983 */ /* 0x001ee80000300800 */
[----:B------:R0:W-:Y:S02]  /*1a300*/  STS.U8 [R13+UR4+0xd200], R0 ;  /* 0x00d200000d007988 */ /* 0x0001e40008000004 */
[----:B0-----:R-:W0:Y:S02]  /*1a310*/  S2R R0, SR_TID.X ;  /* 0x0000000000007919 */ /* 0x001e240000002100 */
[----:B------:R1:W-:Y:S04]  /*1a320*/  STS.U8 [R13+UR4+0xea00], R15 ;  /* 0x00ea000f0d007988 */ /* 0x0003e80008000004 */
[----:B------:R1:W-:Y:S04]  /*1a330*/  STS.U8 [R13+UR4+0x7600], R107 ;  /* 0x0076006b0d007988 */ /* 0x0003e80008000004 */
[----:B------:R1:W-:Y:S04]  /*1a340*/  STS.U8 [R13+UR4+0x3600], R108 ;  /* 0x0036006c0d007988 */ /* 0x0003e80008000004 */
[----:B-1----:R-:W3:Y:S04]  /*1a350*/  LDL.LU R15, [R1+0x27c] ;  /* 0x00027c00010f7983 */ /* 0x002ee80000300800 */
[----:B------:R-:W3:Y:S04]  /*1a360*/  LDL.LU R107, [R1+0x278] ;  /* 0x00027800016b7983 */ /* 0x000ee80000300800 */
[----:B------:R1:W-:Y:S04]  /*1a370*/  STS.U8 [R13+UR4+0xf200], R109 ;  /* 0x00f2006d0d007988 */ /* 0x0003e80008000004 */
[----:B------:R-:W3:Y:S04]  /*1a380*/  LDL.LU R108, [R1+0x274] ;  /* 0x00027400016c7983 */ /* 0x000ee80000300800 */
[----:B------:R0:W-:Y:S04]  /*1a390*/  STS.U8 [R13+UR4+0xb200], R122 ;  /* 0x00b2007a0d007988 */ /* 0x0001e80008000004 */
[----:B-1----:R-:W3:Y:S04]  /*1a3a0*/  LDL.LU R109, [R1+0x270] ;  /* 0x00027000016d7983 */ /* 0x002ee80000300800 */
[----:B------:R1:W-:Y:S04]  /*1a3b0*/  STS.U8 [R13+UR4+0x7200], R123 ;  /* 0x0072007b0d007988 */ /* 0x0003e80008000004 */
[----:B0-----:R-:W3:Y:S04]  /*1a3c0*/  LDL.LU R122, [R1+0x21c] ;  /* 0x00021c00017a7983 */ /* 0x001ee80000300800 */
[----:B------:R0:W-:Y:S04]  /*1a3d0*/  STS.U8 [R13+UR4+0x3200], R124 ;  /* 0x0032007c0d007988 */ /* 0x0001e80008000004 */
[----:B-1----:R-:W3:Y:S01]  /*1a3e0*/  LDL.LU R123, [R1+0x218] ;  /* 0x00021800017b7983 */ /* 0x002ee20000300800 */
[----:B------:R-:W-:-:S03]  /*1a3f0*/  LOP3.LUT R0, R0, 0x7f, RZ, 0xc0, !PT ;  /* 0x0000007f00007812 */ /* 0x000fc600078ec0ff */
[----:B0-----:R-:W3:Y:S04]  /*1a400*/  LDL.LU R124, [R1+0x214] ;  /* 0x00021400017c7983 */ /* 0x001ee80000300800 */
[----:B------:R-:W-:Y:S04]  /*1a410*/  STS.U8 [R13+UR4+0x9600], R84 ;  /* 0x009600540d007988 */ /* 0x000fe80008000004 */
[----:B------:R-:W-:Y:S04]  /*1a420*/  STS.U8 [R13+UR4+0xd600], R85 ;  /* 0x00d600550d007988 */ /* 0x000fe80008000004 */
[----:B------:R-:W-:Y:S04]  /*1a430*/  STS.U8 [R13+UR4+0x1a00], R86 ;  /* 0x001a00560d007988 */ /* 0x000fe80008000004 */
[----:B------:R0:W-:Y:S04]  /*1a440*/  STS.U8 [R13+UR4+0xaa00], R14 ;  /* 0x00aa000e0d007988 */ /* 0x0001e80008000004 */
[----:B------:R-:W-:Y:S04]  /*1a450*/  STS.U8 [R13+UR4+0x5a00], R87 ;  /* 0x005a00570d007988 */ /* 0x000fe80008000004 */
[----:B------:R-:W-:Y:S01]  /*1a460*/  STS.U8 [R13+UR4+0x9a00], R90 ;  /* 0x009a005a0d007988 */ /* 0x000fe20008000004 */
[----:B0-----:R-:W-:-:S03]  /*1a470*/  LOP3.LUT R14, R0, 0x50, RZ, 0x3c, !PT ;  /* 0x00000050000e7812 */ /* 0x001fc600078e3cff */
[----:B------:R-:W-:Y:S04]  /*1a480*/  STS.U8 [R13+UR4+0xda00], R91 ;  /* 0x00da005b0d007988 */ /* 0x000fe80008000004 */
[----:B------:R-:W-:Y:S04]  /*1a490*/  STS.U8 [R13+UR4+0x1e00], R92 ;  /* 0x001e005c0d007988 */ /* 0x000fe80008000004 */
[----:B------:R-:W-:Y:S04]  /*1a4a0*/  STS.U8 [R13+UR4+0x1600], R12 ;  /* 0x0016000c0d007988 */ /* 0x000fe80008000004 */
[----:B------:R0:W-:Y:S04]  /*1a4b0*/  STS.U8 [R13+UR4+0x5600], R60 ;  /* 0x0056003c0d007988 */ /* 0x0001e80008000004 */
[----:B------:R-:W-:Y:S04]  /*1a4c0*/  STS.U8 [R13+UR4+0x5e00], R93 ;  /* 0x005e005d0d007988 */ /* 0x000fe80008000004 */
[----:B------:R-:W-:Y:S01]  /*1a4d0*/  STS.U8 [R13+UR4+0xb600], R106 ;  /* 0x00b6006a0d007988 */ /* 0x000fe20008000004 */
[----:B------:R-:W-:Y:S01]  /*1a4e0*/  PRMT R48, RZ, 0x7610, R48 ;  /* 0x00007610ff307816 */ /* 0x000fe20000000030 */
[----:B0-----:R-:W0:Y:S02]  /*1a4f0*/  LDC R60, c[0x0][0x3a0] ;  /* 0x0000e800ff3c7b82 */ /* 0x001e240000000800 */
[----:B------:R-:W-:Y:S04]  /*1a500*/  STS.U8 [R13+UR4+0xf600], R105 ;  /* 0x00f600690d007988 */ /* 0x000fe80008000004 */
[----:B------:R-:W-:Y:S04]  /*1a510*/  STS.U8 [R13+UR4+0x3a00], R104 ;  /* 0x003a00680d007988 */ /* 0x000fe80008000004 */
[----:B------:R-:W-:Y:S04]  /*1a520*/  STS.U8 [R13+UR4+0x7a00], R103 ;  /* 0x007a00670d007988 */ /* 0x000fe80008000004 */
[----:B------:R-:W-:Y:S04]  /*1a530*/  STS.U8 [R13+UR4+0xba00], R102 ;  /* 0x00ba00660d007988 */ /* 0x000fe80008000004 */
[----:B------:R-:W-:Y:S04]  /*1a540*/  STS.U8 [R13+UR4+0xfa00], R101 ;  /* 0x00fa00650d007988 */ /* 0x000fe80008000004 */
[----:B--2---:R1:W-:Y:S04]  /*1a550*/  STS.U8 [R13+UR4+0xee00], R158 ;  /* 0x00ee009e0d007988 */ /* 0x0043e80008000004 */
[----:B------:R2:W-:Y:S04]  /*1a560*/  STS.U8 [R13+UR4+0xae00], R159 ;  /* 0x00ae009f0d007988 */ /* 0x0005e80008000004 */
[----:B-1----:R-:W3:Y:S04]  /*1a570*/  LDL.LU R158, [R1+0x210] ;  /* 0x00021000019e7983 */ /* 0x002ee80000300800 */
[----:B--2---:R-:W2:Y:S04]  /*1a580*/  LDL.LU R159, [R1+0x1c8] ;  /* 0x0001c800019f7983 */ /* 0x004ea80000300800 */
[----:B------:R1:W-:Y:S04]  /*1a590*/  STS.U8 [R13+UR4+0x6e00], R160 ;  /* 0x006e00a00d007988 */ /* 0x0003e80008000004 */
        /* <DEDUP_REMOVED lines=9> */
[----:B------:R-:W-:Y:S04]  /*1a630*/  STS.U8 [R13+UR4+0x3e00], R100 ;  /* 0x003e00640d007988 */ /* 0x000fe80008000004 */
[----:B------:R-:W-:Y:S04]  /*1a640*/  STS.U8 [R13+UR4+0x7e00], R99 ;  /* 0x007e00630d007988 */ /* 0x000fe80008000004 */
[----:B------:R-:W-:Y:S04]  /*1a650*/  STS.U8 [R13+UR4+0xbe00], R89 ;  /* 0x00be00590d007988 */ /* 0x000fe80008000004 */
[----:B------:R-:W-:Y:S04]  /*1a660*/  STS.U8 [R13+UR4+0xfe00], R88 ;  /* 0x00fe00580d007988 */ /* 0x000fe80008000004 */
[----:B------:R-:W2:Y:S04]  /*1a670*/  LDL.LU R92, [R1+0x118] ;  /* 0x00011800015c7983 */ /* 0x000ea80000300800 */
        /* <DEDUP_REMOVED lines=22> */
[----:B------:R1:W-:Y:S04]  /*1a7e0*/  STS.U8 [R14+UR4+0xca80], R16 ;  /* 0x00ca80100e007988 */ /* 0x0003e80008000004 */
[----:B0-----:R-:W3:Y:S04]  /*1a7f0*/  LDL.LU R17, [R1+0x28] ;  /* 0x0000280001117983 */ /* 0x001ee80000300800 */
[----:B-1----:R-:W3:Y:S04]  /*1a800*/  LDL.LU R16, [R1+0x24] ;  /* 0x0000240001107983 */ /* 0x002ee80000300800 */
[----:B------:R0:W-:Y:S04]  /*1a810*/  STS.U8 [R14+UR4+0xe80], R15 ;  /* 0x000e800f0e007988 */ /* 0x0001e80008000004 */
[----:B0-----:R-:W3:Y:S04]  /*1a820*/  LDL.LU R15, [R1+0x20] ;  /* 0x00002000010f7983 */ /* 0x001ee80000300800 */
        /* <DEDUP_REMOVED lines=19> */
[----:B----4-:R1:W-:Y:S04]  /*1a960*/  STS.U8 [R14+UR4+0x2680], R125 ;  /* 0x0026807d0e007988 */ /* 0x0103e80008000004 */
[----:B0-----:R-:W4:Y:S04]  /*1a970*/  LDL.LU R98, [R1+0x2b4] ;  /* 0x0002b40001627983 */ /* 0x001f280000300800 */
[----:B---3--:R0:W-:Y:S04]  /*1a980*/  STS.U8 [R14+UR4+0x6680], R126 ;  /* 0x0066807e0e007988 */ /* 0x0081e80008000004 */
[----:B-1----:R-:W3:Y:S04]  /*1a990*/  LDL.LU R125, [R1+0x2b0] ;  /* 0x0002b000017d7983 */ /* 0x002ee80000300800 */
[----:B------:R1:W-:Y:S04]  /*1a9a0*/  STS.U8 [R14+UR4+0xa680], R127 ;  /* 0x00a6807f0e007988 */ /* 0x0003e80008000004 */
        /* <DEDUP_REMOVED lines=11> */
[----:B------:R-:W-:Y:S01]  /*1aa60*/  STS.U8 [R14+UR4+0x4e80], R107 ;  /* 0x004e806b0e007988 */ /* 0x000fe20008000004 */
[----:B0-----:R-:W-:-:S03]  /*1aa70*/  LOP3.LUT R15, R0, 0x60, RZ, 0x3c, !PT ;  /* 0x00000060000f7812 */ /* 0x001fc600078e3cff */
        /* <DEDUP_REMOVED lines=32> */
[----:B------:R-:W-:-:S02]  /*1ac80*/  PRMT R40, RZ, 0x7610, R40 ;  /* 0x00007610ff287816 */ /* 0x000fc40000000028 */
[----:B------:R-:W-:Y:S02]  /*1ac90*/  PRMT R32, RZ, 0x7610, R32 ;  /* 0x00007610ff207816 */ /* 0x000fe40000000020 */
[----:B------:R-:W-:Y:S01]  /*1aca0*/  PRMT R24, RZ, 0x7610, R24 ;  /* 0x00007610ff187816 */ /* 0x000fe20000000018 */
[----:B------:R-:W-:Y:S04]  /*1acb0*/  STS.U8 [R15+UR4+0x300], R87 ;  /* 0x000300570f007988 */ /* 0x000fe80008000004 */
[----:B------:R-:W-:Y:S04]  /*1acc0*/  STS.U8 [R15+UR4+0x4300], R90 ;  /* 0x0043005a0f007988 */ /* 0x000fe80008000004 */
[----:B--2---:R-:W-:Y:S04]  /*1acd0*/  STS.U8 [R15+UR4+0x8300], R91 ;  /* 0x0083005b0f007988 */ /* 0x004fe80008000004 */
[----:B------:R-:W-:Y:S04]  /*1ace0*/  STS.U8 [R15+UR4+0xc300], R92 ;  /* 0x00c3005c0f007988 */ /* 0x000fe80008000004 */
[----:B------:R-:W-:Y:S04]  /*1acf0*/  STS.U8 [R15+UR4+0x700], R93 ;  /* 0x0007005d0f007988 */ /* 0x000fe80008000004 */
[----:B------:R-:W-:Y:S04]  /*1ad00*/  STS.U8 [R15+UR4+0x4700], R94 ;  /* 0x0047005e0f007988 */ /* 0x000fe80008000004 */
[----:B------:R-:W-:Y:S04]  /*1ad10*/  STS.U8 [R15+UR4+0x8700], R95 ;  /* 0x0087005f0f007988 */ /* 0x000fe80008000004 */
[----:B------:R-:W-:Y:S04]  /*1ad20*/  STS.U8 [R15+UR4+0xc700], R96 ;  /* 0x00c700600f007988 */ /* 0x000fe80008000004 */
[----:B------:R-:W-:Y:S04]  /*1ad30*/  STS.U8 [R15+UR4+0xb00], R97 ;  /* 0x000b00610f007988 */ /* 0x000fe80008000004 */
[----:B----4-:R-:W-:Y:S04]  /*1ad40*/  STS.U8 [R15+UR4+0x4b00], R98 ;  /* 0x004b00620f007988 */ /* 0x010fe80008000004 */
[----:B---3--:R-:W-:Y:S04]  /*1ad50*/  STS.U8 [R15+UR4+0x8b00], R125 ;  /* 0x008b007d0f007988 */ /* 0x008fe80008000004 */
[----:B------:R-:W-:Y:S04]  /*1ad60*/  STS.U8 [R15+UR4+0xcb00], R126 ;  /* 0x00cb007e0f007988 */ /* 0x000fe80008000004 */
[----:B------:R-:W-:Y:S04]  /*1ad70*/  STS.U8 [R15+UR4+0xf00], R127 ;  /* 0x000f007f0f007988 */ /* 0x000fe80008000004 */
[----:B------:R-:W-:Y:S04]  /*1ad80*/  STS.U8 [R15+UR4+0x4f00], R163 ;  /* 0x004f00a30f007988 */ /* 0x000fe80008000004 */
[----:B------:R-:W-:Y:S04]  /*1ad90*/  STS.U8 [R15+UR4+0x8f00], R165 ;  /* 0x008f00a50f007988 */ /* 0x000fe80008000004 */
[----:B------:R0:W-:Y:S04]  /*1ada0*/  STS.U8 [R15+UR4+0xcf00], R17 ;  /* 0x00cf00110f007988 */ /* 0x0001e80008000004 */
[----:B------:R1:W-:Y:S01]  /*1adb0*/  STS.U8 [R15+UR4+0x1300], R16 ;  /* 0x001300100f007988 */ /* 0x0003e20008000004 */
[----:B0-----:R-:W-:Y:S01]  /*1adc0*/  @P0 IMAD.MOV.U32 R17, RZ, RZ, R7 ;  /* 0x000000ffff110224 */ /* 0x001fe200078e0007 */
[----:B------:R-:W-:-:S02]  /*1add0*/  PRMT R47, RZ, 0x7610, R47 ;  /* 0x00007610ff2f7816 */ /* 0x000fc4000000002f */
[----:B------:R-:W5:Y:S01]  /*1ade0*/  LDL.LU R7, [R1+0x1750] ;  /* 0x0017500001077983 */ /* 0x000f620000300800 */
[----:B-1----:R-:W-:Y:S01]  /*1adf0*/  @P0 IMAD.MOV.U32 R16, RZ, RZ, R6 ;  /* 0x000000ffff100224 */ /* 0x002fe200078e0006 */
[----:B------:R-:W-:Y:S02]  /*1ae00*/  PRMT R39, RZ, 0x7610, R39 ;  /* 0x00007610ff277816 */ /* 0x000fe40000000027 */
[----:B------:R-:W5:Y:S04]  /*1ae10*/  LDL.LU R6, [R1+0x174c] ;  /* 0x00174c0001067983 */ /* 0x000f680000300800 */
[----:B------:R0:W2:Y:S02]  /*1ae20*/  @P0 LDG.E.U8 R48, desc[UR14][R16.64] ;  /* 0x0000000e10300981 */ /* 0x0000a4000c1e1100 */
[----:B0-----:R-:W-:-:S02]  /*1ae30*/  @P0 IMAD.MOV.U32 R16, RZ, RZ, R5 ;  /* 0x000000ffff100224 */ /* 0x001fc400078e0005 */
[----:B------:R-:W-:Y:S01]  /*1ae40*/  @P0 IMAD.MOV.U32 R17, RZ, RZ, R51 ;  /* 0x000000ffff110224 */ /* 0x000fe200078e0033 */
[----:B------:R-:W-:Y:S01]  /*1ae50*/  PRMT R31, RZ, 0x7610, R31 ;  /* 0x00007610ff1f7816 */ /* 0x000fe2000000001f */
[----:B------:R-:W3:Y:S04]  /*1ae60*/  LDL.LU R51, [R1+0x1748] ;  /* 0x0017480001337983 */ /* 0x000ee80000300800 */
[----:B------:R0:W4:Y:S01]  /*1ae70*/  @P0 LDG.E.U8 R40, desc[UR14][R16.64] ;  /* 0x0000000e10280981 */ /* 0x000122000c1e1100 */
[----:B------:R-:W-:Y:S02]  /*1ae80*/  PRMT R23, RZ, 0x7610, R23 ;  /* 0x00007610ff177816 */ /* 0x000fe40000000017 */
[----:B------:R-:W-:Y:S01]  /*1ae90*/  PRMT R46, RZ, 0x7610, R46 ;  /* 0x00007610ff2e7816 */ /* 0x000fe2000000002e */
[----:B------:R-:W5:Y:S01]  /*1aea0*/  LDL.LU R5, [R1+0x1744] ;  /* 0x0017440001057983 */ /* 0x000f620000300800 */
[----:B0-----:R-:W-:-:S02]  /*1aeb0*/  @P0 IMAD.MOV.U32 R16, RZ, RZ, R53 ;  /* 0x000000ffff100224 */ /* 0x001fc400078e0035 */
[----:B------:R-:W-:Y:S01]  /*1aec0*/  @P0 IMAD.MOV.U32 R17, RZ, RZ, R4 ;  /* 0x000000ffff110224 */ /* 0x000fe200078e0004 */
[----:B------:R-:W-:Y:S01]  /*1aed0*/  PRMT R38, RZ, 0x7610, R38 ;  /* 0x00007610ff267816 */ /* 0x000fe20000000026 */
[----:B------:R-:W5:Y:S04]  /*1aee0*/  LDL.LU R4, [R1+0x1740] ;  /* 0x0017400001047983 */ /* 0x000f680000300800 */
[----:B------:R0:W2:Y:S01]  /*1aef0*/  @P0 LDG.E.U8 R32, desc[UR14][R16.64] ;  /* 0x0000000e10200981 */ /* 0x0000a2000c1e1100 */
[----:B------:R-:W-:Y:S02]  /*1af00*/  PRMT R30, RZ, 0x7610, R30 ;  /* 0x00007610ff1e7816 */ /* 0x000fe4000000001e */
[----:B------:R-:W-:Y:S01]  /*1af10*/  PRMT R22, RZ, 0x7610, R22 ;  /* 0x00007610ff167816 */ /* 0x000fe20000000016 */
[----:B------:R-:W2:Y:S01]  /*1af20*/  LDL.LU R53, [R1+0x173c] ;  /* 0x00173c0001357983 */ /* 0x000ea20000300800 */
[----:B0-----:R-:W-:-:S02]  /*1af30*/  @P0 IMAD.MOV.U32 R16, RZ, RZ, R2 ;  /* 0x000000ffff100224 */ /* 0x001fc400078e0002 */
[----:B------:R-:W-:Y:S01]  /*1af40*/  @P0 IMAD.MOV.U32 R17, RZ, RZ, R3 ;  /* 0x000000ffff110224 */ /* 0x000fe200078e0003 */
[----:B------:R-:W-:Y:S01]  /*1af50*/  PRMT R45, RZ, 0x7610, R45 ;  /* 0x00007610ff2d7816 */ /* 0x000fe2000000002d */
[----:B------:R-:W5:Y:S04]  /*1af60*/  LDL.LU R3, [R1+0x1738] ;  /* 0x0017380001037983 */ /* 0x000f680000300800 */
[----:B------:R0:W2:Y:S01]  /*1af70*/  @P0 LDG.E.U8 R24, desc[UR14][R16.64] ;  /* 0x0000000e10180981 */ /* 0x0000a2000c1e1100 */
[----:B------:R-:W-:Y:S02]  /*1af80*/  PRMT R37, RZ, 0x7610, R37 ;  /* 0x00007610ff257816 */ /* 0x000fe40000000025 */
[----:B------:R-:W-:Y:S01]  /*1af90*/  PRMT R29, RZ, 0x7610, R29 ;  /* 0x00007610ff1d7816 */ /* 0x000fe2000000001d */
[----:B------:R-:W5:Y:S01]  /*1afa0*/  LDL.LU R2, [R1+0x1734] ;  /* 0x0017340001027983 */ /* 0x000f620000300800 */
[----:B0-----:R-:W-:-:S02]  /*1afb0*/  @P0 IMAD.MOV.U32 R16, RZ, RZ, R55 ;  /* 0x000000ffff100224 */ /* 0x001fc400078e0037 */
[----:B------:R-:W-:Y:S01]  /*1afc0*/  @P0 IMAD.MOV.U32 R17, RZ, RZ, R54 ;  /* 0x000000ffff110224 */ /* 0x000fe200078e0036 */
[----:B------:R-:W-:Y:S01]  /*1afd0*/  PRMT R21, RZ, 0x7610, R21 ;  /* 0x00007610ff157816 */ /* 0x000fe20000000015 */
[----:B------:R-:W2:Y:S04]  /*1afe0*/  LDL.LU R54, [R1+0x1730] ;  /* 0x0017300001367983 */ /* 0x000ea80000300800 */
[----:B------:R0:W2:Y:S01]  /*1aff0*/  @P0 LDG.E.U8 R47, desc[UR14][R16.64] ;  /* 0x0000000e102f0981 */ /* 0x0000a2000c1e1100 */
[----:B------:R-:W-:Y:S02]  /*1b000*/  PRMT R44, RZ, 0x7610, R44 ;  /* 0x00007610ff2c7816 */ /* 0x000fe4000000002c */
[----:B------:R-:W-:Y:S01]  /*1b010*/  PRMT R36, RZ, 0x7610, R36 ;  /* 0x00007610ff247816 */ /* 0x000fe20000000024 */
[----:B------:R-:W2:Y:S01]  /*1b020*/  LDL.LU R55, [R1+0x172c] ;  /* 0x00172c0001377983 */ /* 0x000ea20000300800 */
[----:B0-----:R-:W-:-:S02]  /*1b030*/  @P0 IMAD.MOV.U32 R16, RZ, RZ, R57 ;  /* 0x000000ffff100224 */ /* 0x001fc400078e0039 */
[----:B------:R-:W-:Y:S01]  /*1b040*/  @P0 IMAD.MOV.U32 R17, RZ, RZ, R56 ;  /* 0x000000ffff110224 */ /* 0x000fe200078e0038 */
[----:B------:R-:W-:Y:S01]  /*1b050*/  PRMT R28, RZ, 0x7610, R28 ;  /* 0x00007610ff1c7816 */ /* 0x000fe2000000001c */
[----:B------:R-:W2:Y:S04]  /*1b060*/  LDL.LU R56, [R1+0x1728] ;  /* 0x0017280001387983 */ /* 0x000ea80000300800 */
[----:B------:R0:W2:Y:S01]  /*1b070*/  @P0 LDG.E.U8 R39, desc[UR14][R16.64] ;  /* 0x0000000e10270981 */ /* 0x0000a2000c1e1100 */
[----:B------:R-:W-:-:S03]  /*1b080*/  PRMT R20, RZ, 0x7610, R20 ;  /* 0x00007610ff147816 */ /* 0x000fc60000000014 */
[----:B------:R-:W2:Y:S01]  /*1b090*/  LDL.LU R57, [R1+0x1724] ;  /* 0x0017240001397983 */ /* 0x000ea20000300800 */
[----:B0-----:R-:W-:Y:S02]  /*1b0a0*/  @P0 IMAD.MOV.U32 R16, RZ, RZ, R128 ;  /* 0x000000ffff100224 */ /* 0x001fe400078e0080 */
[----:B------:R-:W-:Y:S01]  /*1b0b0*/  @P0 IMAD.MOV.U32 R17, RZ, RZ, R132 ;  /* 0x000000ffff110224 */ /* 0x000fe200078e0084 */
[----:B------:R-:W-:Y:S01]  /*1b0c0*/  PRMT R43, RZ, 0x7610, R43 ;  /* 0x00007610ff2b7816 */ /* 0x000fe2000000002b */
[----:B------:R-:W5:Y:S04]  /*1b0d0*/  LDL.LU R132, [R1+0x1720] ;  /* 0x0017200001847983 */ /* 0x000f680000300800 */
[----:B------:R0:W2:Y:S04]  /*1b0e0*/  @P0 LDG.E.U8 R31, desc[UR14][R16.64] ;  /* 0x0000000e101f0981 */ /* 0x0000a8000c1e1100 */
[----:B------:R-:W2:Y:S01]  /*1b0f0*/  LDL.LU R128, [R1+0x171c] ;  /* 0x00171c0001807983 */ /* 0x000ea20000300800 */
[----:B0-----:R-:W-:-:S02]  /*1b100*/  @P0 IMAD.MOV.U32 R16, RZ, RZ, R130 ;  /* 0x000000ffff100224 */ /* 0x001fc400078e0082 */
[----:B------:R-:W-:Y:S02]  /*1b110*/  @P0 IMAD.MOV.U32 R17, RZ, RZ, R129 ;  /* 0x000000ffff110224 */ /* 0x000fe400078e0081 */
[----:B------:R-:W2:Y:S04]  /*1b120*/  LDL.LU R129, [R1+0x1718] ;  /* 0x0017180001817983 */ /* 0x000ea80000300800 */
[----:B------:R0:W2:Y:S04]  /*1b130*/  @P0 LDG.E.U8 R23, desc[UR14][R16.64] ;  /* 0x0000000e10170981 */ /* 0x0000a8000c1e1100 */
[----:B------:R-:W2:Y:S01]  /*1b140*/  LDL.LU R130, [R1+0x1714] ;  /* 0x0017140001827983 */ /* 0x000ea20000300800 */
[----:B0-----:R-:W-:-:S02]  /*1b150*/  @P0 IMAD.MOV.U32 R16, RZ, RZ, R133 ;  /* 0x000000ffff100224 */ /* 0x001fc400078e0085 */
[----:B------:R-:W-:Y:S02]  /*1b160*/  @P0 IMAD.MOV.U32 R17, RZ, RZ, R131 ;  /* 0x000000ffff110224 */ /* 0x000fe400078e0083 */
[----:B------:R-:W2:Y:S04]  /*1b170*/  LDL.LU R131, [R1+0x1710] ;  /* 0x0017100001837983 */ /* 0x000ea80000300800 */
[----:B------:R0:W2:Y:S01]  /*1b180*/  @P0 LDG.E.U8 R46, desc[UR14][R16.64] ;  /* 0x0000000e102e0981 */ /* 0x0000a2000c1e1100 */
[----:B------:R-:W-:-:S03]  /*1b190*/  PRMT R35, RZ, 0x7610, R35 ;  /* 0x00007610ff237816 */ /* 0x000fc60000000023 */
[----:B------:R-:W2:Y:S01]  /*1b1a0*/  LDL.LU R133, [R1+0x170c] ;  /* 0x00170c0001857983 */ /* 0x000ea20000300800 */
[----:B0-----:R-:W-:Y:S02]  /*1b1b0*/  @P0 IMAD.MOV.U32 R16, RZ, RZ, R135 ;  /* 0x000000ffff100224 */ /* 0x001fe400078e0087 */
[----:B------:R-:W-:Y:S02]  /*1b1c0*/  @P0 IMAD.MOV.U32 R17, RZ, RZ, R134 ;  /* 0x000000ffff110224 */ /* 0x000fe400078e0086 */
[----:B------:R-:W2:Y:S04]  /*1b1d0*/  LDL.LU R134, [R1+0x1708] ;  /* 0x0017080001867983 */ /* 0x000ea80000300800 */
        /* <DEDUP_REMOVED lines=60> */
[----:B------:R-:W2:Y:S04]  /*1b5a0*/  LDL.LU R95, [R1+0x2ac] ;  /* 0x0002ac00015f7983 */ /* 0x000ea80000300800 */
[----:B------:R-:W2:Y:S01]  /*1b5b0*/  LDL.LU R96, [R1+0x2a8] ;  /* 0x0002a80001607983 */ /* 0x000ea20000300800 */
[----:B0-----:R-:W-:Y:S02]  /*1b5c0*/  @P0 IMAD.MOV.U32 R16, RZ, RZ, R79 ;  /* 0x000000ffff100224 */ /* 0x001fe400078e004f */
[----:B------:R-:W-:Y:S01]  /*1b5d0*/  @P0 IMAD.MOV.U32 R17, RZ, RZ, R80 ;  /* 0x000000ffff110224 */ /* 0x000fe200078e0050 */
[----:B------:R-:W2:Y:S04]  /*1b5e0*/  LDL.LU R97, [R1+0x2a0] ;  /* 0x0002a00001617983 */ /* 0x000ea80000300800 */
[----:B------:R0:W2:Y:S04]  /*1b5f0*/  @P0 LDG.E.U8 R35, desc[UR14][R16.64] ;  /* 0x0000000e10230981 */ /* 0x0000a8000c1e1100 */
[----:B------:R-:W2:Y:S04]  /*1b600*/  LDL.LU R98, [R1+0x260] ;  /* 0x0002600001627983 */ /* 0x000ea80000300800 */
[----:B------:R-:W2:Y:S01]  /*1b610*/  LDL.LU R125, [R1+0x25c] ;  /* 0x00025c00017d7983 */ /* 0x000ea20000300800 */
[----:B0-----:R-:W-:-:S02]  /*1b620*/  @P0 IMAD.MOV.U32 R16, RZ, RZ, R77 ;  /* 0x000000ffff100224 */ /* 0x001fc400078e004d */
[----:B------:R-:W-:Y:S01]  /*1b630*/  @P0 IMAD.MOV.U32 R17, RZ, RZ, R78 ;  /* 0x000000ffff110224 */ /* 0x000fe200078e004e */
        /* <DEDUP_REMOVED lines=8> */
[----:B------:R0:W2:Y:S02]  /*1b6c0*/  @P0 LDG.E.U8 R19, desc[UR14][R16.64] ;  /* 0x0000000e10130981 */ /* 0x0000a4000c1e1100 */
[----:B0-----:R-:W-:-:S02]  /*1b6d0*/  @P0 IMAD.MOV.U32 R16, RZ, RZ, R73 ;  /* 0x000000ffff100224 */ /* 0x001fc400078e0049 */
[----:B------:R-:W-:Y:S01]  /*1b6e0*/  @P0 IMAD.MOV.U32 R17, RZ, RZ, R74 ;  /* 0x000000ffff110224 */ /* 0x000fe200078e004a */
[----:B------:R-:W2:Y:S04]  /*1b6f0*/  LDL.LU R73, [R1+0x200] ;  /* 0x0002000001497983 */ /* 0x000ea80000300800 */
[----:B------:R0:W2:Y:S01]  /*1b700*/  @P0 LDG.E.U8 R42, desc[UR14][R16.64] ;  /* 0x0000000e102a0981 */ /* 0x0000a2000c1e1100 */
[----:B------:R-:W-:-:S03]  /*1b710*/  PRMT R33, RZ, 0x7610, R33 ;  /* 0x00007610ff217816 */ /* 0x000fc60000000021 */
[----:B------:R-:W2:Y:S01]  /*1b720*/  LDL.LU R76, [R1+0x1fc] ;  /* 0x0001fc00014c7983 */ /* 0x000ea20000300800 */
[----:B------:R-:W-:-:S03]  /*1b730*/  PRMT R18, RZ, 0x7610, R18 ;  /* 0x00007610ff127816 */ /* 0x000fc60000000012 */
[----:B------:R-:W2:Y:S01]  /*1b740*/  LDL.LU R75, [R1+0x1b8] ;  /* 0x0001b800014b7983 */ /* 0x000ea20000300800 */
[----:B0-----:R-:W-:Y:S02]  /*1b750*/  @P0 IMAD.MOV.U32 R16, RZ, RZ, R71 ;  /* 0x000000ffff100224 */ /* 0x001fe400078e0047 */
[----:B------:R-:W-:Y:S01]  /*1b760*/  @P0 IMAD.MOV.U32 R17, RZ, RZ, R72 ;  /* 0x000000ffff110224 */ /* 0x000fe200078e0048 */
[----:B------:R-:W2:Y:S04]  /*1b770*/  LDL.LU R71, [R1+0x1b4] ;  /* 0x0001b40001477983 */ /* 0x000ea80000300800 */
[----:B------:R0:W3:Y:S04]  /*1b780*/  @P0 LDG.E.U8 R34, desc[UR14][R16.64] ;  /* 0x0000000e10220981 */ /* 0x0000e8000c1e1100 */
[----:B------:R-:W3:Y:S04]  /*1b790*/  LDL.LU R80, [R1+0x1b0] ;  /* 0x0001b00001507983 */ /* 0x000ee80000300800 */
[----:B------:R-:W3:Y:S01]  /*1b7a0*/  LDL.LU R77, [R1+0x1ac] ;  /* 0x0001ac00014d7983 */ /* 0x000ee20000300800 */
[----:B0-----:R-:W-:-:S02]  /*1b7b0*/  @P0 IMAD.MOV.U32 R16, RZ, RZ, R69 ;  /* 0x000000ffff100224 */ /* 0x001fc400078e0045 */
[----:B------:R-:W-:Y:S01]  /*1b7c0*/  @P0 IMAD.MOV.U32 R17, RZ, RZ, R70 ;  /* 0x000000ffff110224 */ /* 0x000fe200078e0046 */
[----:B------:R-:W3:Y:S04]  /*1b7d0*/  LDL.LU R78, [R1+0x164] ;  /* 0x00016400014e7983 */ /* 0x000ee80000300800 */
[----:B------:R0:W3:Y:S01]  /*1b7e0*/  @P0 LDG.E.U8 R26, desc[UR14][R16.64] ;  /* 0x0000000e101a0981 */ /* 0x0000e2000c1e1100 */
[----:B------:R-:W-:-:S03]  /*1b7f0*/  PRMT R25, RZ, 0x7610, R25 ;  /* 0x00007610ff197816 */ /* 0x000fc60000000019 */
[----:B------:R-:W3:Y:S04]  /*1b800*/  LDL.LU R79, [R1+0x160] ;  /* 0x00016000014f7983 */ /* 0x000ee80000300800 */
[----:B------:R-:W3:Y:S01]  /*1b810*/  LDL.LU R72, [R1+0x15c] ;  /* 0x00015c0001487983 */ /* 0x000ee20000300800 */
[----:B0-----:R-:W-:Y:S02]  /*1b820*/  @P0 IMAD.MOV.U32 R16, RZ, RZ, R67 ;  /* 0x000000ffff100224 */ /* 0x001fe400078e0043 */
[----:B------:R-:W-:Y:S01]  /*1b830*/  @P0 IMAD.MOV.U32 R17, RZ, RZ, R68 ;  /* 0x000000ffff110224 */ /* 0x000fe200078e0044 */
[----:B------:R-:W4:Y:S04]  /*1b840*/  LDL.LU R74, [R1+0x158] ;  /* 0x00015800014a7983 */ /* 0x000f280000300800 */
[----:B------:R0:W4:Y:S04]  /*1b850*/  @P0 LDG.E.U8 R33, desc[UR14][R58.64] ;  /* 0x0000000e3a210981 */ /* 0x000128000c1e1100 */
[----:B------:R-:W4:Y:S04]  /*1b860*/  LDL.LU R68, [R1+0x100] ;  /* 0x0001000001447983 */ /* 0x000f280000300800 */
[----:B------:R1:W4:Y:S01]  /*1b870*/  @P0 LDG.E.U8 R18, desc[UR14][R16.64] ;  /* 0x0000000e10120981 */ /* 0x000322000c1e1100 */
[----:B0-----:R-:W-:-:S02]  /*1b880*/  @P0 IMAD.MOV.U32 R58, RZ, RZ, R63 ;  /* 0x000000ffff3a0224 */ /* 0x001fc400078e003f */
[----:B------:R-:W-:Y:S01]  /*1b890*/  @P0 IMAD.MOV.U32 R59, RZ, RZ, R64 ;  /* 0x000000ffff3b0224 */ /* 0x000fe200078e0040 */
[----:B------:R-:W4:Y:S04]  /*1b8a0*/  LDL.LU R69, [R1+0xfc] ;  /* 0x0000fc0001457983 */ /* 0x000f280000300800 */
[----:B------:R-:W4:Y:S01]  /*1b8b0*/  LDL.LU R70, [R1+0xf8] ;  /* 0x0000f80001467983 */ /* 0x000f220000300800 */
[----:B-1----:R-:W-:-:S03]  /*1b8c0*/  @P0 IMAD.MOV.U32 R17, RZ, RZ, R66 ;  /* 0x000000ffff110224 */ /* 0x002fc600078e0042 */
[----:B------:R-:W4:Y:S01]  /*1b8d0*/  LDL.LU R66, [R1+0xf0] ;  /* 0x0000f00001427983 */ /* 0x000f220000300800 */
[----:B------:R-:W-:-:S03]  /*1b8e0*/  @P0 IMAD.MOV.U32 R16, RZ, RZ, R65 ;  /* 0x000000ffff100224 */ /* 0x000fc600078e0041 */
[----:B------:R-:W4:Y:S04]  /*1b8f0*/  LDL.LU R63, [R1+0xa4] ;  /* 0x0000a400013f7983 */ /* 0x000f280000300800 */
[----:B------:R-:W4:Y:S04]  /*1b900*/  LDL.LU R67, [R1+0xa0] ;  /* 0x0000a00001437983 */ /* 0x000f280000300800 */
[----:B------:R0:W4:Y:S04]  /*1b910*/  @P0 LDG.E.U8 R25, desc[UR14][R58.64] ;  /* 0x0000000e3a190981 */ /* 0x000128000c1e1100 */
[----:B------:R-:W4:Y:S04]  /*1b920*/  LDL.LU R65, [R1+0x9c] ;  /* 0x00009c0001417983 */ /* 0x000f280000300800 */
[----:B------:R-:W4:Y:S01]  /*1b930*/  LDL.LU R64, [R1+0x98] ;  /* 0x0000980001407983 */ /* 0x000f220000300800 */
[----:B0-----:R-:W-:-:S02]  /*1b940*/  @P0 IMAD.MOV.U32 R58, RZ, RZ, R61 ;  /* 0x000000ffff3a0224 */ /* 0x001fc400078e003d */
[----:B------:R-:W-:Y:S01]  /*1b950*/  @P0 IMAD.MOV.U32 R59, RZ, RZ, R62 ;  /* 0x000000ffff3b0224 */ /* 0x000fe200078e003e */
[----:B------:R-:W4:Y:S04]  /*1b960*/  LDL.LU R61, [R1+0x1c] ;  /* 0x00001c00013d7983 */ /* 0x000f280000300800 */
[----:B------:R-:W4:Y:S04]  /*1b970*/  LDL.LU R62, [R1+0x18] ;  /* 0x00001800013e7983 */ /* 0x000f280000300800 */
[----:B------:R-:W4:Y:S04]  /*1b980*/  LDL.LU R140, [R1+0x14] ;  /* 0x00001400018c7983 */ /* 0x000f280000300800 */
[----:B--2---:R0:W-:Y:S04]  /*1b990*/  STS.U8 [R15+UR4+0x5f00], R71 ;  /* 0x005f00470f007988 */ /* 0x0041e80008000004 */
[----:B0-----:R-:W2:Y:S04]  /*1b9a0*/  LDL.LU R71, [R1+0x10] ;  /* 0x0000100001477983 */ /* 0x001ea80000300800 */
[----:B---3--:R0:W-:Y:S04]  /*1b9b0*/  STS.U8 [R15+UR4+0xa300], R72 ;  /* 0x00a300480f007988 */ /* 0x0081e80008000004 */
[----:B----4-:R1:W-:Y:S04]  /*1b9c0*/  STS.U8 [R15+UR4+0xe300], R74 ;  /* 0x00e3004a0f007988 */ /* 0x0103e80008000004 */
[----:B0-----:R-:W3:Y:S04]  /*1b9d0*/  LDL.LU R72, [R1+0x38c] ;  /* 0x00038c0001487983 */ /* 0x001ee80000300800 */
        /* <DEDUP_REMOVED lines=22> */
[----:B0-----:R-:W4:Y:S04]  /*1bb40*/  LDL.LU R140, [R1+0x2ec] ;  /* 0x0002ec00018c7983 */ /* 0x001f280000300800 */
[----:B------:R0:W-:Y:S04]  /*1bb50*/  STS.U8 [R15+UR4+0x5300], R95 ;  /* 0x0053005f0f007988 */ /* 0x0001e80008000004 */
[----:B------:R-:W4:Y:S04]  /*1bb60*/  LDL.LU R94, [R1+0x2e8] ;  /* 0x0002e800015e7983 */ /* 0x000f280000300800 */
[----:B------:R1:W-:Y:S04]  /*1bb70*/  STS.U8 [R15+UR4+0x9300], R96 ;  /* 0x009300600f007988 */ /* 0x0003e80008000004 */
[----:B0-----:R-:W4:Y:S01]  /*1bb80*/  LDL.LU R95, [R1+0x2e4] ;  /* 0x0002e400015f7983 */ /* 0x001f220000300800 */
[----:B------:R-:W-:-:S03]  /*1bb90*/  PRMT R41, RZ, 0x7610, R41 ;  /* 0x00007610ff297816 */ /* 0x000fc60000000029 */
        /* <DEDUP_REMOVED lines=18> */
[----:B------:R1:W4:Y:S04]  /*1bcc0*/  @P0 LDG.E.U8 R41, desc[UR14][R16.64] ;  /* 0x0000000e10290981 */ /* 0x000328000c1e1100 */
[----:B------:R1:W-:Y:S04]  /*1bcd0*/  STS.U8 [R15+UR4+0x1f00], R75 ;  /* 0x001f004b0f007988 */ /* 0x0003e80008000004 */
[----:B0-----:R-:W4:Y:S01]  /*1bce0*/  LDL.LU R76, [R1+0x1f8] ;  /* 0x0001f800014c7983 */ /* 0x001f220000300800 */
[----:B-1----:R-:W-:-:S03]  /*1bcf0*/  LOP3.LUT R16, R0, 0x70, RZ, 0x3c, !PT ;  /* 0x0000007000107812 */ /* 0x002fc600078e3cff */
[----:B------:R0:W-:Y:S04]  /*1bd00*/  STS.U8 [R15+UR4+0x9f00], R80 ;  /* 0x009f00500f007988 */ /* 0x0001e80008000004 */
[----:B------:R-:W4:Y:S04]  /*1bd10*/  LDL.LU R75, [R1+0x1f4] ;  /* 0x0001f400014b7983 */ /* 0x000f280000300800 */
[----:B------:R1:W-:Y:S04]  /*1bd20*/  STS.U8 [R15+UR4+0xdf00], R77 ;  /* 0x00df004d0f007988 */ /* 0x0003e80008000004 */
[----:B0-----:R-:W4:Y:S04]  /*1bd30*/  LDL.LU R80, [R1+0x1f0] ;  /* 0x0001f00001507983 */ /* 0x001f280000300800 */
[----:B------:R0:W-:Y:S04]  /*1bd40*/  STS.U8 [R15+UR4+0x2300], R78 ;  /* 0x0023004e0f007988 */ /* 0x0001e80008000004 */
[----:B-1----:R-:W4:Y:S04]  /*1bd50*/  LDL.LU R77, [R1+0x1ec] ;  /* 0x0001ec00014d7983 */ /* 0x002f280000300800 */
[----:B------:R1:W-:Y:S04]  /*1bd60*/  STS.U8 [R15+UR4+0x6300], R79 ;  /* 0x0063004f0f007988 */ /* 0x0003e80008000004 */
[----:B0-----:R-:W4:Y:S04]  /*1bd70*/  LDL.LU R78, [R1+0x1a8] ;  /* 0x0001a800014e7983 */ /* 0x001f280000300800 */
        /* <DEDUP_REMOVED lines=11> */
[----:B--2---:R0:W-:Y:S04]  /*1be30*/  STS.U8 [R15+UR4+0xef00], R71 ;  /* 0x00ef00470f007988 */ /* 0x0041e80008000004 */
[----:B------:R-:W-:Y:S04]  /*1be40*/  STS.U8 [R15+UR4+0xfb00], R133 ;  /* 0x00fb00850f007988 */ /* 0x000fe80008000004 */
[----:B------:R-:W-:Y:S04]  /*1be50*/  STS.U8 [R15+UR4+0x3f00], R57 ;  /* 0x003f00390f007988 */ /* 0x000fe80008000004 */
[----:B------:R-:W-:Y:S04]  /*1be60*/  STS.U8 [R15+UR4+0x7f00], R56 ;  /* 0x007f00380f007988 */ /* 0x000fe80008000004 */
[----:B------:R-:W-:Y:S04]  /*1be70*/  STS.U8 [R15+UR4+0xbf00], R55 ;  /* 0x00bf00370f007988 */ /* 0x000fe80008000004 */
[----:B------:R-:W-:Y:S04]  /*1be80*/  STS.U8 [R15+UR4+0xff00], R54 ;  /* 0x00ff00360f007988 */ /* 0x000fe80008000004 */
[----:B-1----:R-:W2:Y:S04]  /*1be90*/  LDL.LU R79, [R1+0x1a4] ;  /* 0x0001a400014f7983 */ /* 0x002ea80000300800 */
[----:B---3--:R1:W-:Y:S04]  /*1bea0*/  STS.U8 [R16+UR4+0x380], R72 ;  /* 0x0003804810007988 */ /* 0x0083e80008000004 */
[----:B0-----:R-:W3:Y:S04]  /*1beb0*/  LDL.LU R71, [R1+0x1a0] ;  /* 0x0001a00001477983 */ /* 0x001ee80000300800 */
[----:B----4-:R0:W-:Y:S04]  /*1bec0*/  STS.U8 [R16+UR4+0x4380], R74 ;  /* 0x0043804a10007988 */ /* 0x0101e80008000004 */
        /* <DEDUP_REMOVED lines=20> */
[----:B-1----:R-:W4:Y:S01]  /*1c010*/  LDL.LU R61, [R1+0x90] ;  /* 0x00009000013d7983 */ /* 0x002f220000300800 */
[----:B------:R-:W-:-:S03]  /*1c020*/  PRMT R17, RZ, 0x7610, R17 ;  /* 0x00007610ff117816 */ /* 0x000fc60000000011 */
[----:B------:R1:W-:Y:S04]  /*1c030*/  STS.U8 [R16+UR4+0xf80], R140 ;  /* 0x000f808c10007988 */ /* 0x0003e80008000004 */
[----:B0-----:R-:W4:Y:S04]  /*1c040*/  LDL.LU R62, [R1+0x8c] ;  /* 0x00008c00013e7983 */ /* 0x001f280000300800 */
[----:B------:R-:W4:Y:S04]  /*1c050*/  @P0 LDG.E.U8 R17, desc[UR14][R58.64] ;  /* 0x0000000e3a110981 */ /* 0x000f28000c1e1100 */
[----:B-1----:R-:W4:Y:S01]  /*1c060*/  LDL.LU R140, [R1+0x88] ;  /* 0x00008800018c7983 */ /* 0x002f220000300800 */
[----:B------:R-:W-:-:S03]  /*1c070*/  LOP3.LUT R12, R0, 0x30, RZ, 0x3c, !PT ;  /* 0x00000030000c7812 */ /* 0x000fc600078e3cff */
[----:B------:R0:W-:Y:S04]  /*1c080*/  STS.U8 [R16+UR4+0x6f80], R10 ;  /* 0x006f800a10007988 */ /* 0x0001e80008000004 */
[----:B------:R1:W-:Y:S01]  /*1c090*/  STS.U8 [R16+UR4+0x2f80], R11 ;  /* 0x002f800b10007988 */ /* 0x0003e20008000004 */
[----:B0-----:R-:W-:-:S03]  /*1c0a0*/  LOP3.LUT R10, R0, 0x10, RZ, 0x3c, !PT ;  /* 0x00000010000a7812 */ /* 0x001fc600078e3cff */
[----:B------:R0:W-:Y:S01]  /*1c0b0*/  STS.U8 [R16+UR4+0x4f80], R94 ;  /* 0x004f805e10007988 */ /* 0x0001e20008000004 */
[----:B-1----:R-:W-:-:S03]  /*1c0c0*/  LOP3.LUT R11, R0, 0x20, RZ, 0x3c, !PT ;  /* 0x00000020000b7812 */ /* 0x002fc600078e3cff */
[----:B------:R0:W-:Y:S04]  /*1c0d0*/  STS.U8 [R16+UR4+0x8f80], R95 ;  /* 0x008f805f10007988 */ /* 0x0001e80008000004 */
        /* <DEDUP_REMOVED lines=31> */
[----:B------:R0:W-:Y:S01]  /*1c2d0*/  STS.U8 [R16+UR4+0xff80], R49 ;  /* 0x00ff803110007988 */ /* 0x0001e20008000004 */
[----:B------:R-:W-:Y:S01]  /*1c2e0*/  VIADD R60, R60, 0x7f ;  /* 0x0000007f3c3c7836 */ /* 0x000fe20000000000 */
[----:B------:R-:W-:-:S04]  /*1c2f0*/  ISETP.NE.U32.AND P0, PT, RZ, UR11, PT ;  /* 0x0000000bff007c0c */ /* 0x000fc8000bf05070 */
[C---:B------:R-:W-:Y:S01]  /*1c300*/  ISETP.LT.OR P1, PT, R60.reuse, 0x80, P0 ;  /* 0x000000803c00780c */ /* 0x040fe20000721670 */
[----:B--2---:R0:W-:Y:S04]  /*1c310*/  STS.U8 [R16+UR4+0x5f80], R79 ;  /* 0x005f804f10007988 */ /* 0x0041e80008000004 */
[----:B---3--:R0:W-:Y:S04]  /*1c320*/  STS.U8 [R16+UR4+0x9f80], R71 ;  /* 0x009f804710007988 */ /* 0x0081e80008000004 */
[----:B----4-:R0:W-:Y:S04]  /*1c330*/  STS.U8 [R16+UR4+0xdf80], R72 ;  /* 0x00df804810007988 */ /* 0x0101e80008000004 */
        /* <DEDUP_REMOVED lines=44> */
[----:B------:R1:W-:Y:S06]  /*1c600*/  MEMBAR.ALL.CTA ;  /* 0x0000000000007992 */ /* 0x0003ec0000008000 */
[----:B-1----:R-:W1:Y:S02]  /*1c610*/  FENCE.VIEW.ASYNC.S ;  /* 0x00000000000073c6 */ /* 0x002e640000000000 */
[----:B-1----:R-:W-:Y:S01]  /*1c620*/  BAR.SYNC.DEFER_BLOCKING 0x0 ;  /* 0x0000000000007b1d */ /* 0x002fe20000010000 */
[----:B------:R-:W-:-:S05]  /*1c630*/  ISETP.GE.AND P2, PT, R60, 0x100, PT ;  /* 0x000001003c00780c */ /* 0x000fca0003f46270 */
[----:B------:R-:W-:Y:S08]  /*1c640*/  @P1 BRA `(.L_x_6) ;  /* 0x0000000400781947 */ /* 0x000ff00003800000 */
[----:B------:R-:W-:Y:S02]  /*1c650*/  USHF.R.U32.HI UR44, URZ, 0x4, UR4 ;  /* 0x00000004ff2c7899 */ /* 0x000fe40008011604 */
[----:B------:R-:W-:Y:S02]  /*1c660*/  UIADD3 UR9, UPT, UPT, UR4, 0x20000, URZ ;  /* 0x0002000004097890 */ /* 0x000fe4000fffe0ff */
[----:B------:R-:W-:Y:S02]  /*1c670*/  USGXT.U32 UR44, UR44, 0xe ;  /* 0x0000000e2c2c789a */ /* 0x000fe40008000000 */
[----:B------:R-:W-:Y:S02]  /*1c680*/  USHF.R.U32.HI UR9, URZ, 0x4, UR9 ;  /* 0x00000004ff097899 */ /* 0x000fe40008011609 */
[----:B------:R-:W-:Y:S02]  /*1c690*/  UIADD3 UR48, UP1, UPT, UR44, 0x100, URZ ;  /* 0x000001002c307890 */ /* 0x000fe4000ff3e0ff */
[----:B------:R-:W-:Y:S01]  /*1c6a0*/  USGXT.U32 UR50, UR9, 0xe ;  /* 0x0000000e0932789a */ /* 0x000fe20008000000 */
[----:B------:R-:W-:Y:S01]  /*1c6b0*/  UMOV UR8, URZ ;  /* 0x000000ff00087c82 */ /* 0x000fe20008000000 */
[----:B------:R-:W-:Y:S01]  /*1c6c0*/  UMOV UR45, URZ ;  /* 0x000000ff002d7c82 */ /* 0x000fe20008000000 */
[----:B------:R-:W-:-:S02]  /*1c6d0*/  UIADD3.X UR49, UPT, UPT, UR8, 0x40004040, URZ, UP1, !UPT ;  /* 0x4000404008317890 */ /* 0x000fc40008ffe4ff */
[----:B------:R-:W-:Y:S01]  /*1c6e0*/  UIADD3 UR52, UP1, UPT, UR50, 0x2, URZ ;  /* 0x0000000232347890 */ /* 0x000fe2000ff3e0ff */
[----:B------:R-:W-:Y:S01]  /*1c6f0*/  UMOV UR56, UR6 ;  /* 0x0000000600387c82 */ /* 0x000fe20008000000 */
[----:B------:R-:W-:Y:S02]  /*1c700*/  UMOV UR57, URZ ;  /* 0x000000ff00397c82 */ /* 0x000fe40008000000 */
[----:B------:R-:W-:Y:S01]  /*1c710*/  UIADD3.X UR53, UPT, UPT, UR45, 0x40004040, URZ, UP1, !UPT ;  /* 0x400040402d357890 */ /* 0x000fe20008ffe4ff */
[----:B------:R-:W-:Y:S01]  /*1c720*/  UMOV UR8, UR56 ;  /* 0x0000003800087c82 */ /* 0x000fe20008000000 */
[----:B------:R-:W-:Y:S02]  /*1c730*/  UIADD3.64 UR56, UPT, UPT, UR48, 0x100, URZ ;  /* 0x0000010030387897 */ /* 0x000fe4000fffe0ff */
[----:B------:R-:W-:Y:S02]  /*1c740*/  UIADD3.64 UR64, UPT, UPT, UR52, 0x2, URZ ;  /* 0x0000000234407897 */ /* 0x000fe4000fffe0ff */
[----:B------:R-:W-:-:S02]  /*1c750*/  UIADD3.64 UR58, UPT, UPT, UR48, 0x200, URZ ;  /* 0x00000200303a7897 */ /* 0x000fc4000fffe0ff */
[----:B------:R-:W-:Y:S01]  /*1c760*/  UIADD3.64 UR68, UPT, UPT, UR52, 0x4, URZ ;  /* 0x0000000434447897 */ /* 0x000fe2000fffe0ff */
[----:B------:R-:W-:Y:S01]  /*1c770*/  UMOV UR18, 0x0 ;  /* 0x0000000000127882 */ /* 0x000fe20000000000 */
[----:B------:R-:W-:Y:S01]  /*1c780*/  UMOV UR19, 0x8088010 ;  /* 0x0808801000137882 */ /* 0x000fe20000000000 */
[----:B------:R-:W-:Y:S02]  /*1c790*/  UIADD3 UR12, UPT, UPT, UR5, 0x20, URZ ;  /* 0x00000020050c7890 */ /* 0x000fe4000fffe0ff */
[----:B------:R-:W-:Y:S01]  /*1c7a0*/  UIADD3.64 UR60, UPT, UPT, UR48, 0x300, URZ ;  /* 0x00000300303c7897 */ /* 0x000fe2000fffe0ff */
[----:B------:R-:W-:Y:S01]  /*1c7b0*/  UMOV UR45, 0x40004040 ;  /* 0x40004040002d7882 */ /* 0x000fe20000000000 */
[----:B------:R-:W-:Y:S01]  /*1c7c0*/  UMOV UR51, 0x40004040 ;  /* 0x4000404000337882 */ /* 0x000fe20000000000 */
[----:B------:R-:W-:Y:S02]  /*1c7d0*/  UIADD3 UR76, UPT, UPT, UR5, 0x20, URZ ;  /* 0x00000020054c7890 */ /* 0x000fe4000fffe0ff */
[----:B------:R1:W-:Y:S01]  /*1c7e0*/  UTCQMMA gdesc[UR44], gdesc[UR50], tmem[UR5], tmem[UR18], idesc[UR19], !UPT ;  /* 0x00ff12322c0075ea */ /* 0x0003e2000f800305 */
[----:B------:R-:W-:Y:S01]  /*1c7f0*/  UIADD3.64 UR62, UPT, UPT, UR48, 0x400, URZ ;  /* 0x00000400303e7897 */ /* 0x000fe2000fffe0ff */
[----:B------:R-:W-:Y:S01]  /*1c800*/  UMOV UR26, 0x0 ;  /* 0x00000000001a7882 */ /* 0x000fe20000000000 */
[----:B------:R-:W-:Y:S01]  /*1c810*/  UMOV UR27, 0x8088010 ;  /* 0x08088010001b7882 */ /* 0x000fe20000000000 */
[----:B------:R-:W-:-:S02]  /*1c820*/  UIADD3 UR75, UPT, UPT, UR5, 0x20, URZ ;  /* 0x00000020054b7890 */ /* 0x000fc4000fffe0ff */
[----:B------:R2:W-:Y:S01]  /*1c830*/  UTCQMMA gdesc[UR48], gdesc[UR52], tmem[UR5], tmem[UR26], idesc[UR27], UPT ;  /* 0x00ff1a34300075ea */ /* 0x0005e2000b800305 */
[----:B------:R-:W-:Y:S01]  /*1c840*/  UIADD3.64 UR66, UPT, UPT, UR48, 0x500, URZ ;  /* 0x0000050030427897 */ /* 0x000fe2000fffe0ff */
[----:B------:R-:W-:Y:S01]  /*1c850*/  UMOV UR38, 0x0 ;  /* 0x0000000000267882 */ /* 0x000fe20000000000 */
[----:B------:R-:W-:Y:S01]  /*1c860*/  UMOV UR39, 0x8088010 ;  /* 0x0808801000277882 */ /* 0x000fe20000000000 */
[----:B------:R-:W-:Y:S02]  /*1c870*/  UIADD3 UR74, UPT, UPT, UR5, 0x20, URZ ;  /* 0x00000020054a7890 */ /* 0x000fe4000fffe0ff */
[----:B------:R3:W-:Y:S01]  /*1c880*/  UTCQMMA gdesc[UR56], gdesc[UR64], tmem[UR5], tmem[UR38], idesc[UR39], UPT ;  /* 0x00ff2640380075ea */ /* 0x0007e2000b800305 */
[----:B-1----:R-:W-:Y:S02]  /*1c890*/  UIADD3.64 UR44, UPT, UPT, UR48, 0x600, URZ ;  /* 0x00000600302c7897 */ /* 0x002fe4000fffe0ff */
[----:B------:R-:W-:Y:S02]  /*1c8a0*/  UIADD3 UR73, UPT, UPT, UR5, 0x40, URZ ;  /* 0x0000004005497890 */ /* 0x000fe4000fffe0ff */
[----:B------:R-:W-:Y:S01]  /*1c8b0*/  UIADD3.64 UR18, UPT, UPT, UR48, 0x700, URZ ;  /* 0x0000070030127897 */ /* 0x000fe2000fffe0ff */
[----:B------:R-:W-:Y:S01]  /*1c8c0*/  UMOV UR30, 0x0 ;  /* 0x00000000001e7882 */ /* 0x000fe20000000000 */
[----:B------:R-:W-:Y:S01]  /*1c8d0*/  UMOV UR31, 0x8088010 ;  /* 0x08088010001f7882 */ /* 0x000fe20000000000 */
[----:B------:R-:W-:-:S02]  /*1c8e0*/  UIADD3 UR72, UPT, UPT, UR5, 0x40, URZ ;  /* 0x0000004005487890 */ /* 0x000fc4000fffe0ff */
[----:B------:R1:W-:Y:S01]  /*1c8f0*/  UTCQMMA gdesc[UR58], gdesc[UR68], tmem[UR5], tmem[UR30], idesc[UR31], UPT ;  /* 0x00ff1e443a0075ea */ /* 0x0003e2000b800305 */
[----:B--2---:R-:W-:Y:S02]  /*1c900*/  UIADD3.64 UR26, UPT, UPT, UR48, 0x800, URZ ;  /* 0x00000800301a7897 */ /* 0x004fe4000fffe0ff */
[----:B------:R-:W-:Y:S02]  /*1c910*/  UIADD3 UR71, UPT, UPT, UR5, 0x40, URZ ;  /* 0x0000004005477890 */ /* 0x000fe4000fffe0ff */
[----:B---3--:R-:W-:Y:S01]  /*1c920*/  UIADD3.64 UR56, UPT, UPT, UR48, 0x900, URZ ;  /* 0x0000090030387897 */ /* 0x008fe2000fffe0ff */
[----:B------:R-:W-:Y:S01]  /*1c930*/  UMOV UR22, 0x0 ;  /* 0x0000000000167882 */ /* 0x000fe20000000000 */
[----:B------:R-:W-:Y:S01]  /*1c940*/  UMOV UR23, 0x8088010 ;  /* 0x0808801000177882 */ /* 0x000fe20000000000 */
[----:B------:R-:W-:Y:S01]  /*1c950*/  UIADD3 UR70, UPT, UPT, UR5, 0x40, URZ ;  /* 0x0000004005467890 */ /* 0x000fe2000fffe0ff */
[----:B------:R2:W-:Y:S01]  /*1c960*/  UTCQMMA gdesc[UR60], gdesc[UR50], tmem[UR12], tmem[UR22], idesc[UR23], !UPT ;  /* 0x00ff16323c0075ea */ /* 0x0005e2000f80030c */
[----:B------:R-:W-:Y:S01]  /*1c970*/  UIADD3.64 UR38, UPT, UPT, UR48, 0xa00, URZ ;  /* 0x00000a0030267897 */ /* 0x000fe2000fffe0ff */
[----:B------:R-:W-:Y:S01]  /*1c980*/  UMOV UR16, 0x0 ;  /* 0x0000000000107882 */ /* 0x000fe20000000000 */
[----:B------:R-:W-:Y:S01]  /*1c990*/  UMOV UR17, 0x8088010 ;  /* 0x0808801000117882 */ /* 0x000fe20000000000 */
[----:B------:R-:W-:Y:S01]  /*1c9a0*/  UIADD3 UR13, UPT, UPT, UR5, 0x60, URZ ;  /* 0x00000060050d7890 */ /* 0x000fe2000fffe0ff */
[----:B------:R3:W-:Y:S01]  /*1c9b0*/  UTCQMMA gdesc[UR62], gdesc[UR52], tmem[UR76], tmem[UR16], idesc[UR17], UPT ;  /* 0x00ff10343e0075ea */ /* 0x0007e2000b80034c */
[----:B-1----:R-:W-:Y:S01]  /*1c9c0*/  UIADD3.64 UR58, UPT, UPT, UR48, 0xb00, URZ ;  /* 0x00000b00303a7897 */ /* 0x002fe2000fffe0ff */
[----:B------:R-:W-:Y:S01]  /*1c9d0*/  UMOV UR34, 0x0 ;  /* 0x0000000000227882 */ /* 0x000fe20000000000 */
[----:B------:R-:W-:Y:S01]  /*1c9e0*/  UMOV UR35, 0x8088010 ;  /* 0x0808801000237882 */ /* 0x000fe20000000000 */
[----:B------:R-:W-:Y:S01]  /*1c9f0*/  UIADD3 UR11, UPT, UPT, UR5, 0x60, URZ ;  /* 0x00000060050b7890 */ /* 0x000fe2000fffe0ff */
[----:B------:R3:W-:Y:S01]  /*1ca00*/  UTCQMMA gdesc[UR66], gdesc[UR64], tmem[UR75], tmem[UR34], idesc[UR35], UPT ;  /* 0x00ff2240420075ea */ /* 0x0007e2000b80034b */
[----:B------:R-:W-:Y:S01]  /*1ca10*/  UIADD3.64 UR30, UPT, UPT, UR48, 0xc00, URZ ;  /* 0x00000c00301e7897 */ /* 0x000fe2000fffe0ff */
[----:B------:R-:W-:Y:S01]  /*1ca20*/  UMOV UR24, 0x0 ;  /* 0x0000000000187882 */ /* 0x000fe20000000000 */
[----:B------:R-:W-:Y:S01]  /*1ca30*/  UMOV UR25, 0x8088010 ;  /* 0x0808801000197882 */ /* 0x000fe20000000000 */
[----:B------:R-:W-:Y:S01]  /*1ca40*/  UIADD3 UR10, UPT, UPT, UR5, 0x60, URZ ;  /* 0x00000060050a7890 */ /* 0x000fe2000fffe0ff */
[----:B------:R3:W-:Y:S01]  /*1ca50*/  UTCQMMA gdesc[UR44], gdesc[UR68], tmem[UR74], tmem[UR24], idesc[UR25], UPT ;  /* 0x00ff18442c0075ea */ /* 0x0007e2000b80034a */
[----:B--2---:R-:W-:Y:S01]  /*1ca60*/  UIADD3.64 UR22, UPT, UPT, UR48, 0xd00, URZ ;  /* 0x00000d0030167897 */ /* 0x004fe2000fffe0ff */
[----:B------:R-:W-:Y:S01]  /*1ca70*/  UMOV UR20, 0x0 ;  /* 0x0000000000147882 */ /* 0x000fe20000000000 */
[----:B------:R-:W-:Y:S01]  /*1ca80*/  UMOV UR21, 0x8088010 ;  /* 0x0808801000157882 */ /* 0x000fe20000000000 */
[----:B------:R-:W-:Y:S01]  /*1ca90*/  UIADD3 UR9, UPT, UPT, UR5, 0x60, URZ ;  /* 0x0000006005097890 */ /* 0x000fe2000fffe0ff */
[----:B------:R3:W-:Y:S01]  /*1caa0*/  UTCQMMA gdesc[UR18], gdesc[UR50], tmem[UR73], tmem[UR20], idesc[UR21], !UPT ;  /* 0x00ff1432120075ea */ /* 0x0007e2000f800349 */
[----:B------:R-:W-:Y:S01]  /*1cab0*/  UIADD3.64 UR48, UPT, UPT, UR48, 0xe00, URZ ;  /* 0x00000e0030307897 */ /* 0x000fe2000fffe0ff */
[----:B------:R-:W-:Y:S01]  /*1cac0*/  UMOV UR28, 0x0 ;  /* 0x00000000001c7882 */ /* 0x000fe20000000000 */
[----:B------:R-:W-:Y:S01]  /*1cad0*/  UMOV UR29, 0x8088010 ;  /* 0x08088010001d7882 */ /* 0x000fe20000000000 */
[----:B------:R-:W-:Y:S01]  /*1cae0*/  UMOV UR36, 0x0 ;  /* 0x0000000000247882 */ /* 0x000fe20000000000 */
[----:B------:R-:W-:Y:S01]  /*1caf0*/  UMOV UR37, 0x8088010 ;  /* 0x0808801000257882 */ /* 0x000fe20000000000 */
[----:B------:R-:W-:Y:S01]  /*1cb00*/  UMOV UR32, 0x0 ;  /* 0x0000000000207882 */ /* 0x000fe20000000000 */
[----:B------:R-:W-:Y:S01]  /*1cb10*/  UMOV UR33, 0x8088010 ;  /* 0x0808801000217882 */ /* 0x000fe20000000000 */
[----:B------:R3:W-:Y:S01]  /*1cb20*/  UTCQMMA gdesc[UR26], gdesc[UR52], tmem[UR72], tmem[UR28], idesc[UR29], UPT ;  /* 0x00ff1c341a0075ea */ /* 0x0007e2000b800348 */
        /* <DEDUP_REMOVED lines=8> */
[----:B------:R3:W-:Y:S01]  /*1cbb0*/  UTCQMMA gdesc[UR58], gdesc[UR50], tmem[UR13], tmem[UR40], idesc[UR41], !UPT ;  /* 0x00ff28323a0075ea */ /* 0x0007e2000f80030d */
[----:B------:R-:W-:Y:S01]  /*1cbc0*/  UMOV UR54, 0x0 ;  /* 0x0000000000367882 */ /* 0x000fe20000000000 */
[----:B------:R-:W-:Y:S01]  /*1cbd0*/  UMOV UR55, 0x8088010 ;  /* 0x0808801000377882 */ /* 0x000fe20000000000 */
[----:B------:R3:W-:Y:S01]  /*1cbe0*/  UTCQMMA gdesc[UR30], gdesc[UR52], tmem[UR11], tmem[UR42], idesc[UR43], UPT ;  /* 0x00ff2a341e0075ea */ /* 0x0007e2000b80030b */
[----:B------:R3:W-:Y:S01]  /*1cbf0*/  UTCQMMA gdesc[UR22], gdesc[UR64], tmem[UR10], tmem[UR46], idesc[UR47], UPT ;  /* 0x00ff2e40160075ea */ /* 0x0007e2000b80030a */
[----:B------:R3:W-:Y:S01]  /*1cc00*/  UTCQMMA gdesc[UR48], gdesc[UR68], tmem[UR9], tmem[UR54], idesc[UR55], UPT ;  /* 0x00ff3644300075ea */ /* 0x0007e2000b800309 */
[----:B------:R3:W-:Y:S01]  /*1cc10*/  UTCBAR [UR8], URZ ;  /* 0x000000ff080073e9 */ /* 0x0007e200080000ff */
[----:B------:R-:W-:Y:S01]  /*1cc20*/  NOP ;  /* 0x0000000000007918 */ /* 0x000fe20000000000 */
.L_x_6:
[----:B---3--:R-:W-:Y:S01]  /*1cc30*/  UMOV UR8, URZ ;  /* 0x000000ff00087c82 */ /* 0x008fe20008000000 */
[----:B------:R-:W-:Y:S05]  /*1cc40*/  @!P2 BRA `(.L_x_7) ;  /* 0x0000022800bca947 */ /* 0x000fea0003800000 */
[----:B------:R-:W-:Y:S01]  /*1cc50*/  UIADD3 UR10, UPT, UPT, UR4, 0x10000, URZ ;  /* 0x00010000040a7890 */ /* 0x000fe2000fffe0ff */
[----:B0-----:R-:W-:Y:S01]  /*1cc60*/  IMAD.MOV.U32 R19, RZ, RZ, RZ ;  /* 0x000000ffff137224 */ /* 0x001fe200078e00ff */
[----:B------:R-:W-:Y:S01]  /*1cc70*/  UIADD3 UR12, UPT, UPT, UR4, 0x21000, URZ ;  /* 0x00021000040c7890 */ /* 0x000fe2000fffe0ff */
[----:B------:R-:W-:Y:S01]  /*1cc80*/  IMAD.MOV.U32 R17, RZ, RZ, RZ ;  /* 0x000000ffff117224 */ /* 0x000fe200078e00ff */
[----:B------:R-:W-:Y:S02]  /*1cc90*/  USHF.R.U32.HI UR10, URZ, 0x4, UR10 ;  /* 0x00000004ff0a7899 */ /* 0x000fe4000801160a */
[----:B------:R-:W-:Y:S02]  /*1cca0*/  USHF.R.U32.HI UR12, URZ, 0x4, UR12 ;  /* 0x00000004ff0c7899 */ /* 0x000fe4000801160c */
[----:B------:R-:W-:Y:S02]  /*1ccb0*/  USGXT.U32 UR10, UR10, 0xe ;  /* 0x0000000e0a0a789a */ /* 0x000fe40008000000 */
[----:B------:R-:W-:-:S02]  /*1ccc0*/  USGXT.U32 UR12, UR12, 0xe ;  /* 0x0000000e0c0c789a */ /* 0x000fc40008000000 */
[----:B------:R-:W-:Y:S02]  /*1ccd0*/  UIADD3 UR16, UP1, UPT, UR10, 0x100, URZ ;  /* 0x000001000a107890 */ /* 0x000fe4000ff3e0ff */
[----:B------:R-:W-:Y:S01]  /*1cce0*/  UIADD3 UR18, UP2, UPT, UR12, 0x2, URZ ;  /* 0x000000020c127890 */ /* 0x000fe2000ff5e0ff */
[----:B------:R-:W-:Y:S01]  /*1ccf0*/  UMOV UR8, URZ ;  /* 0x000000ff00087c82 */ /* 0x000fe20008000000 */
[----:B------:R-:W-:Y:S01]  /*1cd00*/  UMOV UR11, URZ ;  /* 0x000000ff000b7c82 */ /* 0x000fe20008000000 */
[----:B------:R-:W-:Y:S02]  /*1cd10*/  UIADD3.X UR17, UPT, UPT, UR8, 0x40004040, URZ, UP1, !UPT ;  /* 0x4000404008117890 */ /* 0x000fe40008ffe4ff */
[----:B------:R-:W-:Y:S01]  /*1cd20*/  UIADD3.X UR19, UPT, UPT, UR11, 0x40004040, URZ, UP2, !UPT ;  /* 0x400040400b137890 */ /* 0x000fe200097fe4ff */
[----:B------:R-:W0:Y:S01]  /*1cd30*/  LDCU UR9, c[0x0][0x3a0] ;  /* 0x00007400ff0977ac */ /* 0x000e220008000800 */
[----:B------:R-:W1:Y:S01]  /*1cd40*/  LDCU.64 UR20, c[0x0][0x3a8] ;  /* 0x00007500ff1477ac */ /* 0x000e620008000a00 */
[----:B------:R-:W-:-:S02]  /*1cd50*/  UIADD3.64 UR22, UPT, UPT, UR16, 0x100, URZ ;  /* 0x0000010010167897 */ /* 0x000fc4000fffe0ff */
[----:B------:R-:W-:Y:S02]  /*1cd60*/  UIADD3.64 UR24, UPT, UPT, UR18, 0x2, URZ ;  /* 0x0000000212187897 */ /* 0x000fe4000fffe0ff */
[----:B------:R-:W-:Y:S02]  /*1cd70*/  UIADD3.64 UR26, UPT, UPT, UR16, 0x200, URZ ;  /* 0x00000200101a7897 */ /* 0x000fe4000fffe0ff */
[----:B------:R-:W-:Y:S02]  /*1cd80*/  UIADD3.64 UR28, UPT, UPT, UR18, 0x4, URZ ;  /* 0x00000004121c7897 */ /* 0x000fe4000fffe0ff */
[----:B------:R-:W-:Y:S02]  /*1cd90*/  UIADD3.64 UR30, UPT, UPT, UR16, 0x300, URZ ;  /* 0x00000300101e7897 */ /* 0x000fe4000fffe0ff */
[----:B------:R-:W-:Y:S02]  /*1cda0*/  UIADD3.64 UR32, UPT, UPT, UR16, 0x400, URZ ;  /* 0x0000040010207897 */ /* 0x000fe4000fffe0ff */
        /* <DEDUP_REMOVED lines=9> */
[----:B------:R-:W-:Y:S01]  /*1ce40*/  UIADD3.64 UR52, UPT, UPT, UR16, 0xe00, URZ ;  /* 0x00000e0010347897 */ /* 0x000fe2000fffe0ff */
[----:B------:R-:W-:Y:S01]  /*1ce50*/  UMOV UR11, 0x1 ;  /* 0x00000001000b7882 */ /* 0x000fe20000000000 */
[----:B------:R-:W-:Y:S01]  /*1ce60*/  UMOV UR54, URZ ;  /* 0x000000ff00367c82 */ /* 0x000fe20008000000 */
[----:B01----:R-:W-:-:S09]  /*1ce70*/  UMOV UR13, 0x40004040 ;  /* 0x40004040000d7882 */ /* 0x003fd20000000000 */
.L_x_10:
[----:B0-----:R-:W2:Y:S01]  /*1ce80*/  LDL.LU R46, [R1+0x73c] ;  /* 0x00073c00012e7983 */ /* 0x001ea20000300800 */
[----:B------:R-:W0:Y:S03]  /*1ce90*/  LDC R20, c[0x0][0x3a0] ;  /* 0x0000e800ff147b82 */ /* 0x000e260000000800 */
[----:B------:R-:W3:Y:S04]  /*1cea0*/  LDL.LU R21, [R1+0x734] ;  /* 0x0007340001157983 */ /* 0x000ee80000300800 */
[----:B------:R-:W4:Y:S04]  /*1ceb0*/  LDL.LU R45, [R1+0x72c] ;  /* 0x00072c00012d7983 */ /* 0x000f280000300800 */
        /* <DEDUP_REMOVED lines=19> */
[----:B------:R-:W4:Y:S01]  /*1cff0*/  LDL.LU R25, [R1+0x6d4] ;  /* 0x0006d40001197983 */ /* 0x000f220000300800 */
[----:B------:R-:W-:-:S03]  /*1d000*/  USHF.L.U32 UR8, UR21, 0x7, URZ ;  /* 0x0000000715087899 */ /* 0x000fc600080006ff */
[----:B------:R-:W4:Y:S04]  /*1d010*/  LDL.LU R24, [R1+0x6f0] ;  /* 0x0006f00001187983 */ /* 0x000f280000300800 */
[----:B------:R-:W4:Y:S04]  /*1d020*/  LDL.LU R23, [R1+0x6cc] ;  /* 0x0006cc0001177983 */ /* 0x000f280000300800 */
[----:B------:R-:W4:Y:S01]  /*1d030*/  LDL.LU R22, [R1+0x6e8] ;  /* 0x0006e80001167983 */ /* 0x000f220000300800 */
[----:B------:R-:W-:Y:S01]  /*1d040*/  USHF.R.S32.HI UR57, URZ, 0x1f, UR8 ;  /* 0x0000001fff397899 */ /* 0x000fe20008011408 */
[----:B------:R-:W-:Y:S01]  /*1d050*/  IMAD.U32 R19, R19, -0x80000000, RZ ;  /* 0x8000000013137824 */ /* 0x000fe200078e00ff */
[----:B------:R-:W-:Y:S01]  /*1d060*/  USHF.L.U32 UR55, UR20, 0x7, URZ ;  /* 0x0000000714377899 */ /* 0x000fe200080006ff */
[----:B------:R-:W-:-:S03]  /*1d070*/  VIADD R18, R17, 0x1 ;  /* 0x0000000111127836 */ /* 0x000fc60000000000 */
[----:B------:R-:W-:Y:S01]  /*1d080*/  USHF.R.S32.HI UR56, URZ, 0x1f, UR55 ;  /* 0x0000001fff387899 */ /* 0x000fe20008011437 */
[----:B0-----:R-:W-:Y:S01]  /*1d090*/  IMAD R18, R18, -0x80, R20 ;  /* 0xffffff8012127824 */ /* 0x001fe200078e0214 */
[----:B--2---:R-:W-:Y:S02]  /*1d0a0*/  IADD3 R46, P6, PT, R46, UR8, RZ ;  /* 0x000000082e2e7c10 */ /* 0x004fe4000ffde0ff */
[----:B---3--:R-:W-:-:S05]  /*1d0b0*/  IADD3 R21, P1, PT, R21, UR8, RZ ;  /* 0x0000000815157c10 */ /* 0x008fca000ff3e0ff */
[----:B------:R0:W-:Y:S04]  /*1d0c0*/  STL [R1+0x734], R21 ;  /* 0x0007341501007387 */ /* 0x0001e80000100800 */
[----:B0-----:R-:W2:Y:S01]  /*1d0d0*/  LDL.LU R21, [R1+0x6c4] ;  /* 0x0006c40001157983 */ /* 0x001ea20000300800 */
[----:B----4-:R-:W-:Y:S02]  /*1d0e0*/  IADD3 R45, P2, PT, R45, UR8, RZ ;  /* 0x000000082d2d7c10 */ /* 0x010fe4000ff5e0ff */
[----:B------:R-:W-:Y:S01]  /*1d0f0*/  IADD3 R44, P3, PT, R44, UR8, RZ ;  /* 0x000000082c2c7c10 */ /* 0x000fe2000ff7e0ff */
[----:B------:R-:W-:Y:S01]  /*1d100*/  STL [R1+0x73c], R46 ;  /* 0x00073c2e01007387 */ /* 0x000fe20000100800 */
[----:B------:R-:W-:Y:S02]  /*1d110*/  IADD3 R43, P5, PT, R43, UR8, RZ ;  /* 0x000000082b2b7c10 */ /* 0x000fe4000ffbe0ff */
[----:B------:R-:W-:Y:S01]  /*1d120*/  IADD3.X R42, PT, PT, R42, UR57, RZ, P6, !PT ;  /* 0x000000392a2a7c10 */ /* 0x000fe2000b7fe4ff */
[----:B------:R-:W-:Y:S01]  /*1d130*/  STL [R1+0x72c], R45 ;  /* 0x00072c2d01007387 */ /* 0x000fe20000100800 */
[----:B------:R-:W-:-:S02]  /*1d140*/  IADD3 R41, P6, PT, R41, UR8, RZ ;  /* 0x0000000829297c10 */ /* 0x000fc4000ffde0ff */
[----:B------:R-:W-:Y:S01]  /*1d150*/  IADD3.X R40, PT, PT, R40, UR57, RZ, P1, !PT ;  /* 0x0000003928287c10 */ /* 0x000fe20008ffe4ff */
[----:B------:R-:W-:Y:S01]  /*1d160*/  STL [R1+0x724], R44 ;  /* 0x0007242c01007387 */ /* 0x000fe20000100800 */
[----:B------:R-:W-:-:S03]  /*1d170*/  IADD3 R39, P1, PT, R39, UR8, RZ ;  /* 0x0000000827277c10 */ /* 0x000fc6000ff3e0ff */
[----:B------:R-:W-:Y:S01]  /*1d180*/  STL [R1+0x71c], R43 ;  /* 0x00071c2b01007387 */ /* 0x000fe20000100800 */
[----:B------:R-:W-:-:S03]  /*1d190*/  IADD3.X R38, PT, PT, R38, UR57, RZ, P2, !PT ;  /* 0x0000003926267c10 */ /* 0x000fc600097fe4ff */
        /* <DEDUP_REMOVED lines=28> */
[----:B------:R-:W-:Y:S04]  /*1d360*/  STL [R1+0x700], R28 ;  /* 0x0007001c01007387 */ /* 0x000fe80000100800 */
[----:B------:R0:W-:Y:S01]  /*1d370*/  STL [R1+0x6d4], R25 ;  /* 0x0006d41901007387 */ /* 0x0001e20000100800 */
[----:B------:R-:W-:-:S03]  /*1d380*/  IADD3 R23, P5, PT, R23, UR8, RZ ;  /* 0x0000000817177c10 */ /* 0x000fc6000ffbe0ff */
[----:B------:R-:W-:Y:S04]  /*1d390*/  STL [R1+0x6dc], R27 ;  /* 0x0006dc1b01007387 */ /* 0x000fe80000100800 */
[----:B0-----:R-:W3:Y:S04]  /*1d3a0*/  LDL.LU R25, [R1+0x6e0] ;  /* 0x0006e00001197983 */ /* 0x001ee80000300800 */
[----:B------:R-:W-:Y:S01]  /*1d3b0*/  STL [R1+0x6f8], R26 ;  /* 0x0006f81a01007387 */ /* 0x000fe20000100800 */
[----:B------:R-:W-:-:S03]  /*1d3c0*/  IADD3.X R22, PT, PT, R22, UR57, RZ, P6, !PT ;  /* 0x0000003916167c10 */ /* 0x000fc6000b7fe4ff */
[----:B------:R0:W-:Y:S04]  /*1d3d0*/  STL [R1+0x6f0], R24 ;  /* 0x0006f01801007387 */ /* 0x0001e80000100800 */
[----:B0-----:R-:W4:Y:S04]  /*1d3e0*/  LDL.LU R24, [R1+0x6bc] ;  /* 0x0006bc0001187983 */ /* 0x001f280000300800 */
[----:B------:R0:W-:Y:S04]  /*1d3f0*/  STL [R1+0x6cc], R23 ;  /* 0x0006cc1701007387 */ /* 0x0001e80000100800 */
[----:B0-----:R-:W4:Y:S04]  /*1d400*/  LDL.LU R23, [R1+0x6d8] ;  /* 0x0006d80001177983 */ /* 0x001f280000300800 */
[----:B------:R-:W4:Y:S04]  /*1d410*/  LDL.LU R47, [R1+0x6b4] ;  /* 0x0006b400012f7983 */ /* 0x000f280000300800 */
[----:B------:R-:W4:Y:S04]  /*1d420*/  LDL.LU R46, [R1+0x6d0] ;  /* 0x0006d000012e7983 */ /* 0x000f280000300800 */
[----:B------:R0:W-:Y:S04]  /*1d430*/  STL [R1+0x6e8], R22 ;  /* 0x0006e81601007387 */ /* 0x0001e80000100800 */
[----:B0-----:R-:W4:Y:S04]  /*1d440*/  LDL.LU R22, [R1+0x6ac] ;  /* 0x0006ac0001167983 */ /* 0x001f280000300800 */
[----:B------:R-:W4:Y:S04]  /*1d450*/  LDL.LU R45, [R1+0x6c8] ;  /* 0x0006c800012d7983 */ /* 0x000f280000300800 */
[----:B------:R-:W4:Y:S04]  /*1d460*/  LDL.LU R44, [R1+0x6a4] ;  /* 0x0006a400012c7983 */ /* 0x000f280000300800 */
[----:B------:R-:W4:Y:S01]  /*1d470*/  LDL.LU R43, [R1+0x6c0] ;  /* 0x0006c000012b7983 */ /* 0x000f220000300800 */
[----:B--2---:R-:W-:-:S05]  /*1d480*/  IADD3 R21, P6, PT, R21, UR8, RZ ;  /* 0x0000000815157c10 */ /* 0x004fca000ffde0ff */
[----:B------:R0:W-:Y:S04]  /*1d490*/  STL [R1+0x6c4], R21 ;  /* 0x0006c41501007387 */ /* 0x0001e80000100800 */
        /* <DEDUP_REMOVED lines=17> */
[----:B0-----:R-:W2:Y:S01]  /*1d5b0*/  LDL.LU R21, [R1+0x678] ;  /* 0x0006780001157983 */ /* 0x001ea20000300800 */
[----:B---3--:R-:W-:-:S05]  /*1d5c0*/  IADD3.X R25, PT, PT, R25, UR57, RZ, P1, !PT ;  /* 0x0000003919197c10 */ /* 0x008fca0008ffe4ff */
[----:B------:R0:W-:Y:S04]  /*1d5d0*/  STL [R1+0x6e0], R25 ;  /* 0x0006e01901007387 */ /* 0x0001e80000100800 */
[----:B0-----:R-:W3:Y:S01]  /*1d5e0*/  LDL.LU R25, [R1+0x654] ;  /* 0x0006540001197983 */ /* 0x001ee20000300800 */
[----:B----4-:R-:W-:-:S05]  /*1d5f0*/  IADD3 R24, P1, PT, R24, UR8, RZ ;  /* 0x0000000818187c10 */ /* 0x010fca000ff3e0ff */
[----:B------:R0:W-:Y:S01]  /*1d600*/  STL [R1+0x6bc], R24 ;  /* 0x0006bc1801007387 */ /* 0x0001e20000100800 */
[----:B------:R-:W-:-:S03]  /*1d610*/  IADD3.X R23, PT, PT, R23, UR57, RZ, P2, !PT ;  /* 0x0000003917177c10 */ /* 0x000fc600097fe4ff */
[----:B0-----:R-:W4:Y:S01]  /*1d620*/  LDL.LU R24, [R1+0x670] ;  /* 0x0006700001187983 */ /* 0x001f220000300800 */
[----:B------:R-:W-:-:S03]  /*1d630*/  IADD3 R47, P2, PT, R47, UR8, RZ ;  /* 0x000000082f2f7c10 */ /* 0x000fc6000ff5e0ff */
[----:B------:R0:W-:Y:S01]  /*1d640*/  STL [R1+0x6d8], R23 ;  /* 0x0006d81701007387 */ /* 0x0001e20000100800 */
[----:B------:R-:W-:-:S03]  /*1d650*/  IADD3.X R46, PT, PT, R46, UR57, RZ, P3, !PT ;  /* 0x000000392e2e7c10 */ /* 0x000fc60009ffe4ff */
[----:B0-----:R-:W4:Y:S01]  /*1d660*/  LDL.LU R23, [R1+0x64c] ;  /* 0x00064c0001177983 */ /* 0x001f220000300800 */
[----:B------:R-:W-:Y:S02]  /*1d670*/  IADD3 R22, P3, PT, R22, UR8, RZ ;  /* 0x0000000816167c10 */ /* 0x000fe4000ff7e0ff */
[----:B------:R-:W-:-:S03]  /*1d680*/  IADD3.X R45, PT, PT, R45, UR57, RZ, P5, !PT ;  /* 0x000000392d2d7c10 */ /* 0x000fc6000affe4ff */
[----:B------:R0:W-:Y:S01]  /*1d690*/  STL [R1+0x6ac], R22 ;  /* 0x0006ac1601007387 */ /* 0x0001e20000100800 */
[----:B------:R-:W-:-:S03]  /*1d6a0*/  IADD3 R44, P5, PT, R44, UR8, RZ ;  /* 0x000000082c2c7c10 */ /* 0x000fc6000ffbe0ff */
[----:B------:R-:W-:Y:S01]  /*1d6b0*/  STL [R1+0x6b4], R47 ;  /* 0x0006b42f01007387 */ /* 0x000fe20000100800 */
[----:B------:R-:W-:-:S03]  /*1d6c0*/  IADD3.X R43, PT, PT, R43, UR57, RZ, P6, !PT ;  /* 0x000000392b2b7c10 */ /* 0x000fc6000b7fe4ff */
[----:B0-----:R-:W4:Y:S04]  /*1d6d0*/  LDL.LU R22, [R1+0x668] ;  /* 0x0006680001167983 */ /* 0x001f280000300800 */
[----:B------:R-:W-:Y:S04]  /*1d6e0*/  STL [R1+0x6d0], R46 ;  /* 0x0006d02e01007387 */ /* 0x000fe80000100800 */
[----:B------:R-:W-:Y:S04]  /*1d6f0*/  STL [R1+0x6c8], R45 ;  /* 0x0006c82d01007387 */ /* 0x000fe80000100800 */
[----:B------:R-:W-:Y:S04]  /*1d700*/  STL [R1+0x6a4], R44 ;  /* 0x0006a42c01007387 */ /* 0x000fe80000100800 */
[----:B------:R-:W-:Y:S01]  /*1d710*/  STL [R1+0x6c0], R43 ;  /* 0x0006c02b01007387 */ /* 0x000fe20000100800 */
[----:B--2---:R-:W-:-:S02]  /*1d720*/  IADD3 R42, P6, PT, R42, UR8, RZ ;  /* 0x000000082a2a7c10 */ /* 0x004fc4000ffde0ff */
        /* <DEDUP_REMOVED lines=30> */
[----:B------:R-:W-:-:S05]  /*1d910*/  IADD3.X R21, PT, PT, R21, UR57, RZ, P5, !PT ;  /* 0x0000003915157c10 */ /* 0x000fca000affe4ff */
[----:B------:R0:W-:Y:S04]  /*1d920*/  STL [R1+0x678], R21 ;  /* 0x0006781501007387 */ /* 0x0001e80000100800 */
[----:B------:R-:W-:Y:S04]  /*1d930*/  STL [R1+0x680], R27 ;  /* 0x0006801b01007387 */ /* 0x000fe80000100800 */
[----:B0-----:R-:W2:Y:S01]  /*1d940*/  LDL.LU R21, [R1+0x644] ;  /* 0x0006440001157983 */ /* 0x001ea20000300800 */
[----:B------:R-:W-:-:S05]  /*1d950*/  IADD3 R26, P3, PT, R26, UR8, RZ ;  /* 0x000000081a1a7c10 */ /* 0x000fca000ff7e0ff */
[----:B------:R-:W-:Y:S01]  /*1d960*/  STL [R1+0x65c], R26 ;  /* 0x00065c1a01007387 */ /* 0x000fe20000100800 */
[----:B---3--:R-:W-:-:S05]  /*1d970*/  IADD3 R25, P5, PT, R25, UR8, RZ ;  /* 0x0000000819197c10 */ /* 0x008fca000ffbe0ff */
[----:B------:R0:W-:Y:S04]  /*1d980*/  STL [R1+0x654], R25 ;  /* 0x0006541901007387 */ /* 0x0001e80000100800 */
[----:B0-----:R-:W3:Y:S01]  /*1d990*/  LDL.LU R25, [R1+0x660] ;  /* 0x0006600001197983 */ /* 0x001ee20000300800 */
[----:B----4-:R-:W-:-:S05]  /*1d9a0*/  IADD3.X R24, PT, PT, R24, UR57, RZ, P6, !PT ;  /* 0x0000003918187c10 */ /* 0x010fca000b7fe4ff */
[----:B------:R0:W-:Y:S01]  /*1d9b0*/  STL [R1+0x670], R24 ;  /* 0x0006701801007387 */ /* 0x0001e20000100800 */
[----:B------:R-:W-:-:S03]  /*1d9c0*/  IADD3 R23, P6, PT, R23, UR8, RZ ;  /* 0x0000000817177c10 */ /* 0x000fc6000ffde0ff */
[----:B0-----:R-:W4:Y:S04]  /*1d9d0*/  LDL.LU R24, [R1+0x63c] ;  /* 0x00063c0001187983 */ /* 0x001f280000300800 */
[----:B------:R-:W4:Y:S04]  /*1d9e0*/  LDL.LU R47, [R1+0x658] ;  /* 0x00065800012f7983 */ /* 0x000f280000300800 */
[----:B------:R-:W4:Y:S04]  /*1d9f0*/  LDL.LU R46, [R1+0x634] ;  /* 0x00063400012e7983 */ /* 0x000f280000300800 */
[----:B------:R0:W-:Y:S01]  /*1da00*/  STL [R1+0x64c], R23 ;  /* 0x00064c1701007387 */ /* 0x0001e20000100800 */
[----:B------:R-:W-:-:S03]  /*1da10*/  IADD3.X R22, PT, PT, R22, UR57, RZ, P1, !PT ;  /* 0x0000003916167c10 */ /* 0x000fc60008ffe4ff */
[----:B0-----:R-:W4:Y:S04]  /*1da20*/  LDL.LU R23, [R1+0x650] ;  /* 0x0006500001177983 */ /* 0x001f280000300800 */
[----:B------:R-:W4:Y:S04]  /*1da30*/  LDL.LU R45, [R1+0x62c] ;  /* 0x00062c00012d7983 */ /* 0x000f280000300800 */
[----:B------:R-:W4:Y:S04]  /*1da40*/  LDL.LU R44, [R1+0x648] ;  /* 0x00064800012c7983 */ /* 0x000f280000300800 */
[----:B------:R-:W4:Y:S04]  /*1da50*/  LDL.LU R43, [R1+0x5d4] ;  /* 0x0005d400012b7983 */ /* 0x000f280000300800 */
[----:B------:R0:W-:Y:S04]  /*1da60*/  STL [R1+0x668], R22 ;  /* 0x0006681601007387 */ /* 0x0001e80000100800 */
        /* <DEDUP_REMOVED lines=17> */
[----:B0-----:R-:W4:Y:S01]  /*1db80*/  LDL.LU R22, [R1+0x15ac] ;  /* 0x0015ac0001167983 */ /* 0x001f220000300800 */
[----:B--2---:R-:W-:-:S05]  /*1db90*/  IADD3 R21, P1, PT, R21, UR8, RZ ;  /* 0x0000000815157c10 */ /* 0x004fca000ff3e0ff */
[----:B------:R0:W-:Y:S04]  /*1dba0*/  STL [R1+0x644], R21 ;  /* 0x0006441501007387 */ /* 0x0001e80000100800 */
[----:B0-----:R-:W2:Y:S01]  /*1dbb0*/  LDL.LU R21, [R1+0x8d8] ;  /* 0x0008d80001157983 */ /* 0x001ea20000300800 */
[----:B---3--:R-:W-:-:S05]  /*1dbc0*/  IADD3.X R25, PT, PT, R25, UR57, RZ, P2, !PT ;  /* 0x0000003919197c10 */ /* 0x008fca00097fe4ff */
[----:B------:R0:W-:Y:S04]  /*1dbd0*/  STL [R1+0x660], R25 ;  /* 0x0006601901007387 */ /* 0x0001e80000100800 */
[----:B0-----:R-:W3:Y:S01]  /*1dbe0*/  LDL.LU R25, [R1+0x15a4] ;  /* 0x0015a40001197983 */ /* 0x001ee20000300800 */
[----:B----4-:R-:W-:Y:S02]  /*1dbf0*/  IADD3 R24, P2, PT, R24, UR55, RZ ;  /* 0x0000003718187c10 */ /* 0x010fe4000ff5e0ff */
[----:B------:R-:W-:-:S03]  /*1dc00*/  IADD3.X R47, PT, PT, R47, UR57, RZ, P3, !PT ;  /* 0x000000392f2f7c10 */ /* 0x000fc60009ffe4ff */
[----:B------:R0:W-:Y:S01]  /*1dc10*/  STL [R1+0x63c], R24 ;  /* 0x00063c1801007387 */ /* 0x0001e20000100800 */
[----:B------:R-:W-:-:S03]  /*1dc20*/  IADD3 R46, P3, PT, R46, UR55, RZ ;  /* 0x000000372e2e7c10 */ /* 0x000fc6000ff7e0ff */
[----:B0-----:R-:W4:Y:S01]  /*1dc30*/  LDL.LU R24, [R1+0x8d0] ;  /* 0x0008d00001187983 */ /* 0x001f220000300800 */
[----:B------:R-:W-:Y:S02]  /*1dc40*/  IADD3.X R23, PT, PT, R23, UR57, RZ, P5, !PT ;  /* 0x0000003917177c10 */ /* 0x000fe4000affe4ff */
[----:B------:R-:W-:-:S03]  /*1dc50*/  IADD3 R45, P5, PT, R45, UR55, RZ ;  /* 0x000000372d2d7c10 */ /* 0x000fc6000ffbe0ff */
[----:B------:R0:W-:Y:S01]  /*1dc60*/  STL [R1+0x650], R23 ;  /* 0x0006501701007387 */ /* 0x0001e20000100800 */
[----:B------:R-:W-:-:S03]  /*1dc70*/  IADD3.X R44, PT, PT, R44, UR57, RZ, P6, !PT ;  /* 0x000000392c2c7c10 */ /* 0x000fc6000b7fe4ff */
[----:B------:R-:W-:Y:S01]  /*1dc80*/  STL [R1+0x658], R47 ;  /* 0x0006582f01007387 */ /* 0x000fe20000100800 */
[----:B------:R-:W-:-:S03]  /*1dc90*/  IADD3 R43, P6, PT, R43, UR55, RZ ;  /* 0x000000372b2b7c10 */ /* 0x000fc6000ffde0ff */
[----:B0-----:R-:W4:Y:S04]  /*1dca0*/  LDL.LU R23, [R1+0x159c] ;  /* 0x00159c0001177983 */ /* 0x001f280000300800 */
        /* <DEDUP_REMOVED lines=31> */
[----:B------:R-:W-:Y:S02]  /*1dea0*/  IADD3 R27, P3, PT, R27, UR55, RZ ;  /* 0x000000371b1b7c10 */ /* 0x000fe4000ff7e0ff */
[----:B------:R-:W-:Y:S01]  /*1deb0*/  IADD3.X R26, PT, PT, R26, UR56, RZ, P5, !PT ;  /* 0x000000381a1a7c10 */ /* 0x000fe2000affe4ff */
[----:B------:R-:W-:Y:S01]  /*1dec0*/  STL [R1+0x8b4], R30 ;  /* 0x0008b41e01007387 */ /* 0x000fe20000100800 */
[----:B------:R-:W-:-:S03]  /*1ded0*/  IADD3 R22, P5, PT, R22, UR55, RZ ;  /* 0x0000003716167c10 */ /* 0x000fc6000ffbe0ff */
[----:B------:R-:W-:Y:S04]  /*1dee0*/  STL [R1+0x8cc], R29 ;  /* 0x0008cc1d01007387 */ /* 0x000fe80000100800 */
[----:B------:R-:W-:Y:S04]  /*1def0*/  STL [R1+0x8ac], R28 ;  /* 0x0008ac1c01007387 */ /* 0x000fe80000100800 */
[----:B------:R0:W-:Y:S04]  /*1df00*/  STL [R1+0x15ac], R22 ;  /* 0x0015ac1601007387 */ /* 0x0001e80000100800 */
[----:B------:R-:W-:Y:S04]  /*1df10*/  STL [R1+0x8c4], R27 ;  /* 0x0008c41b01007387 */ /* 0x000fe80000100800 */
[----:B0-----:R-:W4:Y:S04]  /*1df20*/  LDL.LU R22, [R1+0x8c8] ;  /* 0x0008c80001167983 */ /* 0x001f280000300800 */
[----:B------:R-:W-:Y:S01]  /*1df30*/  STL [R1+0x8a4], R26 ;  /* 0x0008a41a01007387 */ /* 0x000fe20000100800 */
[----:B--2---:R-:W-:-:S05]  /*1df40*/  IADD3.X R21, PT, PT, R21, UR56, RZ, P6, !PT ;  /* 0x0000003815157c10 */ /* 0x004fca000b7fe4ff */
[----:B------:R0:W-:Y:S04]  /*1df50*/  STL [R1+0x8d8], R21 ;  /* 0x0008d81501007387 */ /* 0x0001e80000100800 */
[----:B0-----:R-:W2:Y:S01]  /*1df60*/  LDL.LU R21, [R1+0x1594] ;  /* 0x0015940001157983 */ /* 0x001ea20000300800 */
[----:B---3--:R-:W-:-:S05]  /*1df70*/  IADD3 R25, P6, PT, R25, UR55, RZ ;  /* 0x0000003719197c10 */ /* 0x008fca000ffde0ff */
[----:B------:R0:W-:Y:S04]  /*1df80*/  STL [R1+0x15a4], R25 ;  /* 0x0015a41901007387 */ /* 0x0001e80000100800 */
[----:B0-----:R-:W3:Y:S01]  /*1df90*/  LDL.LU R25, [R1+0x8a0] ;  /* 0x0008a00001197983 */ /* 0x001ee20000300800 */
[----:B----4-:R-:W-:-:S03]  /*1dfa0*/  IADD3.X R24, PT, PT, R24, UR56, RZ, P1, !PT ;  /* 0x0000003818187c10 */ /* 0x010fc60008ffe4ff */
[----:B------:R-:W4:Y:S04]  /*1dfb0*/  LDL.LU R47, [R1+0x158c] ;  /* 0x00158c00012f7983 */ /* 0x000f280000300800 */
[----:B------:R-:W4:Y:S04]  /*1dfc0*/  LDL.LU R46, [R1+0x15a8] ;  /* 0x0015a800012e7983 */ /* 0x000f280000300800 */
[----:B------:R0:W-:Y:S04]  /*1dfd0*/  STL [R1+0x8d0], R24 ;  /* 0x0008d01801007387 */ /* 0x0001e80000100800 */
[----:B0-----:R-:W4:Y:S01]  /*1dfe0*/  LDL.LU R24, [R1+0x1584] ;  /* 0x0015840001187983 */ /* 0x001f220000300800 */
[----:B------:R-:W-:-:S03]  /*1dff0*/  IADD3 R23, P1, PT, R23, UR55, RZ ;  /* 0x0000003717177c10 */ /* 0x000fc6000ff3e0ff */
        /* <DEDUP_REMOVED lines=22> */
[----:B------:R-:W-:-:S05]  /*1e160*/  IADD3.X R22, PT, PT, R22, UR56, RZ, P2, !PT ;  /* 0x0000003816167c10 */ /* 0x000fca00097fe4ff */
[----:B------:R0:W-:Y:S04]  /*1e170*/  STL [R1+0x8c8], R22 ;  /* 0x0008c81601007387 */ /* 0x0001e80000100800 */
[----:B0-----:R-:W4:Y:S01]  /*1e180*/  LDL.LU R22, [R1+0x152c] ;  /* 0x00152c0001167983 */ /* 0x001f220000300800 */
[----:B--2---:R-:W-:-:S05]  /*1e190*/  IADD3 R21, P2, PT, R21, UR55, RZ ;  /* 0x0000003715157c10 */ /* 0x004fca000ff5e0ff */
[----:B------:R0:W-:Y:S04]  /*1e1a0*/  STL [R1+0x1594], R21 ;  /* 0x0015941501007387 */ /* 0x0001e80000100800 */
[----:B0-----:R-:W2:Y:S01]  /*1e1b0*/  LDL.LU R21, [R1+0x1548] ;  /* 0x0015480001157983 */ /* 0x001ea20000300800 */
[----:B---3--:R-:W-:Y:S02]  /*1e1c0*/  IADD3.X R25, PT, PT, R25, UR56, RZ, P3, !PT ;  /* 0x0000003819197c10 */ /* 0x008fe40009ffe4ff */
[----:B----4-:R-:W-:-:S03]  /*1e1d0*/  IADD3 R47, P3, PT, R47, UR55, RZ ;  /* 0x000000372f2f7c10 */ /* 0x010fc6000ff7e0ff */
[----:B------:R0:W-:Y:S01]  /*1e1e0*/  STL [R1+0x8a0], R25 ;  /* 0x0008a01901007387 */ /* 0x0001e20000100800 */
[----:B------:R-:W-:-:S03]  /*1e1f0*/  IADD3.X R46, PT, PT, R46, UR56, RZ, P5, !PT ;  /* 0x000000382e2e7c10 */ /* 0x000fc6000affe4ff */
[----:B0-----:R-:W3:Y:S01]  /*1e200*/  LDL.LU R25, [R1+0x1524] ;  /* 0x0015240001197983 */ /* 0x001ee20000300800 */
[----:B------:R-:W-:Y:S02]  /*1e210*/  IADD3 R24, P5, PT, R24, UR55, RZ ;  /* 0x0000003718187c10 */ /* 0x000fe4000ffbe0ff */
[----:B------:R-:W-:-:S03]  /*1e220*/  IADD3.X R45, PT, PT, R45, UR56, RZ, P6, !PT ;  /* 0x000000382d2d7c10 */ /* 0x000fc6000b7fe4ff */
[----:B------:R0:W-:Y:S01]  /*1e230*/  STL [R1+0x1584], R24 ;  /* 0x0015841801007387 */ /* 0x0001e20000100800 */
[----:B------:R-:W-:-:S03]  /*1e240*/  IADD3 R44, P6, PT, R44, UR55, RZ ;  /* 0x000000372c2c7c10 */ /* 0x000fc6000ffde0ff */
[----:B------:R-:W-:Y:S01]  /*1e250*/  STL [R1+0x158c], R47 ;  /* 0x00158c2f01007387 */ /* 0x000fe20000100800 */
[----:B------:R-:W-:-:S03]  /*1e260*/  IADD3.X R43, PT, PT, R43, UR56, RZ, P1, !PT ;  /* 0x000000382b2b7c10 */ /* 0x000fc60008ffe4ff */
[----:B0-----:R-:W4:Y:S04]  /*1e270*/  LDL.LU R24, [R1+0x1540] ;  /* 0x0015400001187983 */ /* 0x001f280000300800 */
        /* <DEDUP_REMOVED lines=35> */
[----:B------:R-:W-:Y:S04]  /*1e4b0*/  STL [R1+0x1560], R29 ;  /* 0x0015601d01007387 */ /* 0x000fe80000100800 */
[----:B------:R-:W-:Y:S04]  /*1e4c0*/  STL [R1+0x153c], R28 ;  /* 0x00153c1c01007387 */ /* 0x000fe80000100800 */
[----:B------:R0:W-:Y:S04]  /*1e4d0*/  STL [R1+0x1550], R23 ;  /* 0x0015501701007387 */ /* 0x0001e80000100800 */
[----:B------:R-:W-:Y:S04]  /*1e4e0*/  STL [R1+0x1558], R27 ;  /* 0x0015581b01007387 */ /* 0x000fe80000100800 */
[----:B0-----:R-:W4:Y:S01]  /*1e4f0*/  LDL.LU R23, [R1+0x151c] ;  /* 0x00151c0001177983 */ /* 0x001f220000300800 */
[----:B------:R-:W-:-:S03]  /*1e500*/  IADD3 R22, P6, PT, R22, UR55, RZ ;  /* 0x0000003716167c10 */ /* 0x000fc6000ffde0ff */
[----:B------:R-:W-:Y:S04]  /*1e510*/  STL [R1+0x1534], R26 ;  /* 0x0015341a01007387 */ /* 0x000fe80000100800 */
[----:B------:R0:W-:Y:S04]  /*1e520*/  STL [R1+0x152c], R22 ;  /* 0x00152c1601007387 */ /* 0x0001e80000100800 */
[----:B0-----:R-:W4:Y:S01]  /*1e530*/  LDL.LU R22, [R1+0x1538] ;  /* 0x0015380001167983 */ /* 0x001f220000300800 */
[----:B--2---:R-:W-:-:S05]  /*1e540*/  IADD3.X R21, PT, PT, R21, UR56, RZ, P1, !PT ;  /* 0x0000003815157c10 */ /* 0x004fca0008ffe4ff */
[----:B------:R0:W-:Y:S04]  /*1e550*/  STL [R1+0x1548], R21 ;  /* 0x0015481501007387 */ /* 0x0001e80000100800 */
[----:B0-----:R-:W2:Y:S04]  /*1e560*/  LDL.LU R21, [R1+0x1514] ;  /* 0x0015140001157983 */ /* 0x001ea80000300800 */
[----:B------:R-:W2:Y:S04]  /*1e570*/  LDL.LU R47, [R1+0x1530] ;  /* 0x00153000012f7983 */ /* 0x000ea80000300800 */
[----:B------:R-:W2:Y:S01]  /*1e580*/  LDL.LU R46, [R1+0x150c] ;  /* 0x00150c00012e7983 */ /* 0x000ea20000300800 */
[----:B---3--:R-:W-:-:S05]  /*1e590*/  IADD3 R25, P1, PT, R25, UR55, RZ ;  /* 0x0000003719197c10 */ /* 0x008fca000ff3e0ff */
[----:B------:R0:W-:Y:S04]  /*1e5a0*/  STL [R1+0x1524], R25 ;  /* 0x0015241901007387 */ /* 0x0001e80000100800 */
[----:B0-----:R-:W3:Y:S04]  /*1e5b0*/  LDL.LU R25, [R1+0x1528] ;  /* 0x0015280001197983 */ /* 0x001ee80000300800 */
[----:B------:R-:W3:Y:S01]  /*1e5c0*/  LDL.LU R45, [R1+0x1504] ;  /* 0x00150400012d7983 */ /* 0x000ee20000300800 */
[----:B----4-:R-:W-:-:S03]  /*1e5d0*/  IADD3.X R24, PT, PT, R24, UR56, RZ, P2, !PT ;  /* 0x0000003818187c10 */ /* 0x010fc600097fe4ff */
        /* <DEDUP_REMOVED lines=21> */
[----:B------:R-:W-:-:S05]  /*1e730*/  IADD3 R23, P2, PT, R23, UR55, RZ ;  /* 0x0000003717177c10 */ /* 0x000fca000ff5e0ff */
[----:B------:R0:W-:Y:S04]  /*1e740*/  STL [R1+0x151c], R23 ;  /* 0x00151c1701007387 */ /* 0x0001e80000100800 */
[----:B0-----:R-:W4:Y:S01]  /*1e750*/  LDL.LU R23, [R1+0x14d0] ;  /* 0x0014d00001177983 */ /* 0x001f220000300800 */
[----:B------:R-:W-:-:S05]  /*1e760*/  IADD3.X R22, PT, PT, R22, UR56, RZ, P3, !PT ;  /* 0x0000003816167c10 */ /* 0x000fca0009ffe4ff */
[----:B------:R0:W-:Y:S04]  /*1e770*/  STL [R1+0x1538], R22 ;  /* 0x0015381601007387 */ /* 0x0001e80000100800 */
[----:B0-----:R-:W4:Y:S01]  /*1e780*/  LDL.LU R22, [R1+0x14ac] ;  /* 0x0014ac0001167983 */ /* 0x001f220000300800 */
[----:B--2---:R-:W-:-:S05]  /*1e790*/  IADD3 R21, P3, PT, R21, UR55, RZ ;  /* 0x0000003715157c10 */ /* 0x004fca000ff7e0ff */
[----:B------:R0:W-:Y:S04]  /*1e7a0*/  STL [R1+0x1514], R21 ;  /* 0x0015141501007387 */ /* 0x0001e80000100800 */
[----:B0-----:R-:W2:Y:S01]  /*1e7b0*/  LDL.LU R21, [R1+0x14c8] ;  /* 0x0014c80001157983 */ /* 0x001ea20000300800 */
[----:B------:R-:W-:Y:S02]  /*1e7c0*/  IADD3.X R47, PT, PT, R47, UR56, RZ, P5, !PT ;  /* 0x000000382f2f7c10 */ /* 0x000fe4000affe4ff */
[----:B------:R-:W-:Y:S02]  /*1e7d0*/  IADD3 R46, P5, PT, R46, UR55, RZ ;  /* 0x000000372e2e7c10 */ /* 0x000fe4000ffbe0ff */
[----:B---3--:R-:W-:Y:S02]  /*1e7e0*/  IADD3.X R25, PT, PT, R25, UR56, RZ, P6, !PT ;  /* 0x0000003819197c10 */ /* 0x008fe4000b7fe4ff */
[----:B------:R-:W-:-:S03]  /*1e7f0*/  IADD3 R45, P6, PT, R45, UR55, RZ ;  /* 0x000000372d2d7c10 */ /* 0x000fc6000ffde0ff */
[----:B------:R0:W-:Y:S01]  /*1e800*/  STL [R1+0x1528], R25 ;  /* 0x0015281901007387 */ /* 0x0001e20000100800 */
[----:B----4-:R-:W-:-:S03]  /*1e810*/  IADD3.X R44, PT, PT, R44, UR56, RZ, P1, !PT ;  /* 0x000000382c2c7c10 */ /* 0x010fc60008ffe4ff */
[----:B------:R-:W-:Y:S01]  /*1e820*/  STL [R1+0x1530], R47 ;  /* 0x0015302f01007387 */ /* 0x000fe20000100800 */
[----:B------:R-:W-:-:S03]  /*1e830*/  IADD3 R43, P1, PT, R43, UR55, RZ ;  /* 0x000000372b2b7c10 */ /* 0x000fc6000ff3e0ff */
[----:B0-----:R-:W3:Y:S04]  /*1e840*/  LDL.LU R25, [R1+0x14a4] ;  /* 0x0014a40001197983 */ /* 0x001ee80000300800 */
        /* <DEDUP_REMOVED lines=39> */
[----:B0-----:R-:W4:Y:S01]  /*1eac0*/  LDL.LU R24, [R1+0x14c0] ;  /* 0x0014c00001187983 */ /* 0x001f220000300800 */
[----:B------:R-:W-:-:S03]  /*1ead0*/  IADD3.X R23, PT, PT, R23, UR56, RZ, P1, !PT ;  /* 0x0000003817177c10 */ /* 0x000fc60008ffe4ff */
[----:B------:R-:W-:Y:S04]  /*1eae0*/  STL [R1+0x14d8], R26 ;  /* 0x0014d81a01007387 */ /* 0x000fe80000100800 */
[----:B------:R0:W-:Y:S04]  /*1eaf0*/  STL [R1+0x14d0], R23 ;  /* 0x0014d01701007387 */ /* 0x0001e80000100800 */
[----:B0-----:R-:W4:Y:S01]  /*1eb00*/  LDL.LU R23, [R1+0x149c] ;  /* 0x00149c0001177983 */ /* 0x001f220000300800 */
[----:B------:R-:W-:-:S05]  /*1eb10*/  IADD3 R22, P1, PT, R22, UR55, RZ ;  /* 0x0000003716167c10 */ /* 0x000fca000ff3e0ff */
[----:B------:R0:W-:Y:S04]  /*1eb20*/  STL [R1+0x14ac], R22 ;  /* 0x0014ac1601007387 */ /* 0x0001e80000100800 */
[----:B0-----:R-:W4:Y:S04]  /*1eb30*/  LDL.LU R22, [R1+0x14b8] ;  /* 0x0014b80001167983 */ /* 0x001f280000300800 */
[----:B------:R-:W4:Y:S04]  /*1eb40*/  LDL.LU R47, [R1+0x1494] ;  /* 0x00149400012f7983 */ /* 0x000f280000300800 */
[----:B------:R-:W4:Y:S01]  /*1eb50*/  LDL.LU R46, [R1+0x14b0] ;  /* 0x0014b000012e7983 */ /* 0x000f220000300800 */
[----:B--2---:R-:W-:-:S05]  /*1eb60*/  IADD3.X R21, PT, PT, R21, UR56, RZ, P2, !PT ;  /* 0x0000003815157c10 */ /* 0x004fca00097fe4ff */
[----:B------:R0:W-:Y:S04]  /*1eb70*/  STL [R1+0x14c8], R21 ;  /* 0x0014c81501007387 */ /* 0x0001e80000100800 */
[----:B0-----:R-:W2:Y:S04]  /*1eb80*/  LDL.LU R21, [R1+0x148c] ;  /* 0x00148c0001157983 */ /* 0x001ea80000300800 */
[----:B------:R-:W2:Y:S04]  /*1eb90*/  LDL.LU R45, [R1+0x14a8] ;  /* 0x0014a800012d7983 */ /* 0x000ea80000300800 */
[----:B------:R-:W2:Y:S04]  /*1eba0*/  LDL.LU R44, [R1+0x1484] ;  /* 0x00148400012c7983 */ /* 0x000ea80000300800 */
[----:B------:R-:W2:Y:S01]  /*1ebb0*/  LDL.LU R43, [R1+0x14a0] ;  /* 0x0014a000012b7983 */ /* 0x000ea20000300800 */
[----:B---3--:R-:W-:-:S05]  /*1ebc0*/  IADD3 R25, P2, PT, R25, UR55, RZ ;  /* 0x0000003719197c10 */ /* 0x008fca000ff5e0ff */
[----:B------:R0:W-:Y:S04]  /*1ebd0*/  STL [R1+0x14a4], R25 ;  /* 0x0014a41901007387 */ /* 0x0001e80000100800 */
[----:B------:R-:W3:Y:S04]  /*1ebe0*/  LDL.LU R42, [R1+0x147c] ;  /* 0x00147c00012a7983 */ /* 0x000ee80000300800 */
        /* <DEDUP_REMOVED lines=16> */
[----:B0-----:R-:W3:Y:S01]  /*1ecf0*/  LDL.LU R25, [R1+0x1458] ;  /* 0x0014580001197983 */ /* 0x001ee20000300800 */
[----:B----4-:R-:W-:-:S05]  /*1ed00*/  IADD3.X R24, PT, PT, R24, UR56, RZ, P3, !PT ;  /* 0x0000003818187c10 */ /* 0x010fca0009ffe4ff */
[----:B------:R0:W-:Y:S04]  /*1ed10*/  STL [R1+0x14c0], R24 ;  /* 0x0014c01801007387 */ /* 0x0001e80000100800 */
[----:B0-----:R-:W4:Y:S01]  /*1ed20*/  LDL.LU R24, [R1+0x1434] ;  /* 0x0014340001187983 */ /* 0x001f220000300800 */
[----:B------:R-:W-:-:S05]  /*1ed30*/  IADD3 R23, P3, PT, R23, UR55, RZ ;  /* 0x0000003717177c10 */ /* 0x000fca000ff7e0ff */
[----:B------:R0:W-:Y:S04]  /*1ed40*/  STL [R1+0x149c], R23 ;  /* 0x00149c1701007387 */ /* 0x0001e80000100800 */
[----:B0-----:R-:W4:Y:S01]  /*1ed50*/  LDL.LU R23, [R1+0x1450] ;  /* 0x0014500001177983 */ /* 0x001f220000300800 */
[----:B------:R-:W-:Y:S02]  /*1ed60*/  IADD3.X R22, PT, PT, R22, UR56, RZ, P5, !PT ;  /* 0x0000003816167c10 */ /* 0x000fe4000affe4ff */
[----:B------:R-:W-:-:S03]  /*1ed70*/  IADD3 R47, P5, PT, R47, UR55, RZ ;  /* 0x000000372f2f7c10 */ /* 0x000fc6000ffbe0ff */
[----:B------:R0:W-:Y:S01]  /*1ed80*/  STL [R1+0x14b8], R22 ;  /* 0x0014b81601007387 */ /* 0x0001e20000100800 */
[----:B------:R-:W-:-:S03]  /*1ed90*/  IADD3.X R46, PT, PT, R46, UR56, RZ, P6, !PT ;  /* 0x000000382e2e7c10 */ /* 0x000fc6000b7fe4ff */
[----:B0-----:R-:W4:Y:S01]  /*1eda0*/  LDL.LU R22, [R1+0x142c] ;  /* 0x00142c0001167983 */ /* 0x001f220000300800 */
[----:B--2---:R-:W-:-:S05]  /*1edb0*/  IADD3 R21, P6, PT, R21, UR55, RZ ;  /* 0x0000003715157c10 */ /* 0x004fca000ffde0ff */
[----:B------:R0:W-:Y:S04]  /*1edc0*/  STL [R1+0x148c], R21 ;  /* 0x00148c1501007387 */ /* 0x0001e80000100800 */
[----:B------:R-:W-:Y:S04]  /*1edd0*/  STL [R1+0x1494], R47 ;  /* 0x0014942f01007387 */ /* 0x000fe80000100800 */
[----:B0-----:R-:W2:Y:S01]  /*1ede0*/  LDL.LU R21, [R1+0x1448] ;  /* 0x0014480001157983 */ /* 0x001ea20000300800 */
[----:B------:R-:W-:Y:S02]  /*1edf0*/  IADD3.X R45, PT, PT, R45, UR56, RZ, P1, !PT ;  /* 0x000000382d2d7c10 */ /* 0x000fe40008ffe4ff */
[----:B------:R-:W-:-:S02]  /*1ee00*/  IADD3 R44, P1, PT, R44, UR55, RZ ;  /* 0x000000372c2c7c10 */ /* 0x000fc4000ff3e0ff */
[----:B------:R-:W-:Y:S01]  /*1ee10*/  IADD3.X R43, PT, PT, R43, UR56, RZ, P2, !PT ;  /* 0x000000382b2b7c10 */ /* 0x000fe200097fe4ff */
[----:B------:R-:W-:Y:S01]  /*1ee20*/  STL [R1+0x14b0], R46 ;  /* 0x0014b02e01007387 */ /* 0x000fe20000100800 */
[----:B---3--:R-:W-:-:S03]  /*1ee30*/  IADD3 R42, P2, PT, R42, UR55, RZ ;  /* 0x000000372a2a7c10 */ /* 0x008fc6000ff5e0ff */
        /* <DEDUP_REMOVED lines=37> */
[----:B0-----:R-:W3:Y:S04]  /*1f090*/  LDL.LU R25, [R1+0x1424] ;  /* 0x0014240001197983 */ /* 0x001ee80000300800 */
[----:B------:R-:W-:Y:S01]  /*1f0a0*/  STL [R1+0x143c], R26 ;  /* 0x00143c1a01007387 */ /* 0x000fe20000100800 */
[----:B----4-:R-:W-:-:S05]  /*1f0b0*/  IADD3 R24, P1, PT, R24, UR55, RZ ;  /* 0x0000003718187c10 */ /* 0x010fca000ff3e0ff */
[----:B------:R0:W-:Y:S04]  /*1f0c0*/  STL [R1+0x1434], R24 ;  /* 0x0014341801007387 */ /* 0x0001e80000100800 */
[----:B0-----:R-:W4:Y:S01]  /*1f0d0*/  LDL.LU R24, [R1+0x1440] ;  /* 0x0014400001187983 */ /* 0x001f220000300800 */
[----:B------:R-:W-:-:S05]  /*1f0e0*/  IADD3.X R23, PT, PT, R23, UR56, RZ, P2, !PT ;  /* 0x0000003817177c10 */ /* 0x000fca00097fe4ff */
[----:B------:R0:W-:Y:S04]  /*1f0f0*/  STL [R1+0x1450], R23 ;  /* 0x0014501701007387 */ /* 0x0001e80000100800 */
[----:B0-----:R-:W4:Y:S01]  /*1f100*/  LDL.LU R23, [R1+0x141c] ;  /* 0x00141c0001177983 */ /* 0x001f220000300800 */
[----:B------:R-:W-:-:S03]  /*1f110*/  IADD3 R22, P2, PT, R22, UR55, RZ ;  /* 0x0000003716167c10 */ /* 0x000fc6000ff5e0ff */
[----:B------:R-:W4:Y:S04]  /*1f120*/  LDL.LU R47, [R1+0x1438] ;  /* 0x00143800012f7983 */ /* 0x000f280000300800 */
[----:B------:R-:W4:Y:S04]  /*1f130*/  LDL.LU R46, [R1+0x1414] ;  /* 0x00141400012e7983 */ /* 0x000f280000300800 */
[----:B------:R0:W-:Y:S04]  /*1f140*/  STL [R1+0x142c], R22 ;  /* 0x00142c1601007387 */ /* 0x0001e80000100800 */
[----:B0-----:R-:W4:Y:S04]  /*1f150*/  LDL.LU R22, [R1+0x1430] ;  /* 0x0014300001167983 */ /* 0x001f280000300800 */
[----:B------:R-:W4:Y:S04]  /*1f160*/  LDL.LU R45, [R1+0x140c] ;  /* 0x00140c00012d7983 */ /* 0x000f280000300800 */
[----:B------:R-:W4:Y:S04]  /*1f170*/  LDL.LU R44, [R1+0x1428] ;  /* 0x00142800012c7983 */ /* 0x000f280000300800 */
[----:B------:R-:W4:Y:S01]  /*1f180*/  LDL.LU R43, [R1+0x1404] ;  /* 0x00140400012b7983 */ /* 0x000f220000300800 */
[----:B--2---:R-:W-:-:S05]  /*1f190*/  IADD3.X R21, PT, PT, R21, UR56, RZ, P3, !PT ;  /* 0x0000003815157c10 */ /* 0x004fca0009ffe4ff */
        /* <DEDUP_REMOVED lines=19> */
[----:B---3--:R-:W-:-:S05]  /*1f2d0*/  IADD3 R25, P3, PT, R25, UR55, RZ ;  /* 0x0000003719197c10 */ /* 0x008fca000ff7e0ff */
[----:B------:R0:W-:Y:S04]  /*1f2e0*/  STL [R1+0x1424], R25 ;  /* 0x0014241901007387 */ /* 0x0001e80000100800 */
[----:B0-----:R-:W3:Y:S01]  /*1f2f0*/  LDL.LU R25, [R1+0x13d8] ;  /* 0x0013d80001197983 */ /* 0x001ee20000300800 */
[----:B----4-:R-:W-:-:S05]  /*1f300*/  IADD3.X R24, PT, PT, R24, UR56, RZ, P5, !PT ;  /* 0x0000003818187c10 */ /* 0x010fca000affe4ff */
[----:B------:R0:W-:Y:S04]  /*1f310*/  STL [R1+0x1440], R24 ;  /* 0x0014401801007387 */ /* 0x0001e80000100800 */
[----:B0-----:R-:W4:Y:S01]  /*1f320*/  LDL.LU R24, [R1+0x13b4] ;  /* 0x0013b40001187983 */ /* 0x001f220000300800 */
[----:B------:R-:W-:Y:S02]  /*1f330*/  IADD3 R23, P5, PT, R23, UR55, RZ ;  /* 0x0000003717177c10 */ /* 0x000fe4000ffbe0ff */
        /* <DEDUP_REMOVED lines=11> */
[----:B------:R-:W-:Y:S04]  /*1f3f0*/  STL [R1+0x1414], R46 ;  /* 0x0014142e01007387 */ /* 0x000fe80000100800 */
[----:B------:R-:W-:Y:S04]  /*1f400*/  STL [R1+0x140c], R45 ;  /* 0x00140c2d01007387 */ /* 0x000fe80000100800 */
[----:B------:R-:W-:Y:S04]  /*1f410*/  STL [R1+0x1428], R44 ;  /* 0x0014282c01007387 */ /* 0x000fe80000100800 */
[----:B------:R-:W-:Y:S01]  /*1f420*/  STL [R1+0x1404], R43 ;  /* 0x0014042b01007387 */ /* 0x000fe20000100800 */
[----:B--2---:R-:W-:-:S02]  /*1f430*/  IADD3.X R42, PT, PT, R42, UR56, RZ, P3, !PT ;  /* 0x000000382a2a7c10 */ /* 0x004fc40009ffe4ff */
        /* <DEDUP_REMOVED lines=29> */
[----:B------:R-:W-:Y:S02]  /*1f610*/  IADD3.X R26, PT, PT, R26, UR56, RZ, P1, !PT ;  /* 0x000000381a1a7c10 */ /* 0x000fe40008ffe4ff */
[----:B------:R-:W-:Y:S01]  /*1f620*/  IADD3 R21, P1, PT, R21, UR55, RZ ;  /* 0x0000003715157c10 */ /* 0x000fe2000ff3e0ff */
[----:B------:R-:W-:Y:S04]  /*1f630*/  STL [R1+0x13e8], R28 ;  /* 0x0013e81c01007387 */ /* 0x000fe80000100800 */
[----:B------:R0:W-:Y:S04]  /*1f640*/  STL [R1+0x13bc], R21 ;  /* 0x0013bc1501007387 */ /* 0x0001e80000100800 */
[----:B------:R-:W-:Y:S04]  /*1f650*/  STL [R1+0x13c4], R27 ;  /* 0x0013c41b01007387 */ /* 0x000fe80000100800 */
[----:B0-----:R-:W2:Y:S04]  /*1f660*/  LDL.LU R21, [R1+0x13c8] ;  /* 0x0013c80001157983 */ /* 0x001ea80000300800 */
[----:B------:R-:W-:Y:S01]  /*1f670*/  STL [R1+0x13e0], R26 ;  /* 0x0013e01a01007387 */ /* 0x000fe20000100800 */
[----:B---3--:R-:W-:-:S05]  /*1f680*/  IADD3.X R25, PT, PT, R25, UR56, RZ, P2, !PT ;  /* 0x0000003819197c10 */ /* 0x008fca00097fe4ff */
[----:B------:R0:W-:Y:S04]  /*1f690*/  STL [R1+0x13d8], R25 ;  /* 0x0013d81901007387 */ /* 0x0001e80000100800 */
[----:B0-----:R-:W3:Y:S01]  /*1f6a0*/  LDL.LU R25, [R1+0x13a4] ;  /* 0x0013a40001197983 */ /* 0x001ee20000300800 */
[----:B----4-:R-:W-:-:S05]  /*1f6b0*/  IADD3 R24, P2, PT, R24, UR55, RZ ;  /* 0x0000003718187c10 */ /* 0x010fca000ff5e0ff */
[----:B------:R0:W-:Y:S04]  /*1f6c0*/  STL [R1+0x13b4], R24 ;  /* 0x0013b41801007387 */ /* 0x0001e80000100800 */
[----:B0-----:R-:W4:Y:S04]  /*1f6d0*/  LDL.LU R24, [R1+0x13c0] ;  /* 0x0013c00001187983 */ /* 0x001f280000300800 */
[----:B------:R-:W4:Y:S01]  /*1f6e0*/  LDL.LU R47, [R1+0x139c] ;  /* 0x00139c00012f7983 */ /* 0x000f220000300800 */
[----:B------:R-:W-:-:S03]  /*1f6f0*/  IADD3.X R23, PT, PT, R23, UR56, RZ, P3, !PT ;  /* 0x0000003817177c10 */ /* 0x000fc60009ffe4ff */
[----:B------:R-:W4:Y:S04]  /*1f700*/  LDL.LU R46, [R1+0x13b8] ;  /* 0x0013b800012e7983 */ /* 0x000f280000300800 */
[----:B------:R0:W-:Y:S04]  /*1f710*/  STL [R1+0x13d0], R23 ;  /* 0x0013d01701007387 */ /* 0x0001e80000100800 */
[----:B0-----:R-:W4:Y:S04]  /*1f720*/  LDL.LU R23, [R1+0x1394] ;  /* 0x0013940001177983 */ /* 0x001f280000300800 */
[----:B------:R-:W4:Y:S01]  /*1f730*/  LDL.LU R45, [R1+0x13b0] ;  /* 0x0013b000012d7983 */ /* 0x000f220000300800 */
[----:B------:R-:W-:-:S03]  /*1f740*/  IADD3 R22, P3, PT, R22, UR55, RZ ;  /* 0x0000003716167c10 */ /* 0x000fc6000ff7e0ff */
        /* <DEDUP_REMOVED lines=21> */
[----:B--2---:R-:W-:-:S05]  /*1f8a0*/  IADD3.X R21, PT, PT, R21, UR56, RZ, P5, !PT ;  /* 0x0000003815157c10 */ /* 0x004fca000affe4ff */
[----:B------:R0:W-:Y:S04]  /*1f8b0*/  STL [R1+0x13c8], R21 ;  /* 0x0013c81501007387 */ /* 0x0001e80000100800 */
[----:B0-----:R-:W2:Y:S01]  /*1f8c0*/  LDL.LU R21, [R1+0x133c] ;  /* 0x00133c0001157983 */ /* 0x001ea20000300800 */
[----:B---3--:R-:W-:-:S05]  /*1f8d0*/  IADD3 R25, P5, PT, R25, UR55, RZ ;  /* 0x0000003719197c10 */ /* 0x008fca000ffbe0ff */
[----:B------:R0:W-:Y:S04]  /*1f8e0*/  STL [R1+0x13a4], R25 ;  /* 0x0013a41901007387 */ /* 0x0001e80000100800 */
[----:B0-----:R-:W3:Y:S01]  /*1f8f0*/  LDL.LU R25, [R1+0x1358] ;  /* 0x0013580001197983 */ /* 0x001ee20000300800 */
[----:B----4-:R-:W-:Y:S02]  /*1f900*/  IADD3.X R24, PT, PT, R24, UR56, RZ, P6, !PT ;  /* 0x0000003818187c10 */ /* 0x010fe4000b7fe4ff */
        /* <DEDUP_REMOVED lines=50> */
[----:B0-----:R-:W4:Y:S04]  /*1fc30*/  LDL.LU R22, [R1+0x132c] ;  /* 0x00132c0001167983 */ /* 0x001f280000300800 */
[----:B------:R-:W-:Y:S01]  /*1fc40*/  STL [R1+0x1344], R26 ;  /* 0x0013441a01007387 */ /* 0x000fe20000100800 */
[----:B--2---:R-:W-:-:S05]  /*1fc50*/  IADD3 R21, P2, PT, R21, UR55, RZ ;  /* 0x0000003715157c10 */ /* 0x004fca000ff5e0ff */
[----:B------:R0:W-:Y:S04]  /*1fc60*/  STL [R1+0x133c], R21 ;  /* 0x00133c1501007387 */ /* 0x0001e80000100800 */
[----:B0-----:R-:W2:Y:S01]  /*1fc70*/  LDL.LU R21, [R1+0x1348] ;  /* 0x0013480001157983 */ /* 0x001ea20000300800 */
[----:B---3--:R-:W-:-:S05]  /*1fc80*/  IADD3.X R25, PT, PT, R25, UR56, RZ, P3, !PT ;  /* 0x0000003819197c10 */ /* 0x008fca0009ffe4ff */
[----:B------:R0:W-:Y:S04]  /*1fc90*/  STL [R1+0x1358], R25 ;  /* 0x0013581901007387 */ /* 0x0001e80000100800 */
[----:B0-----:R-:W3:Y:S04]  /*1fca0*/  LDL.LU R25, [R1+0x1324] ;  /* 0x0013240001197983 */ /* 0x001ee80000300800 */
[----:B------:R-:W3:Y:S04]  /*1fcb0*/  LDL.LU R47, [R1+0x1340] ;  /* 0x00134000012f7983 */ /* 0x000ee80000300800 */
[----:B------:R-:W3:Y:S01]  /*1fcc0*/  LDL.LU R46, [R1+0x131c] ;  /* 0x00131c00012e7983 */ /* 0x000ee20000300800 */
[----:B----4-:R-:W-:-:S05]  /*1fcd0*/  IADD3 R24, P3, PT, R24, UR55, RZ ;  /* 0x0000003718187c10 */ /* 0x010fca000ff7e0ff */
[----:B------:R0:W-:Y:S04]  /*1fce0*/  STL [R1+0x1334], R24 ;  /* 0x0013341801007387 */ /* 0x0001e80000100800 */
[----:B0-----:R-:W4:Y:S04]  /*1fcf0*/  LDL.LU R24, [R1+0x1338] ;  /* 0x0013380001187983 */ /* 0x001f280000300800 */
[----:B------:R-:W4:Y:S01]  /*1fd00*/  LDL.LU R45, [R1+0x1314] ;  /* 0x00131400012d7983 */ /* 0x000f220000300800 */
[----:B------:R-:W-:-:S03]  /*1fd10*/  IADD3.X R23, PT, PT, R23, UR56, RZ, P5, !PT ;  /* 0x0000003817177c10 */ /* 0x000fc6000affe4ff */
        /* <DEDUP_REMOVED lines=24> */
[----:B--2---:R-:W-:-:S05]  /*1fea0*/  IADD3.X R21, PT, PT, R21, UR56, RZ, P6, !PT ;  /* 0x0000003815157c10 */ /* 0x004fca000b7fe4ff */
[----:B------:R0:W-:Y:S04]  /*1feb0*/  STL [R1+0x1348], R21 ;  /* 0x0013481501007387 */ /* 0x0001e80000100800 */
[----:B0-----:R-:W2:Y:S01]  /*1fec0*/  LDL.LU R21, [R1+0x12bc] ;  /* 0x0012bc0001157983 */ /* 0x001ea20000300800 */
[----:B---3--:R-:W-:Y:S02]  /*1fed0*/  IADD3 R25, P6, PT, R25, UR55, RZ ;  /* 0x0000003719197c10 */ /* 0x008fe4000ffde0ff */
[----:B------:R-:W-:-:S03]  /*1fee0*/  IADD3.X R47, PT, PT, R47, UR56, RZ, P1, !PT ;  /* 0x000000382f2f7c10 */ /* 0x000fc60008ffe4ff */
[----:B------:R0:W-:Y:S01]  /*1fef0*/  STL [R1+0x1324], R25 ;  /* 0x0013241901007387 */ /* 0x0001e20000100800 */
[----:B------:R-:W-:-:S03]  /*1ff00*/  IADD3 R46, P1, PT, R46, UR55, RZ ;  /* 0x000000372e2e7c10 */ /* 0x000fc6000ff3e0ff */
[----:B0-----:R-:W3:Y:S01]  /*1ff10*/  LDL.LU R25, [R1+0x12d8] ;  /* 0x0012d80001197983 */ /* 0x001ee20000300800 */
[----:B----4-:R-:W-:Y:S02]  /*1ff20*/  IADD3.X R24, PT, PT, R24, UR56, RZ, P2, !PT ;  /* 0x0000003818187c10 */ /* 0x010fe400097fe4ff */
        /* <DEDUP_REMOVED lines=50> */
[----:B--2---:R-:W-:-:S05]  /*20250*/  IADD3 R21, P3, PT, R21, UR55, RZ ;  /* 0x0000003715157c10 */ /* 0x004fca000ff7e0ff */
[----:B------:R0:W-:Y:S04]  /*20260*/  STL [R1+0x12bc], R21 ;  /* 0x0012bc1501007387 */ /* 0x0001e80000100800 */
[----:B0-----:R-:W2:Y:S04]  /*20270*/  LDL.LU R21, [R1+0x12c8] ;  /* 0x0012c80001157983 */ /* 0x001ea80000300800 */
[----:B------:R-:W2:Y:S04]  /*20280*/  LDL.LU R47, [R1+0x12a4] ;  /* 0x0012a400012f7983 */ /* 0x000ea80000300800 */
[----:B------:R-:W2:Y:S01]  /*20290*/  LDL.LU R46, [R1+0x12c0] ;  /* 0x0012c000012e7983 */ /* 0x000ea20000300800 */
[----:B---3--:R-:W-:-:S05]  /*202a0*/  IADD3.X R25, PT, PT, R25, UR56, RZ, P5, !PT ;  /* 0x0000003819197c10 */ /* 0x008fca000affe4ff */
[----:B------:R0:W-:Y:S04]  /*202b0*/  STL [R1+0x12d8], R25 ;  /* 0x0012d81901007387 */ /* 0x0001e80000100800 */
[----:B0-----:R-:W3:Y:S04]  /*202c0*/  LDL.LU R25, [R1+0x129c] ;  /* 0x00129c0001197983 */ /* 0x001ee80000300800 */
[----:B------:R-:W3:Y:S04]  /*202d0*/  LDL.LU R45, [R1+0x12b8] ;  /* 0x0012b800012d7983 */ /* 0x000ee80000300800 */
[----:B------:R-:W3:Y:S01]  /*202e0*/  LDL.LU R44, [R1+0x1294] ;  /* 0x00129400012c7983 */ /* 0x000ee20000300800 */
[----:B----4-:R-:W-:-:S03]  /*202f0*/  IADD3 R24, P5, PT, R24, UR55, RZ ;  /* 0x0000003718187c10 */ /* 0x010fc6000ffbe0ff */
        /* <DEDUP_REMOVED lines=23> */
[----:B------:R-:W-:-:S05]  /*20470*/  IADD3 R22, P6, PT, R22, UR55, RZ ;  /* 0x0000003716167c10 */ /* 0x000fca000ffde0ff */
[----:B------:R0:W-:Y:S04]  /*20480*/  STL [R1+0x12ac], R22 ;  /* 0x0012ac1601007387 */ /* 0x0001e80000100800 */
[----:B0-----:R-:W4:Y:S01]  /*20490*/  LDL.LU R22, [R1+0x1260] ;  /* 0x0012600001167983 */ /* 0x001f220000300800 */
[----:B--2---:R-:W-:-:S05]  /*204a0*/  IADD3.X R21, PT, PT, R21, UR56, RZ, P1, !PT ;  /* 0x0000003815157c10 */ /* 0x004fca0008ffe4ff */
[----:B------:R0:W-:Y:S04]  /*204b0*/  STL [R1+0x12c8], R21 ;  /* 0x0012c81501007387 */ /* 0x0001e80000100800 */
[----:B0-----:R-:W2:Y:S01]  /*204c0*/  LDL.LU R21, [R1+0x123c] ;  /* 0x00123c0001157983 */ /* 0x001ea20000300800 */
[----:B------:R-:W-:Y:S02]  /*204d0*/  IADD3.X R46, PT, PT, R46, UR56, RZ, P2, !PT ;  /* 0x000000382e2e7c10 */ /* 0x000fe400097fe4ff */
[----:B------:R-:W-:Y:S02]  /*204e0*/  IADD3 R47, P1, PT, R47, UR55, RZ ;  /* 0x000000372f2f7c10 */ /* 0x000fe4000ff3e0ff */
[----:B---3--:R-:W-:Y:S02]  /*204f0*/  IADD3 R25, P2, PT, R25, UR55, RZ ;  /* 0x0000003719197c10 */ /* 0x008fe4000ff5e0ff */
[----:B------:R-:W-:-:S03]  /*20500*/  IADD3.X R45, PT, PT, R45, UR56, RZ, P3, !PT ;  /* 0x000000382d2d7c10 */ /* 0x000fc60009ffe4ff */
[----:B------:R0:W-:Y:S01]  /*20510*/  STL [R1+0x129c], R25 ;  /* 0x00129c1901007387 */ /* 0x0001e20000100800 */
[----:B------:R-:W-:-:S03]  /*20520*/  IADD3 R44, P3, PT, R44, UR55, RZ ;  /* 0x000000372c2c7c10 */ /* 0x000fc6000ff7e0ff */
[----:B------:R-:W-:Y:S01]  /*20530*/  STL [R1+0x12a4], R47 ;  /* 0x0012a42f01007387 */ /* 0x000fe20000100800 */
[----:B----4-:R-:W-:-:S03]  /*20540*/  IADD3.X R43, PT, PT, R43, UR56, RZ, P5, !PT ;  /* 0x000000382b2b7c10 */ /* 0x010fc6000affe4ff */
[----:B0-----:R-:W3:Y:S04]  /*20550*/  LDL.LU R25, [R1+0x1258] ;  /* 0x0012580001197983 */ /* 0x001ee80000300800 */
        /* <DEDUP_REMOVED lines=41> */
[----:B------:R-:W-:-:S05]  /*207f0*/  IADD3 R23, P3, PT, R23, UR55, RZ ;  /* 0x0000003717177c10 */ /* 0x000fca000ff7e0ff */
[----:B------:R0:W-:Y:S04]  /*20800*/  STL [R1+0x1244], R23 ;  /* 0x0012441701007387 */ /* 0x0001e80000100800 */
[----:B0-----:R-:W4:Y:S01]  /*20810*/  LDL.LU R23, [R1+0x1250] ;  /* 0x0012500001177983 */ /* 0x001f220000300800 */
[----:B------:R-:W-:-:S05]  /*20820*/  IADD3.X R22, PT, PT, R22, UR56, RZ, P5, !PT ;  /* 0x0000003816167c10 */ /* 0x000fca000affe4ff */
[----:B------:R0:W-:Y:S04]  /*20830*/  STL [R1+0x1260], R22 ;  /* 0x0012601601007387 */ /* 0x0001e80000100800 */
[----:B0-----:R-:W4:Y:S04]  /*20840*/  LDL.LU R22, [R1+0x15b0] ;  /* 0x0015b00001167983 */ /* 0x001f280000300800 */
[----:B------:R-:W4:Y:S04]  /*20850*/  LDL.LU R47, [R1+0x1248] ;  /* 0x00124800012f7983 */ /* 0x000f280000300800 */
[----:B------:R-:W4:Y:S01]  /*20860*/  LDL.LU R46, [R1+0x15c4] ;  /* 0x0015c400012e7983 */ /* 0x000f220000300800 */
[----:B--2---:R-:W-:-:S05]  /*20870*/  IADD3 R21, P5, PT, R21, UR55, RZ ;  /* 0x0000003715157c10 */ /* 0x004fca000ffbe0ff */
[----:B------:R0:W-:Y:S04]  /*20880*/  STL [R1+0x123c], R21 ;  /* 0x00123c1501007387 */ /* 0x0001e80000100800 */
[----:B0-----:R-:W2:Y:S04]  /*20890*/  LDL.LU R21, [R1+0x1240] ;  /* 0x0012400001157983 */ /* 0x001ea80000300800 */
[----:B------:R-:W2:Y:S04]  /*208a0*/  LDL.LU R45, [R1+0x15c0] ;  /* 0x0015c000012d7983 */ /* 0x000ea80000300800 */
[----:B------:R-:W2:Y:S04]  /*208b0*/  LDL.LU R44, [R1+0x1238] ;  /* 0x00123800012c7983 */ /* 0x000ea80000300800 */
[----:B------:R-:W2:Y:S01]  /*208c0*/  LDL.LU R43, [R1+0x15d0] ;  /* 0x0015d000012b7983 */ /* 0x000ea20000300800 */
[----:B---3--:R-:W-:-:S05]  /*208d0*/  IADD3.X R25, PT, PT, R25, UR56, RZ, P6, !PT ;  /* 0x0000003819197c10 */ /* 0x008fca000b7fe4ff */
        /* <DEDUP_REMOVED lines=19> */
[----:B----4-:R-:W-:-:S05]  /*20a10*/  IADD3 R24, P6, PT, R24, UR55, RZ ;  /* 0x0000003718187c10 */ /* 0x010fca000ffde0ff */
[----:B------:R0:W-:Y:S04]  /*20a20*/  STL [R1+0x1234], R24 ;  /* 0x0012341801007387 */ /* 0x0001e80000100800 */
[----:B0-----:R-:W4:Y:S01]  /*20a30*/  LDL.LU R24, [R1+0x1204] ;  /* 0x0012040001187983 */ /* 0x001f220000300800 */
[----:B------:R-:W-:-:S05]  /*20a40*/  IADD3.X R23, PT, PT, R23, UR56, RZ, P1, !PT ;  /* 0x0000003817177c10 */ /* 0x000fca0008ffe4ff */
[----:B------:R0:W-:Y:S04]  /*20a50*/  STL [R1+0x1250], R23 ;  /* 0x0012501701007387 */ /* 0x0001e80000100800 */
[----:B0-----:R-:W4:Y:S01]  /*20a60*/  LDL.LU R23, [R1+0x11e0] ;  /* 0x0011e00001177983 */ /* 0x001f220000300800 */
[----:B------:R-:W-:Y:S02]  /*20a70*/  IADD3 R22, P1, PT, R22, UR55, RZ ;  /* 0x0000003716167c10 */ /* 0x000fe4000ff3e0ff */
[----:B------:R-:W-:-:S03]  /*20a80*/  IADD3.X R47, PT, PT, R47, UR56, RZ, P2, !PT ;  /* 0x000000382f2f7c10 */ /* 0x000fc600097fe4ff */
[----:B------:R0:W-:Y:S04]  /*20a90*/  STL [R1+0x15b0], R22 ;  /* 0x0015b01601007387 */ /* 0x0001e80000100800 */
[----:B0-----:R-:W4:Y:S01]  /*20aa0*/  LDL.LU R22, [R1+0x11fc] ;  /* 0x0011fc0001167983 */ /* 0x001f220000300800 */
[----:B--2---:R-:W-:-:S05]  /*20ab0*/  IADD3.X R21, PT, PT, R21, UR56, RZ, P3, !PT ;  /* 0x0000003815157c10 */ /* 0x004fca0009ffe4ff */
[----:B------:R0:W-:Y:S04]  /*20ac0*/  STL [R1+0x1240], R21 ;  /* 0x0012401501007387 */ /* 0x0001e80000100800 */
[----:B------:R-:W-:Y:S04]  /*20ad0*/  STL [R1+0x1248], R47 ;  /* 0x0012482f01007387 */ /* 0x000fe80000100800 */
[----:B0-----:R-:W2:Y:S01]  /*20ae0*/  LDL.LU R21, [R1+0x11d8] ;  /* 0x0011d80001157983 */ /* 0x001ea20000300800 */
[----:B------:R-:W-:Y:S02]  /*20af0*/  IADD3 R46, P2, PT, R46, UR55, RZ ;  /* 0x000000372e2e7c10 */ /* 0x000fe4000ff5e0ff */
[----:B------:R-:W-:-:S02]  /*20b00*/  IADD3 R45, P3, PT, R45, UR55, RZ ;  /* 0x000000372d2d7c10 */ /* 0x000fc4000ff7e0ff */
[----:B------:R-:W-:Y:S02]  /*20b10*/  IADD3.X R44, PT, PT, R44, UR56, RZ, P5, !PT ;  /* 0x000000382c2c7c10 */ /* 0x000fe4000affe4ff */
[----:B------:R-:W-:Y:S01]  /*20b20*/  IADD3 R43, P5, PT, R43, UR55, RZ ;  /* 0x000000372b2b7c10 */ /* 0x000fe2000ffbe0ff */
[----:B------:R-:W-:Y:S01]  /*20b30*/  STL [R1+0x15c4], R46 ;  /* 0x0015c42e01007387 */ /* 0x000fe20000100800 */
[----:B---3--:R-:W-:-:S03]  /*20b40*/  IADD3.X R42, PT, PT, R42, UR56, RZ, P6, !PT ;  /* 0x000000382a2a7c10 */ /* 0x008fc6000b7fe4ff */
        /* <DEDUP_REMOVED lines=34> */
[----:B------:R-:W-:Y:S04]  /*20d70*/  STL [R1+0x1214], R28 ;  /* 0x0012141c01007387 */ /* 0x000fe80000100800 */
[----:B------:R0:W-:Y:S04]  /*20d80*/  STL [R1+0x11e8], R25 ;  /* 0x0011e81901007387 */ /* 0x0001e80000100800 */
[----:B------:R-:W-:Y:S04]  /*20d90*/  STL [R1+0x11f0], R27 ;  /* 0x0011f01b01007387 */ /* 0x000fe80000100800 */
[----:B0-----:R-:W3:Y:S04]  /*20da0*/  LDL.LU R25, [R1+0x11f4] ;  /* 0x0011f40001197983 */ /* 0x001ee80000300800 */
[----:B------:R-:W-:Y:S01]  /*20db0*/  STL [R1+0x120c], R26 ;  /* 0x00120c1a01007387 */ /* 0x000fe20000100800 */
[----:B----4-:R-:W-:-:S05]  /*20dc0*/  IADD3.X R24, PT, PT, R24, UR56, RZ, P5, !PT ;  /* 0x0000003818187c10 */ /* 0x010fca000affe4ff */
[----:B------:R0:W-:Y:S04]  /*20dd0*/  STL [R1+0x1204], R24 ;  /* 0x0012041801007387 */ /* 0x0001e80000100800 */
[----:B0-----:R-:W4:Y:S01]  /*20de0*/  LDL.LU R24, [R1+0x11d0] ;  /* 0x0011d00001187983 */ /* 0x001f220000300800 */
[----:B------:R-:W-:-:S05]  /*20df0*/  IADD3 R23, P5, PT, R23, UR55, RZ ;  /* 0x0000003717177c10 */ /* 0x000fca000ffbe0ff */
[----:B------:R0:W-:Y:S04]  /*20e00*/  STL [R1+0x11e0], R23 ;  /* 0x0011e01701007387 */ /* 0x0001e80000100800 */
[----:B0-----:R-:W4:Y:S04]  /*20e10*/  LDL.LU R23, [R1+0x11ec] ;  /* 0x0011ec0001177983 */ /* 0x001f280000300800 */
[----:B------:R-:W4:Y:S01]  /*20e20*/  LDL.LU R47, [R1+0x11c8] ;  /* 0x0011c800012f7983 */ /* 0x000f220000300800 */
[----:B------:R-:W-:-:S03]  /*20e30*/  IADD3.X R22, PT, PT, R22, UR56, RZ, P6, !PT ;  /* 0x0000003816167c10 */ /* 0x000fc6000b7fe4ff */
        /* <DEDUP_REMOVED lines=30> */
[----:B------:R0:W-:Y:S04]  /*21020*/  STL [R1+0x11d0], R24 ;  /* 0x0011d01801007387 */ /* 0x0001e80000100800 */
[----:B0-----:R-:W4:Y:S01]  /*21030*/  LDL.LU R24, [R1+0x1184] ;  /* 0x0011840001187983 */ /* 0x001f220000300800 */
[----:B------:R-:W-:Y:S02]  /*21040*/  IADD3.X R23, PT, PT, R23, UR56, RZ, P2, !PT ;  /* 0x0000003817177c10 */ /* 0x000fe400097fe4ff */
        /* <DEDUP_REMOVED lines=56> */
[----:B------:R0:W-:Y:S04]  /*213d0*/  STL [R1+0x1184], R24 ;  /* 0x0011841801007387 */ /* 0x0001e80000100800 */
[----:B0-----:R-:W4:Y:S04]  /*213e0*/  LDL.LU R24, [R1+0x1150] ;  /* 0x0011500001187983 */ /* 0x001f280000300800 */
[----:B------:R-:W4:Y:S04]  /*213f0*/  LDL.LU R47, [R1+0x116c] ;  /* 0x00116c00012f7983 */ /* 0x000f280000300800 */
[----:B------:R-:W4:Y:S01]  /*21400*/  LDL.LU R46, [R1+0x15d8] ;  /* 0x0015d800012e7983 */ /* 0x000f220000300800 */
[----:B------:R-:W-:-:S05]  /*21410*/  IADD3 R23, P6, PT, R23, UR55, RZ ;  /* 0x0000003717177c10 */ /* 0x000fca000ffde0ff */
        /* <DEDUP_REMOVED lines=89> */
[----:B0-----:R-:W3:Y:S04]  /*219b0*/  LDL.LU R25, [R1+0x1114] ;  /* 0x0011140001197983 */ /* 0x001ee80000300800 */
[----:B------:R-:W3:Y:S04]  /*219c0*/  LDL.LU R47, [R1+0x10f0] ;  /* 0x0010f000012f7983 */ /* 0x000ee80000300800 */
[----:B------:R-:W3:Y:S01]  /*219d0*/  LDL.LU R46, [R1+0x110c] ;  /* 0x00110c00012e7983 */ /* 0x000ee20000300800 */
[----:B----4-:R-:W-:-:S05]  /*219e0*/  IADD3.X R24, PT, PT, R24, UR56, RZ, P1, !PT ;  /* 0x0000003818187c10 */ /* 0x010fca0008ffe4ff */
[----:B------:R0:W-:Y:S04]  /*219f0*/  STL [R1+0x1124], R24 ;  /* 0x0011241801007387 */ /* 0x0001e80000100800 */
[----:B0-----:R-:W4:Y:S04]  /*21a00*/  LDL.LU R24, [R1+0x10e8] ;  /* 0x0010e80001187983 */ /* 0x001f280000300800 */
[----:B------:R-:W4:Y:S04]  /*21a10*/  LDL.LU R45, [R1+0x1104] ;  /* 0x00110400012d7983 */ /* 0x000f280000300800 */
[----:B------:R-:W4:Y:S01]  /*21a20*/  LDL.LU R44, [R1+0x10e0] ;  /* 0x0010e000012c7983 */ /* 0x000f220000300800 */
[----:B------:R-:W-:-:S03]  /*21a30*/  IADD3 R23, P1, PT, R23, UR55, RZ ;  /* 0x0000003717177c10 */ /* 0x000fc6000ff3e0ff */
        /* <DEDUP_REMOVED lines=27> */
[----:B------:R-:W-:-:S03]  /*21bf0*/  IADD3 R47, P3, PT, R47, UR55, RZ ;  /* 0x000000372f2f7c10 */ /* 0x000fc6000ff7e0ff */
[----:B------:R0:W-:Y:S01]  /*21c00*/  STL [R1+0x1114], R25 ;  /* 0x0011141901007387 */ /* 0x0001e20000100800 */
[----:B------:R-:W-:-:S03]  /*21c10*/  IADD3.X R46, PT, PT, R46, UR56, RZ, P5, !PT ;  /* 0x000000382e2e7c10 */ /* 0x000fc6000affe4ff */
[----:B0-----:R-:W3:Y:S01]  /*21c20*/  LDL.LU R25, [R1+0x1088] ;  /* 0x0010880001197983 */ /* 0x001ee20000300800 */
[----:B----4-:R-:W-:Y:S02]  /*21c30*/  IADD3 R24, P5, PT, R24, UR55, RZ ;  /* 0x0000003718187c10 */ /* 0x010fe4000ffbe0ff */
        /* <DEDUP_REMOVED lines=58> */
[----:B------:R-:W3:Y:S04]  /*21fe0*/  LDL.LU R45, [R1+0x1604] ;  /* 0x00160400012d7983 */ /* 0x000ee80000300800 */
[----:B------:R-:W3:Y:S04]  /*21ff0*/  LDL.LU R44, [R1+0x1084] ;  /* 0x00108400012c7983 */ /* 0x000ee80000300800 */
[----:B------:R-:W3:Y:S01]  /*22000*/  LDL.LU R43, [R1+0x1620] ;  /* 0x00162000012b7983 */ /* 0x000ee20000300800 */
[----:B----4-:R-:W-:-:S05]  /*22010*/  IADD3.X R24, PT, PT, R24, UR56, RZ, P2, !PT ;  /* 0x0000003818187c10 */ /* 0x010fca00097fe4ff */
        /* <DEDUP_REMOVED lines=33> */
[----:B------:R-:W-:-:S03]  /*22230*/  IADD3.X R44, PT, PT, R44, UR56, RZ, P1, !PT ;  /* 0x000000382c2c7c10 */ /* 0x000fc60008ffe4ff */
[----:B------:R-:W-:Y:S01]  /*22240*/  STL [R1+0x1094], R47 ;  /* 0x0010942f01007387 */ /* 0x000fe20000100800 */
[----:B------:R-:W-:-:S03]  /*22250*/  IADD3 R43, P1, PT, R43, UR55, RZ ;  /* 0x000000372b2b7c10 */ /* 0x000fc6000ff3e0ff */
[----:B0-----:R-:W3:Y:S04]  /*22260*/  LDL.LU R25, [R1+0x1028] ;  /* 0x0010280001197983 */ /* 0x001ee80000300800 */
[----:B------:R-:W-:Y:S01]  /*22270*/  STL [R1+0x1070], R46 ;  /* 0x0010702e01007387 */ /* 0x000fe20000100800 */
[----:B----4-:R-:W-:-:S03]  /*22280*/  IADD3.X R42, PT, PT, R42, UR56, RZ, P2, !PT ;  /* 0x000000382a2a7c10 */ /* 0x010fc600097fe4ff */
        /* <DEDUP_REMOVED lines=37> */
[----:B0-----:R-:W4:Y:S04]  /*224e0*/  LDL.LU R24, [R1+0x1044] ;  /* 0x0010440001187983 */ /* 0x001f280000300800 */
[----:B------:R-:W-:Y:S01]  /*224f0*/  STL [R1+0x105c], R26 ;  /* 0x00105c1a01007387 */ /* 0x000fe20000100800 */
[----:B------:R-:W-:-:S05]  /*22500*/  IADD3.X R23, PT, PT, R23, UR56, RZ, P1, !PT ;  /* 0x0000003817177c10 */ /* 0x000fca0008ffe4ff */
        /* <DEDUP_REMOVED lines=97> */
[----:B0-----:R-:W4:Y:S04]  /*22b20*/  LDL.LU R23, [R1+0xfa0] ;  /* 0x000fa00001177983 */ /* 0x001f280000300800 */
[----:B------:R-:W4:Y:S04]  /*22b30*/  LDL.LU R47, [R1+0xfbc] ;  /* 0x000fbc00012f7983 */ /* 0x000f280000300800 */
[----:B------:R-:W4:Y:S01]  /*22b40*/  LDL.LU R46, [R1+0xf98] ;  /* 0x000f9800012e7983 */ /* 0x000f220000300800 */
[----:B------:R-:W-:-:S05]  /*22b50*/  IADD3 R22, P2, PT, R22, UR55, RZ ;  /* 0x0000003716167c10 */ /* 0x000fca000ff5e0ff */
        /* <DEDUP_REMOVED lines=90> */
[----:B------:R-:W4:Y:S04]  /*23100*/  LDL.LU R47, [R1+0xf24] ;  /* 0x000f2400012f7983 */ /* 0x000f280000300800 */
[----:B------:R-:W4:Y:S01]  /*23110*/  LDL.LU R46, [R1+0xf40] ;  /* 0x000f4000012e7983 */ /* 0x000f220000300800 */
[----:B------:R-:W-:-:S05]  /*23120*/  IADD3.X R23, PT, PT, R23, UR56, RZ, P3, !PT ;  /* 0x0000003817177c10 */ /* 0x000fca0009ffe4ff */
        /* <DEDUP_REMOVED lines=95> */
[----:B------:R-:W4:Y:S04]  /*23720*/  LDL.LU R45, [R1+0xe9c] ;  /* 0x000e9c00012d7983 */ /* 0x000f280000300800 */
[----:B------:R-:W4:Y:S04]  /*23730*/  LDL.LU R44, [R1+0xeb8] ;  /* 0x000eb800012c7983 */ /* 0x000f280000300800 */
[----:B------:R-:W4:Y:S01]  /*23740*/  LDL.LU R43, [R1+0xe94] ;  /* 0x000e9400012b7983 */ /* 0x000f220000300800 */
[----:B------:R-:W-:-:S05]  /*23750*/  IADD3.X R23, PT, PT, R23, UR56, RZ, P5, !PT ;  /* 0x0000003817177c10 */ /* 0x000fca000affe4ff */
        /* <DEDUP_REMOVED lines=90> */
[----:B------:R-:W3:Y:S04]  /*23d00*/  LDL.LU R44, [R1+0xe1c] ;  /* 0x000e1c00012c7983 */ /* 0x000ee80000300800 */
[----:B------:R-:W3:Y:S01]  /*23d10*/  LDL.LU R43, [R1+0xe38] ;  /* 0x000e3800012b7983 */ /* 0x000ee20000300800 */
[----:B----4-:R-:W-:-:S05]  /*23d20*/  IADD3 R24, P5, PT, R24, UR55, RZ ;  /* 0x0000003718187c10 */ /* 0x010fca000ffbe0ff */
        /* <DEDUP_REMOVED lines=35> */
[----:B------:R-:W-:-:S03]  /*23f60*/  IADD3.X R43, PT, PT, R43, UR56, RZ, P5, !PT ;  /* 0x000000382b2b7c10 */ /* 0x000fc6000affe4ff */
[----:B0-----:R-:W3:Y:S04]  /*23f70*/  LDL.LU R25, [R1+0xde0] ;  /* 0x000de00001197983 */ /* 0x001ee80000300800 */
[----:B------:R-:W-:Y:S01]  /*23f80*/  STL [R1+0xe48], R46 ;  /* 0x000e482e01007387 */ /* 0x000fe20000100800 */
[----:B----4-:R-:W-:-:S03]  /*23f90*/  IADD3 R42, P5, PT, R42, UR55, RZ ;  /* 0x000000372a2a7c10 */ /* 0x010fc6000ffbe0ff */
        /* <DEDUP_REMOVED lines=330> */
[----:B------:R-:W4:Y:S04]  /*25440*/  LDL.LU R44, [R1+0xc2c] ;  /* 0x000c2c00012c7983 */ /* 0x000f280000300800 */
[----:B------:R-:W4:Y:S01]  /*25450*/  LDL.LU R43, [R1+0xc48] ;  /* 0x000c4800012b7983 */ /* 0x000f220000300800 */
[----:B------:R-:W-:-:S05]  /*25460*/  IADD3 R23, P1, PT, R23, UR55, RZ ;  /* 0x0000003717177c10 */ /* 0x000fca000ff3e0ff */
        /* <DEDUP_REMOVED lines=956> */
[----:B------:R-:W-:Y:S02]  /*29030*/  IADD3 R47, P3, PT, R47, UR55, RZ ;  /* 0x000000372f2f7c10 */ /* 0x000fe4000ff7e0ff */
[----:B------:R-:W-:Y:S01]  /*29040*/  IADD3.X R46, PT, PT, R46, UR56, RZ, P5, !PT ;  /* 0x000000382e2e7c10 */ /* 0x000fe2000affe4ff */
[----:B------:R0:W-:Y:S04]  /*29050*/  STL [R1+0x748], R25 ;  /* 0x0007481901007387 */ /* 0x0001e80000100800 */
[----:B0-----:R-:W3:Y:S01]  /*29060*/  LDL.LU R25, [R1+0x53c] ;  /* 0x00053c0001197983 */ /* 0x001ee20000300800 */
[----:B----4-:R-:W-:-:S02]  /*29070*/  IADD3 R24, P5, PT, R24, UR55, RZ ;  /* 0x0000003718187c10 */ /* 0x010fc4000ffbe0ff */
        /* <DEDUP_REMOVED lines=79> */
[----:B0-----:R-:W4:Y:S04]  /*29570*/  LDL.LU R25, [R1+0x340] ;  /* 0x0003400001197983 */ /* 0x001f280000300800 */
[----:B-1----:R-:W4:Y:S01]  /*29580*/  LDL.LU R24, [R1+0x4e8] ;  /* 0x0004e80001187983 */ /* 0x002f220000300800 */
        /* <DEDUP_REMOVED lines=11> */
[----:B------:R-:W-:Y:S01]  /*29640*/  IADD3.X R45, PT, PT, R45, UR56, RZ, P6, !PT ;  /* 0x000000382d2d7c10 */ /* 0x000fe2000b7fe4ff */
[----:B------:R0:W-:Y:S01]  /*29650*/  STL [R1+0x548], R47 ;  /* 0x0005482f01007387 */ /* 0x0001e20000100800 */
[----:B------:R-:W1:Y:S03]  /*29660*/  SYNCS.PHASECHK.TRANS64.TRYWAIT P6, [UR6], R19 ;  /* 0x00000013ff0075a7 */ /* 0x000e6600080c1106 */
[----:B------:R0:W-:Y:S01]  /*29670*/  STL [R1+0x524], R46 ;  /* 0x0005242e01007387 */ /* 0x0001e20000100800 */
[----:B---3--:R-:W-:-:S03]  /*29680*/  IADD3.X R44, PT, PT, R44, UR56, RZ, P1, !PT ;  /* 0x000000382c2c7c10 */ /* 0x008fc60008ffe4ff */
[----:B------:R0:W-:Y:S01]  /*29690*/  STL [R1+0x540], R45 ;  /* 0x0005402d01007387 */ /* 0x0001e20000100800 */
[----:B------:R-:W-:-:S03]  /*296a0*/  IADD3 R43, P1, PT, R43, UR55, RZ ;  /* 0x000000372b2b7c10 */ /* 0x000fc6000ff3e0ff */
[----:B------:R0:W-:Y:S01]  /*296b0*/  STL [R1+0x538], R44 ;  /* 0x0005382c01007387 */ /* 0x0001e20000100800 */
[----:B------:R-:W-:-:S03]  /*296c0*/  IADD3.X R42, PT, PT, R42, UR56, RZ, P2, !PT ;  /* 0x000000382a2a7c10 */ /* 0x000fc600097fe4ff */
[----:B------:R0:W-:Y:S04]  /*296d0*/  STL [R1+0x51c], R43 ;  /* 0x00051c2b01007387 */ /* 0x0001e80000100800 */
[----:B------:R0:W-:Y:S01]  /*296e0*/  STL [R1+0x530], R42 ;  /* 0x0005302a01007387 */ /* 0x0001e20000100800 */
[----:B----4-:R-:W-:Y:S02]  /*296f0*/  IADD3 R41, P2, PT, R41, UR55, RZ ;  /* 0x0000003729297c10 */ /* 0x010fe4000ff5e0ff */
[----:B------:R-:W-:-:S03]  /*29700*/  IADD3.X R40, PT, PT, R40, UR56, RZ, P3, !PT ;  /* 0x0000003828287c10 */ /* 0x000fc60009ffe4ff */
[----:B------:R0:W-:Y:S01]  /*29710*/  STL [R1+0x514], R41 ;  /* 0x0005142901007387 */ /* 0x0001e20000100800 */
[----:B------:R-:W-:-:S03]  /*29720*/  IADD3 R39, P3, PT, R39, UR55, RZ ;  /* 0x0000003727277c10 */ /* 0x000fc6000ff7e0ff */
[----:B------:R0:W-:Y:S01]  /*29730*/  STL [R1+0x528], R40 ;  /* 0x0005282801007387 */ /* 0x0001e20000100800 */
        /* <DEDUP_REMOVED lines=30> */
[----:B------:R-:W-:-:S03]  /*29920*/  PRMT R20, RZ, 0x7610, R20 ;  /* 0x00007610ff147816 */ /* 0x000fc60000000014 */
[----:B------:R0:W-:Y:S01]  /*29930*/  STL [R1+0x4e8], R24 ;  /* 0x0004e81801007387 */ /* 0x0001e20000100800 */
[----:B------:R-:W-:-:S04]  /*29940*/  IADD3 R8, P3, PT, R8, UR55, RZ ;  /* 0x0000003708087c10 */ /* 0x000fc8000ff7e0ff */
[----:B------:R-:W-:Y:S02]  /*29950*/  IADD3.X R9, PT, PT, R9, UR56, RZ, P3, !PT ;  /* 0x0000003809097c10 */ /* 0x000fe40009ffe4ff */
[----:B------:R-:W-:-:S05]  /*29960*/  IADD3.X R23, PT, PT, R23, UR56, RZ, P5, !PT ;  /* 0x0000003817177c10 */ /* 0x000fca000affe4ff */
[----:B------:R0:W-:Y:S01]  /*29970*/  STL [R1+0x45c], R23 ;  /* 0x00045c1701007387 */ /* 0x0001e20000100800 */
[----:B-----5:R-:W-:Y:S02]  /*29980*/  IADD3 R6, P5, PT, R6, UR55, RZ ;  /* 0x0000003706067c10 */ /* 0x020fe4000ffbe0ff */
[----:B------:R-:W-:Y:S02]  /*29990*/  IADD3 R2, P3, PT, R2, UR55, RZ ;  /* 0x0000003702027c10 */ /* 0x000fe4000ff7e0ff */
[----:B------:R-:W-:-:S05]  /*299a0*/  IADD3.X R22, PT, PT, R22, UR56, RZ, P1, !PT ;  /* 0x0000003816167c10 */ /* 0x000fca0008ffe4ff */
[----:B------:R0:W-:Y:S01]  /*299b0*/  STL [R1+0x344], R22 ;  /* 0x0003441601007387 */ /* 0x0001e20000100800 */
[----:B------:R-:W-:Y:S02]  /*299c0*/  IADD3 R4, P1, PT, R4, UR55, RZ ;  /* 0x0000003704047c10 */ /* 0x000fe4000ff3e0ff */
[----:B------:R-:W-:Y:S02]  /*299d0*/  IADD3.X R7, PT, PT, R7, UR56, RZ, P5, !PT ;  /* 0x0000003807077c10 */ /* 0x000fe4000affe4ff */
[----:B------:R-:W-:Y:S02]  /*299e0*/  IADD3.X R5, PT, PT, R5, UR56, RZ, P1, !PT ;  /* 0x0000003805057c10 */ /* 0x000fe40008ffe4ff */
[----:B------:R-:W-:Y:S02]  /*299f0*/  IADD3.X R3, PT, PT, R3, UR56, RZ, P3, !PT ;  /* 0x0000003803037c10 */ /* 0x000fe40009ffe4ff */
[----:B--2---:R-:W-:-:S05]  /*29a00*/  IADD3.X R21, PT, PT, R21, UR56, RZ, P2, !PT ;  /* 0x0000003815157c10 */ /* 0x004fca00097fe4ff */
[----:B------:R0:W-:Y:S04]  /*29a10*/  STL [R1+0x33c], R21 ;  /* 0x00033c1501007387 */ /* 0x0001e80000100800 */
[----:B------:R0:W-:Y:S01]  /*29a20*/  STL.S16 [R1+0x168c], R20 ;  /* 0x00168c1401007387 */ /* 0x0001e20000100600 */
[----:B------:R-:W-:Y:S01]  /*29a30*/  ISETP.GT.AND P2, PT, R18, RZ, PT ;  /* 0x000000ff1200720c */ /* 0x000fe20003f44270 */
[----:B-1----:R-:W-:-:S12]  /*29a40*/  @!P6 BRA `(.L_x_8) ;  /* 0x0000019c00a0e947 */ /* 0x002fd80003800000 */
.L_x_16:
[----:B0-----:R-:W2:Y:S01]  /*29a50*/  LDL R20, [R1+0x168c] ;  /* 0x00168c0001147983 */ /* 0x001ea20000100800 */
[----:B------:R-:W-:-:S03]  /*29a60*/  ISETP.GT.AND P1, PT, R18, 0x1, PT ;  /* 0x000000011200780c */ /* 0x000fc60003f24270 */
[----:B------:R0:W-:Y:S04]  /*29a70*/  STL [R1+0x1bbc], R8 ;  /* 0x001bbc0801007387 */ /* 0x0001e80000100800 */
[----:B------:R1:W-:Y:S04]  /*29a80*/  STL [R1+0x1bb8], R9 ;  /* 0x001bb80901007387 */ /* 0x0003e80000100800 */
[----:B------:R-:W-:Y:S01]  /*29a90*/  STL [R1+0x19f0], R82 ;  /* 0x0019f05201007387 */ /* 0x000fe20000100800 */
[----:B0-----:R-:W-:-:S03]  /*29aa0*/  PRMT R8, RZ, 0x7610, R8 ;  /* 0x00007610ff087816 */ /* 0x001fc60000000008 */
[----:B------:R-:W-:Y:S01]  /*29ab0*/  STL [R1+0x19f8], R82 ;  /* 0x0019f85201007387 */ /* 0x000fe20000100800 */
[----:B-1----:R-:W-:-:S03]  /*29ac0*/  PRMT R9, RZ, 0x7610, R9 ;  /* 0x00007610ff097816 */ /* 0x002fc60000000009 */
[----:B------:R-:W3:Y:S04]  /*29ad0*/  @P2 LDG.E.U8 R8, desc[UR14][R4.64] ;  /* 0x0000000e04082981 */ /* 0x000ee8000c1e1100 */
[----:B------:R-:W4:Y:S04]  /*29ae0*/  @P2 LDG.E.U8 R9, desc[UR14][R6.64] ;  /* 0x0000000e06092981 */ /* 0x000f28000c1e1100 */
        /* <DEDUP_REMOVED lines=68> */
[----:B--2---:R-:W2:Y:S04]  /*29f30*/  @P2 LDG.E.U8 R20, desc[UR14][R2.64] ;  /* 0x0000000e02142981 */ /* 0x004ea8000c1e1100 */
        /* <DEDUP_REMOVED lines=197> */
[----:B------:R-:W4:Y:S04]  /*2ab90*/  LDL R21, [R1+0x33c] ;  /* 0x00033c0001157983 */ /* 0x000f280000100800 */
[----:B--2---:R0:W-:Y:S04]  /*2aba0*/  @P2 STL [R1+0x168c], R20 ;  /* 0x00168c1401002387 */ /* 0x0041e80000100800 */
[----:B0-----:R-:W2:Y:S04]  /*2abb0*/  LDL R20, [R1+0x340] ;  /* 0x0003400001147983 */ /* 0x001ea80000100800 */
[----:B------:R-:W-:Y:S04]  /*2abc0*/  STL [R1+0x16bc], R2 ;  /* 0x0016bc0201007387 */ /* 0x000fe80000100800 */
[----:B------:R-:W-:Y:S04]  /*2abd0*/  STL [R1+0x16b8], R3 ;  /* 0x0016b80301007387 */ /* 0x000fe80000100800 */
[----:B---3--:R0:W-:Y:S04]  /*2abe0*/  STL [R1+0x1688], R8 ;  /* 0x0016880801007387 */ /* 0x0081e80000100800 */
[----:B0-----:R-:W3:Y:S04]  /*2abf0*/  LDL.LU R8, [R1+0x1bbc] ;  /* 0x001bbc0001087983 */ /* 0x001ee80000300800 */
[----:B------:R-:W-:Y:S04]  /*2ac00*/  STL [R1+0x16c4], R4 ;  /* 0x0016c40401007387 */ /* 0x000fe80000100800 */
[----:B------:R-:W-:Y:S04]  /*2ac10*/  STL [R1+0x16c0], R5 ;  /* 0x0016c00501007387 */ /* 0x000fe80000100800 */
[----:B----4-:R0:W-:Y:S04]  /*2ac20*/  STL [R1+0x1684], R9 ;  /* 0x0016840901007387 */ /* 0x0101e80000100800 */
[----:B0-----:R-:W3:Y:S01]  /*2ac30*/  LDL.LU R9, [R1+0x1bb8] ;  /* 0x001bb80001097983 */ /* 0x001ee20000300800 */
[----:B------:R-:W-:-:S02]  /*2ac40*/  PRMT R83, RZ, 0x7610, R83 ;  /* 0x00007610ff537816 */ /* 0x000fc40000000053 */
[----:B------:R-:W-:-:S06]  /*2ac50*/  PRMT R82, RZ, 0x7610, R82 ;  /* 0x00007610ff527816 */ /* 0x000fcc0000000052 */
[----:B--2---:R-:W2:Y:S04]  /*2ac60*/  @P1 LDG.E.U8 R82, desc[UR14][R20.64] ;  /* 0x0000000e14521981 */ /* 0x004ea8000c1e1100 */
[----:B---3--:R-:W3:Y:S04]  /*2ac70*/  @P2 LDG.E.U8 R83, desc[UR14][R8.64] ;  /* 0x0000000e08532981 */ /* 0x008ee8000c1e1100 */
[----:B------:R-:W-:Y:S04]  /*2ac80*/  STL [R1+0x16cc], R6 ;  /* 0x0016cc0601007387 */ /* 0x000fe80000100800 */
[----:B------:R-:W-:Y:S04]  /*2ac90*/  STL [R1+0x16c8], R7 ;  /* 0x0016c80701007387 */ /* 0x000fe80000100800 */
[----:B---3--:R0:W-:Y:S04]  /*2aca0*/  STL [R1+0x1680], R83 ;  /* 0x0016805301007387 */ /* 0x0081e80000100800 */
[----:B0-----:R-:W3:Y:S04]  /*2acb0*/  LDL.LU R83, [R1+0x1bb4] ;  /* 0x001bb40001537983 */ /* 0x001ee80000300800 */
[----:B------:R-:W-:Y:S04]  /*2acc0*/  STL [R1+0x16d4], R8 ;  /* 0x0016d40801007387 */ /* 0x000fe80000100800 */
[----:B------:R-:W-:Y:S04]  /*2acd0*/  STL [R1+0x16d0], R9 ;  /* 0x0016d00901007387 */ /* 0x000fe80000100800 */
[----:B--2---:R0:W-:Y:S04]  /*2ace0*/  STL [R1+0x167c], R82 ;  /* 0x00167c5201007387 */ /* 0x0041e80000100800 */
[----:B0-----:R-:W2:Y:S04]  /*2acf0*/  LDL.LU R82, [R1+0x1bb0] ;  /* 0x001bb00001527983 */ /* 0x001ea80000300800 */
[----:B------:R-:W4:Y:S04]  /*2ad00*/  LDL R20, [R1+0x344] ;  /* 0x0003440001147983 */ /* 0x000f280000100800 */
[----:B------:R-:W4:Y:S01]  /*2ad10*/  LDL R21, [R1+0x348] ;  /* 0x0003480001157983 */ /* 0x000f220000100800 */
[----:B---3--:R-:W-:-:S02]  /*2ad20*/  PRMT R83, RZ, 0x7610, R83 ;  /* 0x00007610ff537816 */ /* 0x008fc40000000053 */
[----:B----4-:R-:W-:-:S04]  /*2ad30*/  @P1 LOP3.LUT R21, R21, R20, RZ, 0x3c, !PT ;  /* 0x0000001415151212 */ /* 0x010fc800078e3cff */
[----:B------:R-:W-:-:S04]  /*2ad40*/  @P1 LOP3.LUT R20, R21, R20, RZ, 0x3c, !PT ;  /* 0x0000001415141212 */ /* 0x000fc800078e3cff */
[----:B------:R-:W-:-:S05]  /*2ad50*/  @P1 LOP3.LUT R21, R21, R20, RZ, 0x3c, !PT ;  /* 0x0000001415151212 */ /* 0x000fca00078e3cff */
[----:B------:R-:W3:Y:S04]  /*2ad60*/  @P1 LDG.E.U8 R83, desc[UR14][R20.64] ;  /* 0x0000000e14531981 */ /* 0x000ee8000c1e1100 */
[----:B---3--:R0:W-:Y:S04]  /*2ad70*/  STL [R1+0x1678], R83 ;  /* 0x0016785301007387 */ /* 0x0081e80000100800 */
[----:B0-----:R-:W3:Y:S04]  /*2ad80*/  LDL.LU R83, [R1+0x1bac] ;  /* 0x001bac0001537983 */ /* 0x001ee80000300800 */
[----:B------:R-:W4:Y:S04]  /*2ad90*/  LDL R20, [R1+0x45c] ;  /* 0x00045c0001147983 */ /* 0x000f280000100800 */
[----:B------:R-:W4:Y:S01]  /*2ada0*/  LDL R21, [R1+0x4e0] ;  /* 0x0004e00001157983 */ /* 0x000f220000100800 */
[----:B--2---:R-:W-:-:S02]  /*2adb0*/  PRMT R82, RZ, 0x7610, R82 ;  /* 0x00007610ff527816 */ /* 0x004fc40000000052 */
[----:B----4-:R-:W-:-:S04]  /*2adc0*/  @P1 LOP3.LUT R21, R21, R20, RZ, 0x3c, !PT ;  /* 0x0000001415151212 */ /* 0x010fc800078e3cff */
[----:B------:R-:W-:-:S04]  /*2add0*/  @P1 LOP3.LUT R20, R21, R20, RZ, 0x3c, !PT ;  /* 0x0000001415141212 */ /* 0x000fc800078e3cff */
[----:B------:R-:W-:-:S05]  /*2ade0*/  @P1 LOP3.LUT R21, R21, R20, RZ, 0x3c, !PT ;  /* 0x0000001415151212 */ /* 0x000fca00078e3cff */
[----:B------:R-:W2:Y:S04]  /*2adf0*/  @P1 LDG.E.U8 R82, desc[UR14][R20.64] ;  /* 0x0000000e14521981 */ /* 0x000ea8000c1e1100 */
        /* <DEDUP_REMOVED lines=8> */
[----:B------:R-:W3:Y:S01]  /*2ae80*/  @P1 LDG.E.U8 R83, desc[UR14][R20.64] ;  /* 0x0000000e14531981 */ /* 0x000ee2000c1e1100 */
[----:B------:R-:W-:-:S03]  /*2ae90*/  ISETP.GT.AND P2, PT, R18, 0x2, PT ;  /* 0x000000021200780c */ /* 0x000fc60003f44270 */
        /* <DEDUP_REMOVED lines=1021> */
[----:B------:R-:W-:-:S02]  /*2ee70*/  PRMT R0, RZ, 0x7610, R0 ;  /* 0x00007610ff007816 */ /* 0x000fc40000000000 */
[----:B----4-:R-:W-:-:S04]  /*2ee80*/  @P1 LOP3.LUT R21, R21, R20, RZ, 0x3c, !PT ;  /* 0x0000001415151212 */ /* 0x010fc800078e3cff */
[----:B------:R-:W-:-:S04]  /*2ee90*/  @P1 LOP3.LUT R20, R21, R20, RZ, 0x3c, !PT ;  /* 0x0000001415141212 */ /* 0x000fc800078e3cff */
[----:B------:R-:W-:-:S05]  /*2eea0*/  @P1 LOP3.LUT R21, R21, R20, RZ, 0x3c, !PT ;  /* 0x0000001415151212 */ /* 0x000fca00078e3cff */
[----:B------:R-:W4:Y:S04]  /*2eeb0*/  @P1 LDG.E.U8 R0, desc[UR14][R20.64] ;  /* 0x0000000e14001981 */ /* 0x000f28000c1e1100 */
[----:B----4-:R0:W-:Y:S04]  /*2eec0*/  STL [R1+0x380], R0 ;  /* 0x0003800001007387 */ /* 0x0101e80000100800 */
[----:B0-----:R-:W4:Y:S04]  /*2eed0*/  LDL.LU R0, [R1+0x19e8] ;  /* 0x0019e80001007983 */ /* 0x001f280000300800 */
[----:B------:R-:W2:Y:S04]  /*2eee0*/  LDL R20, [R1+0xa28] ;  /* 0x000a280001147983 */ /* 0x000ea80000100800 */
[----:B------:R-:W2:Y:S01]  /*2eef0*/  LDL R21, [R1+0xa2c] ;  /* 0x000a2c0001157983 */ /* 0x000ea20000100800 */
[----:B------:R-:W-:-:S02]  /*2ef00*/  PRMT R81, RZ, 0x7610, R81 ;  /* 0x00007610ff517816 */ /* 0x000fc40000000051 */
[----:B--2---:R-:W-:-:S04]  /*2ef10*/  @P1 LOP3.LUT R21, R21, R20, RZ, 0x3c, !PT ;  /* 0x0000001415151212 */ /* 0x004fc800078e3cff */
[----:B------:R-:W-:-:S04]  /*2ef20*/  @P1 LOP3.LUT R20, R21, R20, RZ, 0x3c, !PT ;  /* 0x0000001415141212 */ /* 0x000fc800078e3cff */
[----:B------:R-:W-:-:S05]  /*2ef30*/  @P1 LOP3.LUT R21, R21, R20, RZ, 0x3c, !PT ;  /* 0x0000001415151212 */ /* 0x000fca00078e3cff */
[----:B------:R-:W2:Y:S01]  /*2ef40*/  @P1 LDG.E.U8 R81, desc[UR14][R20.64] ;  /* 0x0000000e14511981 */ /* 0x000ea2000c1e1100 */
[----:B------:R-:W-:-:S03]  /*2ef50*/  ISETP.GT.AND P2, PT, R18, 0x1e, PT ;  /* 0x0000001e1200780c */ /* 0x000fc60003f44270 */
[----:B--2---:R0:W-:Y:S04]  /*2ef60*/  STL [R1+0x37c], R81 ;  /* 0x00037c5101007387 */ /* 0x0041e80000100800 */
[----:B0-----:R-:W2:Y:S04]  /*2ef70*/  LDL.LU R81, [R1+0x19e4] ;  /* 0x0019e40001517983 */ /* 0x001ea80000300800 */
[----:B------:R-:W2:Y:S04]  /*2ef80*/  LDL R20, [R1+0xa30] ;  /* 0x000a300001147983 */ /* 0x000ea80000100800 */
[----:B------:R-:W2:Y:S01]  /*2ef90*/  LDL R21, [R1+0xa34] ;  /* 0x000a340001157983 */ /* 0x000ea20000100800 */
[----:B------:R-:W-:-:S02]  /*2efa0*/  PRMT R80, RZ, 0x7610, R80 ;  /* 0x00007610ff507816 */ /* 0x000fc40000000050 */
[----:B--2---:R-:W-:-:S04]  /*2efb0*/  @P2 LOP3.LUT R21, R21, R20, RZ, 0x3c, !PT ;  /* 0x0000001415152212 */ /* 0x004fc800078e3cff */
[----:B------:R-:W-:-:S04]  /*2efc0*/  @P2 LOP3.LUT R20, R21, R20, RZ, 0x3c, !PT ;  /* 0x0000001415142212 */ /* 0x000fc800078e3cff */
[----:B------:R-:W-:-:S05]  /*2efd0*/  @P2 LOP3.LUT R21, R21, R20, RZ, 0x3c, !PT ;  /* 0x0000001415152212 */ /* 0x000fca00078e3cff */
[----:B------:R-:W2:Y:S04]  /*2efe0*/  @P2 LDG.E.U8 R80, desc[UR14][R20.64] ;  /* 0x0000000e14502981 */ /* 0x000ea8000c1e1100 */
        /* <DEDUP_REMOVED lines=1284> */
[----:B------:R0:W2:Y:S04]  /*34030*/  @P2 LDG.E.U8 R82, desc[UR14][R20.64] ;  /* 0x0000000e14522981 */ /* 0x0000a8000c1e1100 */
[----:B------:R-:W0:Y:S04]  /*34040*/  LDL R20, [R1+0xe90] ;  /* 0x000e900001147983 */ /* 0x000e280000100800 */
[----:B------:R-:W0:Y:S01]  /*34050*/  LDL R21, [R1+0xe94] ;  /* 0x000e940001157983 */ /* 0x000e220000100800 */
[----:B------:R-:W-:Y:S02]  /*34060*/  ISETP.GT.AND P1, PT, R18, 0x41, PT ;  /* 0x000000411200780c */ /* 0x000fe40003f24270 */
[----:B------:R-:W-:-:S11]  /*34070*/  PRMT R149, RZ, 0x7610, R149 ;  /* 0x00007610ff957816 */ /* 0x000fd60000000095 */
[----:B0-----:R-:W-:-:S04]  /*34080*/  @P1 LOP3.LUT R21, R21, R20, RZ, 0x3c, !PT ;  /* 0x0000001415151212 */ /* 0x001fc800078e3cff */
[----:B------:R-:W-:-:S04]  /*34090*/  @P1 LOP3.LUT R20, R21, R20, RZ, 0x3c, !PT ;  /* 0x0000001415141212 */ /* 0x000fc800078e3cff */
[----:B------:R-:W-:-:S05]  /*340a0*/  @P1 LOP3.LUT R21, R21, R20, RZ, 0x3c, !PT ;  /* 0x0000001415151212 */ /* 0x000fca00078e3cff */
[----:B------:R-:W3:Y:S04]  /*340b0*/  @P1 LDG.E.U8 R149, desc[UR14][R20.64] ;  /* 0x0000000e14951981 */ /* 0x000ee8000c1e1100 */
[----:B--2---:R0:W-:Y:S04]  /*340c0*/  STL [R1+0x1ac], R82 ;  /* 0x0001ac5201007387 */ /* 0x0041e80000100800 */
[----:B0-----:R-:W2:Y:S04]  /*340d0*/  LDL R82, [R1+0xebc] ;  /* 0x000ebc0001527983 */ /* 0x001ea80000100800 */
[----:B---3--:R0:W-:Y:S04]  /*340e0*/  STL [R1+0x1a8], R149 ;  /* 0x0001a89501007387 */ /* 0x0081e80000100800 */
[----:B0-----:R-:W3:Y:S04]  /*340f0*/  LDL.LU R149, [R1+0x17b4] ;  /* 0x0017b40001957983 */ /* 0x001ee80000300800 */
        /* <DEDUP_REMOVED lines=35> */
[----:B------:R-:W-:-:S03]  /*34330*/  PRMT R159, RZ, 0x7610, R159 ;  /* 0x00007610ff9f7816 */ /* 0x000fc6000000009f */
[----:B--2---:R0:W-:Y:S04]  /*34340*/  STL [R1+0x198], R157 ;  /* 0x0001989d01007387 */ /* 0x0041e80000100800 */
[----:B0-----:R-:W2:Y:S04]  /*34350*/  LDL.LU R157, [R1+0x17a4] ;  /* 0x0017a400019d7983 */ /* 0x001ea80000300800 */
[----:B------:R-:W2:Y:S01]  /*34360*/  LDL R21, [R1+0xeb8] ;  /* 0x000eb80001157983 */ /* 0x000ea20000100800 */
[----:B------:R-:W-:-:S03]  /*34370*/  @P2 IMAD.MOV.U32 R20, RZ, RZ, R82 ;  /* 0x000000ffff142224 */ /* 0x000fc600078e0052 */
[----:B------:R-:W3:Y:S04]  /*34380*/  LDL R82, [R1+0xee4] ;  /* 0x000ee40001527983 */ /* 0x000ee80000100800 */
[----:B--2---:R-:W2:Y:S04]  /*34390*/  @P2 LDG.E.U8 R159, desc[UR14][R20.64] ;  /* 0x0000000e149f2981 */ /* 0x004ea8000c1e1100 */
        /* <DEDUP_REMOVED lines=30> */
[----:B------:R-:W-:Y:S02]  /*34580*/  PRMT R165, RZ, 0x7610, R165 ;  /* 0x00007610ffa57816 */ /* 0x000fe400000000a5 */
        /* <DEDUP_REMOVED lines=8> */
[----:B------:R-:W2:Y:S01]  /*34610*/  LDL R21, [R1+0xee0] ;  /* 0x000ee00001157983 */ /* 0x000ea20000100800 */
[----:B----4-:R-:W-:Y:S01]  /*34620*/  PRMT R0, RZ, 0x7610, R0 ;  /* 0x00007610ff007816 */ /* 0x010fe20000000000 */
[----:B------:R-:W-:-:S02]  /*34630*/  @P1 IMAD.MOV.U32 R20, RZ, RZ, R82 ;  /* 0x000000ffff141224 */ /* 0x000fc400078e0052 */
[----:B------:R-:W4:Y:S04]  /*34640*/  LDL R82, [R1+0xf04] ;  /* 0x000f040001527983 */ /* 0x000f280000100800 */
[----:B--2---:R-:W2:Y:S04]  /*34650*/  @P1 LDG.E.U8 R0, desc[UR14][R20.64] ;  /* 0x0000000e14001981 */ /* 0x004ea8000c1e1100 */
[----:B--2---:R-:W-:Y:S04]  /*34660*/  STL [R1+0x180], R0 ;  /* 0x0001800001007387 */ /* 0x004fe80000100800 */
        /* <DEDUP_REMOVED lines=13> */
[----:B------:R-:W-:Y:S01]  /*34740*/  @P2 LOP3.LUT R21, R21, R20, RZ, 0x3c, !PT ;  /* 0x0000001415152212 */ /* 0x000fe200078e3cff */
[----:B--2---:R0:W-:Y:S04]  /*34750*/  STL [R1+0x17c], R81 ;  /* 0x00017c5101007387 */ /* 0x0041e80000100800 */
[----:B------:R1:W2:Y:S01]  /*34760*/  @P2 LDG.E.U8 R80, desc[UR14][R20.64] ;  /* 0x0000000e14502981 */ /* 0x0002a2000c1e1100 */
[----:B------:R-:W-:-:S03]  /*34770*/  PRMT R44, RZ, 0x7610, R44 ;  /* 0x00007610ff2c7816 */ /* 0x000fc6000000002c */
[----:B0-----:R-:W3:Y:S04]  /*34780*/  LDL R81, [R1+0xf0c] ;  /* 0x000f0c0001517983 */ /* 0x001ee80000100800 */
[----:B------:R-:W3:Y:S01]  /*34790*/  LDL R21, [R1+0xef8] ;  /* 0x000ef80001157983 */ /* 0x000ee20000100800 */
[----:B-1----:R-:W-:-:S03]  /*347a0*/  @P2 IMAD.MOV.U32 R20, RZ, RZ, R83 ;  /* 0x000000ffff142224 */ /* 0x002fc600078e0053 */
[----:B--2---:R0:W-:Y:S01]  /*347b0*/  STL [R1+0x178], R80 ;  /* 0x0001785001007387 */ /* 0x0041e20000100800 */
[----:B------:R-:W-:-:S03]  /*347c0*/  PRMT R26, RZ, 0x7610, R26 ;  /* 0x00007610ff1a7816 */ /* 0x000fc6000000001a */
[----:B------:R-:W2:Y:S04]  /*347d0*/  LDL R83, [R1+0xf18] ;  /* 0x000f180001537983 */ /* 0x000ea80000100800 */
[----:B---3--:R4:W3:Y:S04]  /*347e0*/  @P2 LDG.E.U8 R44, desc[UR14][R20.64] ;  /* 0x0000000e142c2981 */ /* 0x0088e8000c1e1100 */
[----:B0-----:R-:W2:Y:S04]  /*347f0*/  LDL R80, [R1+0xf14] ;  /* 0x000f140001507983 */ /* 0x001ea80000100800 */
[----:B------:R-:W2:Y:S01]  /*34800*/  LDL R21, [R1+0xf00] ;  /* 0x000f000001157983 */ /* 0x000ea20000100800 */
[----:B----4-:R-:W-:-:S03]  /*34810*/  @P2 IMAD.MOV.U32 R20, RZ, RZ, R82 ;  /* 0x000000ffff142224 */ /* 0x010fc600078e0052 */
[----:B---3--:R0:W-:Y:S01]  /*34820*/  STL [R1+0x174], R44 ;  /* 0x0001742c01007387 */ /* 0x0081e20000100800 */
[----:B------:R-:W-:-:S03]  /*34830*/  PRMT R42, RZ, 0x7610, R42 ;  /* 0x00007610ff2a7816 */ /* 0x000fc6000000002a */
[----:B------:R-:W3:Y:S04]  /*34840*/  LDL R82, [R1+0xf20] ;  /* 0x000f200001527983 */ /* 0x000ee80000100800 */
[----:B--2---:R1:W2:Y:S04]  /*34850*/  @P2 LDG.E.U8 R26, desc[UR14][R20.64] ;  /* 0x0000000e141a2981 */ /* 0x0042a8000c1e1100 */
[----:B0-----:R-:W4:Y:S04]  /*34860*/  LDL R44, [R1+0xf1c] ;  /* 0x000f1c00012c7983 */ /* 0x001f280000100800 */
[----:B------:R-:W3:Y:S01]  /*34870*/  LDL R21, [R1+0xf08] ;  /* 0x000f080001157983 */ /* 0x000ee20000100800 */
[----:B-1----:R-:W-:Y:S01]  /*34880*/  @P2 IMAD.MOV.U32 R20, RZ, RZ, R81 ;  /* 0x000000ffff142224 */ /* 0x002fe200078e0051 */
[----:B------:R-:W-:-:S02]  /*34890*/  ISETP.GT.AND P1, PT, R18, 0x45, PT ;  /* 0x000000451200780c */ /* 0x000fc40003f24270 */
[----:B--2---:R0:W-:Y:S01]  /*348a0*/  STL [R1+0x170], R26 ;  /* 0x0001701a01007387 */ /* 0x0041e20000100800 */
[----:B------:R-:W-:-:S03]  /*348b0*/  PRMT R76, RZ, 0x7610, R76 ;  /* 0x00007610ff4c7816 */ /* 0x000fc6000000004c */
[----:B------:R-:W2:Y:S04]  /*348c0*/  LDL R81, [R1+0xf28] ;  /* 0x000f280001517983 */ /* 0x000ea80000100800 */
[----:B---3--:R1:W3:Y:S04]  /*348d0*/  @P2 LDG.E.U8 R42, desc[UR14][R20.64] ;  /* 0x0000000e142a2981 */ /* 0x0082e8000c1e1100 */
[----:B0-----:R-:W2:Y:S04]  /*348e0*/  LDL R26, [R1+0xf24] ;  /* 0x000f2400011a7983 */ /* 0x001ea80000100800 */
[----:B------:R-:W2:Y:S01]  /*348f0*/  LDL R21, [R1+0xf10] ;  /* 0x000f100001157983 */ /* 0x000ea20000100800 */
[----:B-1----:R-:W-:-:S05]  /*34900*/  @P1 IMAD.MOV.U32 R20, RZ, RZ, R80 ;  /* 0x000000ffff141224 */ /* 0x002fca00078e0050 */
[----:B--2---:R4:W2:Y:S04]  /*34910*/  @P1 LDG.E.U8 R76, desc[UR14][R20.64] ;  /* 0x0000000e144c1981 */ /* 0x0048a8000c1e1100 */
[----:B---3--:R0:W-:Y:S04]  /*34920*/  STL [R1+0x16c], R42 ;  /* 0x00016c2a01007387 */ /* 0x0081e80000100800 */
[----:B------:R-:W3:Y:S04]  /*34930*/  LDL R80, [R1+0xf30] ;  /* 0x000f300001507983 */ /* 0x000ee80000100800 */
[----:B0-----:R-:W3:Y:S01]  /*34940*/  LDL R42, [R1+0xf2c] ;  /* 0x000f2c00012a7983 */ /* 0x001ee20000100800 */
[----:B------:R-:W-:Y:S01]  /*34950*/  PRMT R39, RZ, 0x7610, R39 ;  /* 0x00007610ff277816 */ /* 0x000fe20000000027 */
[----:B----4-:R-:W-:-:S02]  /*34960*/  @P1 IMAD.MOV.U32 R20, RZ, RZ, R44 ;  /* 0x000000ffff141224 */ /* 0x010fc400078e002c */
[----:B------:R-:W-:Y:S01]  /*34970*/  @P1 IMAD.MOV.U32 R21, RZ, RZ, R83 ;  /* 0x000000ffff151224 */ /* 0x000fe200078e0053 */
[----:B------:R-:W-:-:S04]  /*34980*/  PRMT R22, RZ, 0x7610, R22 ;  /* 0x00007610ff167816 */ /* 0x000fc80000000016 */
[----:B------:R0:W4:Y:S02]  /*34990*/  @P1 LDG.E.U8 R39, desc[UR14][R20.64] ;  /* 0x0000000e14271981 */ /* 0x000124000c1e1100 */
[----:B0-----:R-:W-:Y:S02]  /*349a0*/  @P1 IMAD.MOV.U32 R20, RZ, RZ, R26 ;  /* 0x000000ffff141224 */ /* 0x001fe400078e001a */
[----:B------:R-:W-:-:S05]  /*349b0*/  @P1 IMAD.MOV.U32 R21, RZ, RZ, R82 ;  /* 0x000000ffff151224 */ /* 0x000fca00078e0052 */
[----:B------:R0:W4:Y:S04]  /*349c0*/  @P1 LDG.E.U8 R22, desc[UR14][R20.64] ;  /* 0x0000000e14161981 */ /* 0x000128000c1e1100 */
[----:B--2---:R1:W-:Y:S01]  /*349d0*/  STL [R1+0x168], R76 ;  /* 0x0001684c01007387 */ /* 0x0043e20000100800 */
[----:B------:R-:W-:Y:S02]  /*349e0*/  ISETP.GT.AND P2, PT, R18, 0x46, PT ;  /* 0x000000461200780c */ /* 0x000fe40003f44270 */
[----:B------:R-:W-:Y:S01]  /*349f0*/  PRMT R37, RZ, 0x7610, R37 ;  /* 0x00007610ff257816 */ /* 0x000fe20000000025 */
[----:B0-----:R-:W-:Y:S01]  /*34a00*/  @P1 IMAD.MOV.U32 R21, RZ, RZ, R81 ;  /* 0x000000ffff151224 */ /* 0x001fe200078e0051 */
[----:B------:R-:W-:Y:S01]  /*34a10*/  PRMT R75, RZ, 0x7610, R75 ;  /* 0x00007610ff4b7816 */ /* 0x000fe2000000004b */
[----:B------:R-:W2:Y:S04]  /*34a20*/  LDL R44, [R1+0xf38] ;  /* 0x000f3800012c7983 */ /* 0x000ea80000100800 */
[----:B-1----:R-:W2:Y:S01]  /*34a30*/  LDL R76, [R1+0xf34] ;  /* 0x000f3400014c7983 */ /* 0x002ea20000100800 */
[----:B---3--:R-:W-:-:S05]  /*34a40*/  @P1 IMAD.MOV.U32 R20, RZ, RZ, R42 ;  /* 0x000000ffff141224 */ /* 0x008fca00078e002a */
[----:B------:R0:W3:Y:S02]  /*34a50*/  @P1 LDG.E.U8 R37, desc[UR14][R20.64] ;  /* 0x0000000e14251981 */ /* 0x0000e4000c1e1100 */
[----:B0-----:R-:W-:Y:S02]  /*34a60*/  @P2 IMAD.MOV.U32 R21, RZ, RZ, R80 ;  /* 0x000000ffff152224 */ /* 0x001fe400078e0050 */
[----:B----4-:R0:W-:Y:S04]  /*34a70*/  STL [R1+0x164], R39 ;  /* 0x0001642701007387 */ /* 0x0101e80000100800 */
[----:B------:R-:W4:Y:S04]  /*34a80*/  LDL R26, [R1+0xf40] ;  /* 0x000f4000011a7983 */ /* 0x000f280000100800 */
[----:B0-----:R-:W4:Y:S04]  /*34a90*/  LDL R39, [R1+0xf3c] ;  /* 0x000f3c0001277983 */ /* 0x001f280000100800 */
[----:B------:R0:W-:Y:S04]  /*34aa0*/  STL [R1+0x160], R22 ;  /* 0x0001601601007387 */ /* 0x0001e80000100800 */
[----:B------:R-:W4:Y:S04]  /*34ab0*/  LDL R42, [R1+0xf48] ;  /* 0x000f4800012a7983 */ /* 0x000f280000100800 */
[----:B0-----:R-:W4:Y:S01]  /*34ac0*/  LDL R22, [R1+0xf44] ;  /* 0x000f440001167983 */ /* 0x001f220000100800 */
[----:B--2---:R-:W-:-:S05]  /*34ad0*/  @P2 IMAD.MOV.U32 R20, RZ, RZ, R76 ;  /* 0x000000ffff142224 */ /* 0x004fca00078e004c */
[----:B------:R0:W2:Y:S04]  /*34ae0*/  @P2 LDG.E.U8 R75, desc[UR14][R20.64] ;  /* 0x0000000e144b2981 */ /* 0x0000a8000c1e1100 */
[----:B---3--:R1:W-:Y:S04]  /*34af0*/  STL [R1+0x15c], R37 ;  /* 0x00015c2501007387 */ /* 0x0083e80000100800 */
[----:B------:R-:W3:Y:S04]  /*34b00*/  LDL R76, [R1+0xf50] ;  /* 0x000f5000014c7983 */ /* 0x000ee80000100800 */
[----:B-1----:R-:W3:Y:S01]  /*34b10*/  LDL R37, [R1+0xf4c] ;  /* 0x000f4c0001257983 */ /* 0x002ee20000100800 */
[----:B------:R-:W-:Y:S01]  /*34b20*/  PRMT R79, RZ, 0x7610, R79 ;  /* 0x00007610ff4f7816 */ /* 0x000fe2000000004f */
[----:B0-----:R-:W-:-:S02]  /*34b30*/  @P2 IMAD.MOV.U32 R21, RZ, RZ, R44 ;  /* 0x000000ffff152224 */ /* 0x001fc400078e002c */
[----:B----4-:R-:W-:-:S05]  /*34b40*/  @P2 IMAD.MOV.U32 R20, RZ, RZ, R39 ;  /* 0x000000ffff142224 */ /* 0x010fca00078e0027 */
[----:B------:R0:W4:Y:S02]  /*34b50*/  @P2 LDG.E.U8 R79, desc[UR14][R20.64] ;  /* 0x0000000e144f2981 */ /* 0x000124000c1e1100 */
[----:B0-----:R-:W-:Y:S02]  /*34b60*/  @P2 IMAD.MOV.U32 R20, RZ, RZ, R22 ;  /* 0x000000ffff142224 */ /* 0x001fe400078e0016 */
[----:B------:R-:W-:Y:S01]  /*34b70*/  @P2 IMAD.MOV.U32 R21, RZ, RZ, R26 ;  /* 0x000000ffff152224 */ /* 0x000fe200078e001a */
[----:B--2---:R0:W-:Y:S04]  /*34b80*/  STL [R1+0x2b4], R75 ;  /* 0x0002b44b01007387 */ /* 0x0041e80000100800 */
[----:B------:R-:W2:Y:S04]  /*34b90*/  LDL R44, [R1+0xf58] ;  /* 0x000f5800012c7983 */ /* 0x000ea80000100800 */
[----:B------:R-:W2:Y:S04]  /*34ba0*/  LDL R39, [R1+0xf5c] ;  /* 0x000f5c0001277983 */ /* 0x000ea80000100800 */
[----:B------:R-:W2:Y:S04]  /*34bb0*/  LDL R26, [R1+0xf60] ;  /* 0x000f6000011a7983 */ /* 0x000ea80000100800 */
[----:B------:R-:W2:Y:S04]  /*34bc0*/  LDL R22, [R1+0xf64] ;  /* 0x000f640001167983 */ /* 0x000ea80000100800 */
[----:B0-----:R-:W2:Y:S01]  /*34bd0*/  LDL R75, [R1+0xf54] ;  /* 0x000f5400014b7983 */ /* 0x001ea20000100800 */
[----:B------:R-:W-:-:S02]  /*34be0*/  ISETP.GT.AND P1, PT, R18, 0x47, PT ;  /* 0x000000471200780c */ /* 0x000fc40003f24270 */
[----:B------:R-:W-:Y:S02]  /*34bf0*/  PRMT R78, RZ, 0x7610, R78 ;  /* 0x00007610ff4e7816 */ /* 0x000fe4000000004e */
[----:B------:R-:W-:-:S04]  /*34c00*/  PRMT R77, RZ, 0x7610, R77 ;  /* 0x00007610ff4d7816 */ /* 0x000fc8000000004d */
[----:B------:R3:W4:Y:S01]  /*34c10*/  @P2 LDG.E.U8 R78, desc[UR14][R20.64] ;  /* 0x0000000e144e2981 */ /* 0x000722000c1e1100 */
[----:B------:R-:W-:Y:S01]  /*34c20*/  PRMT R55, RZ, 0x7610, R55 ;  /* 0x00007610ff377816 */ /* 0x000fe20000000037 */
[----:B---3--:R-:W-:Y:S02]  /*34c30*/  @P2 IMAD.MOV.U32 R20, RZ, RZ, R37 ;  /* 0x000000ffff142224 */ /* 0x008fe400078e0025 */
[----:B------:R-:W-:Y:S01]  /*34c40*/  @P2 IMAD.MOV.U32 R21, RZ, RZ, R42 ;  /* 0x000000ffff152224 */ /* 0x000fe200078e002a */
[----:B------:R-:W3:Y:S04]  /*34c50*/  LDL R37, [R1+0xf6c] ;  /* 0x000f6c0001257983 */ /* 0x000ee80000100800 */
[----:B------:R-:W3:Y:S04]  /*34c60*/  LDL R42, [R1+0xf68] ;  /* 0x000f6800012a7983 */ /* 0x000ee80000100800 */
[----:B------:R0:W3:Y:S01]  /*34c70*/  @P2 LDG.E.U8 R77, desc[UR14][R20.64] ;  /* 0x0000000e144d2981 */ /* 0x0000e2000c1e1100 */
[----:B------:R-:W-:Y:S01]  /*34c80*/  PRMT R50, RZ, 0x7610, R50 ;  /* 0x00007610ff327816 */ /* 0x000fe20000000032 */
[----:B0-----:R-:W-:Y:S01]  /*34c90*/  @P1 IMAD.MOV.U32 R21, RZ, RZ, R76 ;  /* 0x000000ffff151224 */ /* 0x001fe200078e004c */
[----:B------:R-:W-:Y:S01]  /*34ca0*/  PRMT R8, RZ, 0x7610, R8 ;  /* 0x00007610ff087816 */ /* 0x000fe20000000008 */
[----:B--2---:R-:W-:-:S05]  /*34cb0*/  @P1 IMAD.MOV.U32 R20, RZ, RZ, R75 ;  /* 0x000000ffff141224 */ /* 0x004fca00078e004b */
[----:B------:R0:W2:Y:S02]  /*34cc0*/  @P1 LDG.E.U8 R55, desc[UR14][R20.64] ;  /* 0x0000000e14371981 */ /* 0x0000a4000c1e1100 */
[----:B0-----:R-:W-:Y:S02]  /*34cd0*/  @P1 IMAD.MOV.U32 R20, RZ, RZ, R39 ;  /* 0x000000ffff141224 */ /* 0x001fe400078e0027 */
[----:B------:R-:W-:Y:S01]  /*34ce0*/  @P1 IMAD.MOV.U32 R21, RZ, RZ, R44 ;  /* 0x000000ffff151224 */ /* 0x000fe200078e002c */
[----:B------:R-:W-:Y:S01]  /*34cf0*/  PRMT R9, RZ, 0x7610, R9 ;  /* 0x00007610ff097816 */ /* 0x000fe20000000009 */
[----:B------:R-:W2:Y:S04]  /*34d00*/  LDL R44, [R1+0xf70] ;  /* 0x000f7000012c7983 */ /* 0x000ea80000100800 */
[----:B------:R0:W2:Y:S04]  /*34d10*/  @P1 LDG.E.U8 R50, desc[UR14][R20.64] ;  /* 0x0000000e14321981 */ /* 0x0000a8000c1e1100 */
[----:B------:R-:W2:Y:S01]  /*34d20*/  LDL R39, [R1+0xf74] ;  /* 0x000f740001277983 */ /* 0x000ea20000100800 */
[----:B0-----:R-:W-:-:S02]  /*34d30*/  @P1 IMAD.MOV.U32 R20, RZ, RZ, R22 ;  /* 0x000000ffff141224 */ /* 0x001fc400078e0016 */
[----:B------:R-:W-:Y:S01]  /*34d40*/  @P1 IMAD.MOV.U32 R21, RZ, RZ, R26 ;  /* 0x000000ffff151224 */ /* 0x000fe200078e001a */
[----:B------:R-:W2:Y:S04]  /*34d50*/  LDL R22, [R1+0xf7c] ;  /* 0x000f7c0001167983 */ /* 0x000ea80000100800 */
[----:B------:R-:W2:Y:S04]  /*34d60*/  LDL R26, [R1+0xf78] ;  /* 0x000f7800011a7983 */ /* 0x000ea80000100800 */
[----:B------:R3:W2:Y:S02]  /*34d70*/  @P1 LDG.E.U8 R8, desc[UR14][R20.64] ;  /* 0x0000000e14081981 */ /* 0x0006a4000c1e1100 */
[----:B---3--:R-:W-:-:S02]  /*34d80*/  @P1 IMAD.MOV.U32 R20, RZ, RZ, R37 ;  /* 0x000000ffff141224 */ /* 0x008fc400078e0025 */
[----:B------:R-:W-:-:S05]  /*34d90*/  @P1 IMAD.MOV.U32 R21, RZ, RZ, R42 ;  /* 0x000000ffff151224 */ /* 0x000fca00078e002a */
[----:B------:R-:W3:Y:S01]  /*34da0*/  @P1 LDG.E.U8 R9, desc[UR14][R20.64] ;  /* 0x0000000e14091981 */ /* 0x000ee2000c1e1100 */
[----:B------:R-:W-:-:S03]  /*34db0*/  ISETP.GT.AND P2, PT, R18, 0x48, PT ;  /* 0x000000481200780c */ /* 0x000fc60003f44270 */
[----:B--2---:R-:W-:Y:S04]  /*34dc0*/  STL [R1+0x16d8], R8 ;  /* 0x0016d80801007387 */ /* 0x004fe80000100800 */
[----:B------:R0:W-:Y:S04]  /*34dd0*/  STL [R1+0x14c], R55 ;  /* 0x00014c3701007387 */ /* 0x0001e80000100800 */
[----:B------:R-:W2:Y:S04]  /*34de0*/  LDL R42, [R1+0xf84] ;  /* 0x000f8400012a7983 */ /* 0x000ea80000100800 */
[----:B0-----:R-:W2:Y:S04]  /*34df0*/  LDL R55, [R1+0xf80] ;  /* 0x000f800001377983 */ /* 0x001ea80000100800 */
[----:B------:R0:W-:Y:S04]  /*34e00*/  STL [R1+0x148], R50 ;  /* 0x0001483201007387 */ /* 0x0001e80000100800 */
[----:B----4-:R-:W-:Y:S04]  /*34e10*/  STL [R1+0x158], R79 ;  /* 0x0001584f01007387 */ /* 0x010fe80000100800 */
[----:B------:R-:W4:Y:S04]  /*34e20*/  LDL R37, [R1+0x1628] ;  /* 0x0016280001257983 */ /* 0x000f280000100800 */
[----:B0-----:R-:W4:Y:S01]  /*34e30*/  LDL R50, [R1+0xf88] ;  /* 0x000f880001327983 */ /* 0x001f220000100800 */
[----:B------:R-:W-:-:S03]  /*34e40*/  PRMT R74, RZ, 0x7610, R74 ;  /* 0x00007610ff4a7816 */ /* 0x000fc6000000004a */
[----:B---3--:R-:W-:Y:S04]  /*34e50*/  STL [R1+0x16dc], R9 ;  /* 0x0016dc0901007387 */ /* 0x008fe80000100800 */
[----:B------:R-:W-:Y:S01]  /*34e60*/  STL [R1+0x154], R78 ;  /* 0x0001544e01007387 */ /* 0x000fe20000100800 */
[----:B------:R-:W-:Y:S02]  /*34e70*/  @P2 IMAD.MOV.U32 R20, RZ, RZ, R39 ;  /* 0x000000ffff142224 */ /* 0x000fe400078e0027 */
[----:B------:R-:W-:Y:S01]  /*34e80*/  @P2 IMAD.MOV.U32 R21, RZ, RZ, R44 ;  /* 0x000000ffff152224 */ /* 0x000fe200078e002c */
[----:B------:R-:W3:Y:S04]  /*34e90*/  LDL R39, [R1+0xf90] ;  /* 0x000f900001277983 */ /* 0x000ee80000100800 */
[----:B------:R-:W3:Y:S01]  /*34ea0*/  LDL R44, [R1+0xf8c] ;  /* 0x000f8c00012c7983 */ /* 0x000ee20000100800 */
[----:B------:R-:W-:-:S03]  /*34eb0*/  PRMT R73, RZ, 0x7610, R73 ;  /* 0x00007610ff497816 */ /* 0x000fc60000000049 */
[----:B------:R0:W3:Y:S04]  /*34ec0*/  @P2 LDG.E.U8 R74, desc[UR14][R20.64] ;  /* 0x0000000e144a2981 */ /* 0x0000e8000c1e1100 */
[----:B------:R-:W-:Y:S01]  /*34ed0*/  STL [R1+0x150], R77 ;  /* 0x0001504d01007387 */ /* 0x000fe20000100800 */
[----:B0-----:R-:W-:Y:S02]  /*34ee0*/  @P2 IMAD.MOV.U32 R20, RZ, RZ, R22 ;  /* 0x000000ffff142224 */ /* 0x001fe400078e0016 */
[----:B------:R-:W-:Y:S01]  /*34ef0*/  @P2 IMAD.MOV.U32 R21, RZ, RZ, R26 ;  /* 0x000000ffff152224 */ /* 0x000fe200078e001a */
[----:B------:R-:W3:Y:S04]  /*34f00*/  LDL R22, [R1+0xf98] ;  /* 0x000f980001167983 */ /* 0x000ee80000100800 */
[----:B------:R-:W3:Y:S04]  /*34f10*/  LDL R26, [R1+0xf94] ;  /* 0x000f9400011a7983 */ /* 0x000ee80000100800 */
[----:B------:R2:W3:Y:S02]  /*34f20*/  @P2 LDG.E.U8 R73, desc[UR14][R20.64] ;  /* 0x0000000e14492981 */ /* 0x0004e4000c1e1100 */
[----:B--2---:R-:W-:-:S02]  /*34f30*/  @P2 IMAD.MOV.U32 R20, RZ, RZ, R42 ;  /* 0x000000ffff142224 */ /* 0x004fc400078e002a */
[----:B------:R-:W2:Y:S01]  /*34f40*/  LDL R42, [R1+0xfa0] ;  /* 0x000fa000012a7983 */ /* 0x000ea20000100800 */
[----:B------:R-:W-:-:S03]  /*34f50*/  @P2 IMAD.MOV.U32 R21, RZ, RZ, R55 ;  /* 0x000000ffff152224 */ /* 0x000fc600078e0037 */
[----:B------:R-:W2:Y:S01]  /*34f60*/  LDL R55, [R1+0xf9c] ;  /* 0x000f9c0001377983 */ /* 0x000ea20000100800 */
[----:B------:R-:W-:Y:S02]  /*34f70*/  PRMT R72, RZ, 0x7610, R72 ;  /* 0x00007610ff487816 */ /* 0x000fe40000000048 */
[----:B------:R-:W-:-:S04]  /*34f80*/  ISETP.GT.AND P1, PT, R18, 0x49, PT ;  /* 0x000000491200780c */ /* 0x000fc80003f24270 */
[----:B------:R4:W2:Y:S01]  /*34f90*/  @P2 LDG.E.U8 R72, desc[UR14][R20.64] ;  /* 0x0000000e14482981 */ /* 0x0008a2000c1e1100 */
[----:B------:R-:W-:Y:S01]  /*34fa0*/  PRMT R71, RZ, 0x7610, R71 ;  /* 0x00007610ff477816 */ /* 0x000fe20000000047 */
[----:B----4-:R-:W-:Y:S02]  /*34fb0*/  @P2 IMAD.MOV.U32 R20, RZ, RZ, R37 ;  /* 0x000000ffff142224 */ /* 0x010fe400078e0025 */
[----:B------:R-:W-:Y:S01]  /*34fc0*/  @P2 IMAD.MOV.U32 R21, RZ, RZ, R50 ;  /* 0x000000ffff152224 */ /* 0x000fe200078e0032 */
[----:B------:R-:W4:Y:S04]  /*34fd0*/  LDL R37, [R1+0xfa8] ;  /* 0x000fa80001257983 */ /* 0x000f280000100800 */
[----:B------:R-:W4:Y:S01]  /*34fe0*/  LDL R50, [R1+0xfa4] ;  /* 0x000fa40001327983 */ /* 0x000f220000100800 */
[----:B------:R-:W-:-:S03]  /*34ff0*/  PRMT R70, RZ, 0x7610, R70 ;  /* 0x00007610ff467816 */ /* 0x000fc60000000046 */
[----:B------:R3:W4:Y:S01]  /*35000*/  @P2 LDG.E.U8 R71, desc[UR14][R20.64] ;  /* 0x0000000e14472981 */ /* 0x000722000c1e1100 */
[----:B------:R-:W-:Y:S01]  /*35010*/  PRMT R69, RZ, 0x7610, R69 ;  /* 0x00007610ff457816 */ /* 0x000fe20000000045 */
[----:B---3--:R-:W-:Y:S02]  /*35020*/  @P1 IMAD.MOV.U32 R20, RZ, RZ, R39 ;  /* 0x000000ffff141224 */ /* 0x008fe400078e0027 */
[----:B------:R-:W-:Y:S01]  /*35030*/  @P1 IMAD.MOV.U32 R21, RZ, RZ, R44 ;  /* 0x000000ffff151224 */ /* 0x000fe200078e002c */
[----:B------:R-:W3:Y:S04]  /*35040*/  LDL R39, [R1+0xfb0] ;  /* 0x000fb00001277983 */ /* 0x000ee80000100800 */
[----:B------:R-:W3:Y:S04]  /*35050*/  LDL R44, [R1+0xfac] ;  /* 0x000fac00012c7983 */ /* 0x000ee80000100800 */
[----:B------:R0:W3:Y:S02]  /*35060*/  @P1 LDG.E.U8 R70, desc[UR14][R20.64] ;  /* 0x0000000e14461981 */ /* 0x0000e4000c1e1100 */
[----:B0-----:R-:W-:-:S02]  /*35070*/  @P1 IMAD.MOV.U32 R20, RZ, RZ, R22 ;  /* 0x000000ffff141224 */ /* 0x001fc400078e0016 */
        /* <DEDUP_REMOVED lines=9> */
[----:B------:R-:W-:Y:S01]  /*35110*/  ISETP.GT.AND P2, PT, R18, 0x4a, PT ;  /* 0x0000004a1200780c */ /* 0x000fe20003f44270 */
[----:B------:R-:W-:Y:S04]  /*35120*/  STL [R1+0x13c], R74 ;  /* 0x00013c4a01007387 */ /* 0x000fe80000100800 */
[----:B------:R4:W2:Y:S01]  /*35130*/  @P1 LDG.E.U8 R68, desc[UR14][R20.64] ;  /* 0x0000000e14441981 */ /* 0x0008a2000c1e1100 */
[----:B------:R-:W-:Y:S01]  /*35140*/  PRMT R67, RZ, 0x7610, R67 ;  /* 0x00007610ff437816 */ /* 0x000fe20000000043 */
[----:B----4-:R-:W-:-:S02]  /*35150*/  @P1 IMAD.MOV.U32 R20, RZ, RZ, R37 ;  /* 0x000000ffff141224 */ /* 0x010fc400078e0025 */
[----:B------:R-:W-:Y:S01]  /*35160*/  @P1 IMAD.MOV.U32 R21, RZ, RZ, R50 ;  /* 0x000000ffff151224 */ /* 0x000fe200078e0032 */
[----:B------:R-:W4:Y:S04]  /*35170*/  LDL R37, [R1+0xfc8] ;  /* 0x000fc80001257983 */ /* 0x000f280000100800 */
[----:B------:R-:W4:Y:S01]  /*35180*/  LDL R50, [R1+0xfc4] ;  /* 0x000fc40001327983 */ /* 0x000f220000100800 */
[----:B------:R-:W-:-:S03]  /*35190*/  PRMT R66, RZ, 0x7610, R66 ;  /* 0x00007610ff427816 */ /* 0x000fc60000000042 */
[----:B------:R3:W4:Y:S01]  /*351a0*/  @P1 LDG.E.U8 R67, desc[UR14][R20.64] ;  /* 0x0000000e14431981 */ /* 0x000722000c1e1100 */
[----:B------:R-:W-:Y:S01]  /*351b0*/  PRMT R65, RZ, 0x7610, R65 ;  /* 0x00007610ff417816 */ /* 0x000fe20000000041 */
[----:B---3--:R-:W-:Y:S02]  /*351c0*/  @P2 IMAD.MOV.U32 R20, RZ, RZ, R39 ;  /* 0x000000ffff142224 */ /* 0x008fe400078e0027 */
[----:B------:R-:W-:-:S05]  /*351d0*/  @P2 IMAD.MOV.U32 R21, RZ, RZ, R44 ;  /* 0x000000ffff152224 */ /* 0x000fca00078e002c */
[----:B------:R0:W3:Y:S01]  /*351e0*/  @P2 LDG.E.U8 R66, desc[UR14][R20.64] ;  /* 0x0000000e14422981 */ /* 0x0000e2000c1e1100 */
[----:B------:R-:W-:Y:S01]  /*351f0*/  PRMT R51, RZ, 0x7610, R51 ;  /* 0x00007610ff337816 */ /* 0x000fe20000000033 */
[----:B0-----:R-:W-:Y:S02]  /*35200*/  @P2 IMAD.MOV.U32 R20, RZ, RZ, R22 ;  /* 0x000000ffff142224 */ /* 0x001fe400078e0016 */
[----:B------:R-:W-:-:S05]  /*35210*/  @P2 IMAD.MOV.U32 R21, RZ, RZ, R26 ;  /* 0x000000ffff152224 */ /* 0x000fca00078e001a */
[----:B------:R2:W3:Y:S02]  /*35220*/  @P2 LDG.E.U8 R65, desc[UR14][R20.64] ;  /* 0x0000000e14412981 */ /* 0x0004e4000c1e1100 */
[----:B--2---:R-:W-:Y:S02]  /*35230*/  @P2 IMAD.MOV.U32 R20, RZ, RZ, R42 ;  /* 0x000000ffff142224 */ /* 0x004fe400078e002a */
[----:B------:R-:W-:-:S05]  /*35240*/  @P2 IMAD.MOV.U32 R21, RZ, RZ, R55 ;  /* 0x000000ffff152224 */ /* 0x000fca00078e0037 */
[----:B------:R4:W2:Y:S04]  /*35250*/  @P2 LDG.E.U8 R51, desc[UR14][R20.64] ;  /* 0x0000000e14332981 */ /* 0x0008a8000c1e1100 */
[----:B------:R-:W-:Y:S04]  /*35260*/  STL [R1+0x138], R73 ;  /* 0x0001384901007387 */ /* 0x000fe80000100800 */
[----:B------:R-:W3:Y:S01]  /*35270*/  LDL R39, [R1+0xfd0] ;  /* 0x000fd00001277983 */ /* 0x000ee20000100800 */
[----:B------:R-:W-:-:S03]  /*35280*/  PRMT R57, RZ, 0x7610, R57 ;  /* 0x00007610ff397816 */ /* 0x000fc60000000039 */
[----:B------:R-:W3:Y:S01]  /*35290*/  LDL R44, [R1+0xfcc] ;  /* 0x000fcc00012c7983 */ /* 0x000ee20000100800 */
[----:B----4-:R-:W-:Y:S02]  /*352a0*/  @P2 IMAD.MOV.U32 R20, RZ, RZ, R37 ;  /* 0x000000ffff142224 */ /* 0x010fe400078e0025 */
[----:B------:R-:W-:-:S05]  /*352b0*/  @P2 IMAD.MOV.U32 R21, RZ, RZ, R50 ;  /* 0x000000ffff152224 */ /* 0x000fca00078e0032 */
[----:B------:R3:W4:Y:S04]  /*352c0*/  @P2 LDG.E.U8 R57, desc[UR14][R20.64] ;  /* 0x0000000e14392981 */ /* 0x000728000c1e1100 */
[----:B------:R-:W-:Y:S04]  /*352d0*/  STL [R1+0x134], R72 ;  /* 0x0001344801007387 */ /* 0x000fe80000100800 */
[----:B------:R-:W4:Y:S04]  /*352e0*/  LDL R26, [R1+0xfd4] ;  /* 0x000fd400011a7983 */ /* 0x000f280000100800 */
[----:B------:R-:W4:Y:S04]  /*352f0*/  LDL R22, [R1+0xfd8] ;  /* 0x000fd80001167983 */ /* 0x000f280000100800 */
[----:B------:R-:W-:Y:S04]  /*35300*/  STL [R1+0x130], R71 ;  /* 0x0001304701007387 */ /* 0x000fe80000100800 */
[----:B------:R-:W4:Y:S04]  /*35310*/  LDL R55, [R1+0xfdc] ;  /* 0x000fdc0001377983 */ /* 0x000f280000100800 */
[----:B------:R-:W4:Y:S04]  /*35320*/  LDL R42, [R1+0xfe0] ;  /* 0x000fe000012a7983 */ /* 0x000f280000100800 */
[----:B------:R-:W-:Y:S01]  /*35330*/  STL [R1+0x12c], R70 ;  /* 0x00012c4601007387 */ /* 0x000fe20000100800 */
[----:B------:R-:W-:-:S03]  /*35340*/  ISETP.GT.AND P1, PT, R18, 0x4b, PT ;  /* 0x0000004b1200780c */ /* 0x000fc60003f24270 */
[----:B--2---:R0:W-:Y:S04]  /*35350*/  STL [R1+0x114], R51 ;  /* 0x0001143301007387 */ /* 0x0041e80000100800 */
[----:B------:R-:W2:Y:S04]  /*35360*/  LDL R50, [R1+0xfe8] ;  /* 0x000fe80001327983 */ /* 0x000ea80000100800 */
[----:B0-----:R-:W2:Y:S04]  /*35370*/  LDL R51, [R1+0xfe4] ;  /* 0x000fe40001337983 */ /* 0x001ea80000100800 */
[----:B------:R-:W-:Y:S04]  /*35380*/  STL [R1+0x128], R69 ;  /* 0x0001284501007387 */ /* 0x000fe80000100800 */
[----:B------:R-:W2:Y:S01]  /*35390*/  LDL R37, [R1+0xff0] ;  /* 0x000ff00001257983 */ /* 0x000ea20000100800 */
[----:B---3--:R-:W-:-:S03]  /*353a0*/  @P1 IMAD.MOV.U32 R20, RZ, RZ, R39 ;  /* 0x000000ffff141224 */ /* 0x008fc600078e0027 */
[----:B------:R-:W-:Y:S04]  /*353b0*/  STL [R1+0x124], R68 ;  /* 0x0001244401007387 */ /* 0x000fe80000100800 */
[----:B------:R-:W3:Y:S01]  /*353c0*/  LDL R39, [R1+0xfec] ;  /* 0x000fec0001277983 */ /* 0x000ee20000100800 */
[----:B------:R-:W-:Y:S01]  /*353d0*/  PRMT R64, RZ, 0x7610, R64 ;  /* 0x00007610ff407816 */ /* 0x000fe20000000040 */
[----:B------:R-:W-:Y:S02]  /*353e0*/  @P1 IMAD.MOV.U32 R21, RZ, RZ, R44 ;  /* 0x000000ffff151224 */ /* 0x000fe400078e002c */
[----:B----4-:R0:W-:Y:S04]  /*353f0*/  STL [R1+0x110], R57 ;  /* 0x0001103901007387 */ /* 0x0101e80000100800 */
[----:B------:R-:W4:Y:S01]  /*35400*/  LDL R44, [R1+0xff8] ;  /* 0x000ff800012c7983 */ /* 0x000f220000100800 */
[----:B------:R-:W-:-:S03]  /*35410*/  PRMT R63, RZ, 0x7610, R63 ;  /* 0x00007610ff3f7816 */ /* 0x000fc6000000003f */
[----:B------:R1:W4:Y:S04]  /*35420*/  @P1 LDG.E.U8 R64, desc[UR14][R20.64] ;  /* 0x0000000e14401981 */ /* 0x000328000c1e1100 */
[----:B0-----:R-:W4:Y:S04]  /*35430*/  LDL R57, [R1+0xff4] ;  /* 0x000ff40001397983 */ /* 0x001f280000100800 */
[----:B------:R-:W-:Y:S01]  /*35440*/  STL [R1+0x120], R67 ;  /* 0x0001204301007387 */ /* 0x000fe20000100800 */
[----:B-1----:R-:W-:Y:S02]  /*35450*/  @P1 IMAD.MOV.U32 R20, RZ, RZ, R22 ;  /* 0x000000ffff141224 */ /* 0x002fe400078e0016 */
[----:B------:R-:W-:Y:S01]  /*35460*/  @P1 IMAD.MOV.U32 R21, RZ, RZ, R26 ;  /* 0x000000ffff151224 */ /* 0x000fe200078e001a */
[----:B------:R-:W4:Y:S04]  /*35470*/  LDL R22, [R1+0x1000] ;  /* 0x0010000001167983 */ /* 0x000f280000100800 */
[----:B------:R-:W4:Y:S04]  /*35480*/  LDL R26, [R1+0xffc] ;  /* 0x000ffc00011a7983 */ /* 0x000f280000100800 */
[----:B------:R0:W4:Y:S04]  /*35490*/  @P1 LDG.E.U8 R63, desc[UR14][R20.64] ;  /* 0x0000000e143f1981 */ /* 0x000128000c1e1100 */
[----:B------:R-:W-:Y:S01]  /*354a0*/  STL [R1+0x11c], R66 ;  /* 0x00011c4201007387 */ /* 0x000fe20000100800 */
[----:B------:R-:W-:Y:S01]  /*354b0*/  PRMT R62, RZ, 0x7610, R62 ;  /* 0x00007610ff3e7816 */ /* 0x000fe2000000003e */
[----:B0-----:R-:W-:-:S02]  /*354c0*/  @P1 IMAD.MOV.U32 R20, RZ, RZ, R42 ;  /* 0x000000ffff141224 */ /* 0x001fc400078e002a */
[----:B------:R-:W-:Y:S01]  /*354d0*/  @P1 IMAD.MOV.U32 R21, RZ, RZ, R55 ;  /* 0x000000ffff151224 */ /* 0x000fe200078e0037 */
[----:B------:R-:W4:Y:S04]  /*354e0*/  LDL R42, [R1+0x1008] ;  /* 0x00100800012a7983 */ /* 0x000f280000100800 */
[----:B------:R-:W4:Y:S04]  /*354f0*/  LDL R55, [R1+0x1004] ;  /* 0x0010040001377983 */ /* 0x000f280000100800 */
[----:B------:R2:W4:Y:S04]  /*35500*/  @P1 LDG.E.U8 R62, desc[UR14][R20.64] ;  /* 0x0000000e143e1981 */ /* 0x000528000c1e1100 */
[----:B------:R-:W-:Y:S01]  /*35510*/  STL [R1+0x118], R65 ;  /* 0x0001184101007387 */ /* 0x000fe20000100800 */
[----:B--2---:R-:W-:-:S03]  /*35520*/  @P1 IMAD.MOV.U32 R20, RZ, RZ, R50 ;  /* 0x000000ffff141224 */ /* 0x004fc600078e0032 */
[----:B------:R-:W2:Y:S01]  /*35530*/  LDL R50, [R1+0x1010] ;  /* 0x0010100001327983 */ /* 0x000ea20000100800 */
[----:B------:R-:W-:-:S03]  /*35540*/  @P1 IMAD.MOV.U32 R21, RZ, RZ, R51 ;  /* 0x000000ffff151224 */ /* 0x000fc600078e0033 */
[----:B------:R-:W2:Y:S01]  /*35550*/  LDL R51, [R1+0x100c] ;  /* 0x00100c0001337983 */ /* 0x000ea20000100800 */
[----:B------:R-:W-:Y:S02]  /*35560*/  ISETP.GT.AND P2, PT, R18, 0x4c, PT ;  /* 0x0000004c1200780c */ /* 0x000fe40003f44270 */
[----:B------:R-:W-:Y:S02]  /*35570*/  PRMT R61, RZ, 0x7610, R61 ;  /* 0x00007610ff3d7816 */ /* 0x000fe4000000003d */
[----:B------:R-:W-:-:S04]  /*35580*/  PRMT R60, RZ, 0x7610, R60 ;  /* 0x00007610ff3c7816 */ /* 0x000fc8000000003c */
[----:B------:R0:W2:Y:S01]  /*35590*/  @P1 LDG.E.U8 R61, desc[UR14][R20.64] ;  /* 0x0000000e143d1981 */ /* 0x0000a2000c1e1100 */
[----:B------:R-:W-:-:S04]  /*355a0*/  PRMT R32, RZ, 0x7610, R32 ;  /* 0x00007610ff207816 */ /* 0x000fc80000000020 */
[----:B0-----:R-:W-:Y:S02]  /*355b0*/  @P2 IMAD.MOV.U32 R20, RZ, RZ, R37 ;  /* 0x000000ffff142224 */ /* 0x001fe400078e0025 */
[----:B---3--:R-:W-:Y:S01]  /*355c0*/  @P2 IMAD.MOV.U32 R21, RZ, RZ, R39 ;  /* 0x000000ffff152224 */ /* 0x008fe200078e0027 */
[----:B------:R-:W-:Y:S02]  /*355d0*/  PRMT R59, RZ, 0x7610, R59 ;  /* 0x00007610ff3b7816 */ /* 0x000fe4000000003b */
[----:B------:R-:W-:Y:S02]  /*355e0*/  ISETP.GT.AND P1, PT, R18, 0x4d, PT ;  /* 0x0000004d1200780c */ /* 0x000fe40003f24270 */
[----:B------:R-:W-:Y:S02]  /*355f0*/  PRMT R54, RZ, 0x7610, R54 ;  /* 0x00007610ff367816 */ /* 0x000fe40000000036 */
[----:B------:R-:W-:Y:S01]  /*35600*/  PRMT R48, RZ, 0x7610, R48 ;  /* 0x00007610ff307816 */ /* 0x000fe20000000030 */
[----:B------:R4:W3:Y:S04]  /*35610*/  @P2 LDG.E.U8 R60, desc[UR14][R20.64] ;  /* 0x0000000e143c2981 */ /* 0x0008e8000c1e1100 */
[----:B------:R-:W3:Y:S04]  /*35620*/  LDL R39, [R1+0x1014] ;  /* 0x0010140001277983 */ /* 0x000ee80000100800 */
[----:B------:R-:W3:Y:S01]  /*35630*/  LDL R37, [R1+0x1018] ;  /* 0x0010180001257983 */ /* 0x000ee20000100800 */
[----:B----4-:R-:W-:-:S02]  /*35640*/  @P2 IMAD.MOV.U32 R20, RZ, RZ, R44 ;  /* 0x000000ffff142224 */ /* 0x010fc400078e002c */
[----:B------:R-:W-:Y:S01]  /*35650*/  @P2 IMAD.MOV.U32 R21, RZ, RZ, R57 ;  /* 0x000000ffff152224 */ /* 0x000fe200078e0039 */
[----:B------:R-:W4:Y:S04]  /*35660*/  LDL R44, [R1+0x1020] ;  /* 0x00102000012c7983 */ /* 0x000f280000100800 */
[----:B------:R-:W3:Y:S04]  /*35670*/  LDL R57, [R1+0x101c] ;  /* 0x00101c0001397983 */ /* 0x000ee80000100800 */
[----:B------:R0:W3:Y:S02]  /*35680*/  @P2 LDG.E.U8 R32, desc[UR14][R20.64] ;  /* 0x0000000e14202981 */ /* 0x0000e4000c1e1100 */
[----:B0-----:R-:W-:-:S02]  /*35690*/  @P2 IMAD.MOV.U32 R20, RZ, RZ, R22 ;  /* 0x000000ffff142224 */ /* 0x001fc400078e0016 */
[----:B------:R-:W-:Y:S01]  /*356a0*/  @P2 IMAD.MOV.U32 R21, RZ, RZ, R26 ;  /* 0x000000ffff152224 */ /* 0x000fe200078e001a */
[----:B------:R-:W4:Y:S04]  /*356b0*/  LDL R22, [R1+0x1028] ;  /* 0x0010280001167983 */ /* 0x000f280000100800 */
[----:B------:R-:W4:Y:S04]  /*356c0*/  LDL R26, [R1+0x1024] ;  /* 0x00102400011a7983 */ /* 0x000f280000100800 */
[----:B------:R0:W4:Y:S02]  /*356d0*/  @P2 LDG.E.U8 R59, desc[UR14][R20.64] ;  /* 0x0000000e143b2981 */ /* 0x000124000c1e1100 */
[----:B0-----:R-:W-:-:S02]  /*356e0*/  @P2 IMAD.MOV.U32 R20, RZ, RZ, R42 ;  /* 0x000000ffff142224 */ /* 0x001fc400078e002a */
[----:B------:R-:W-:-:S05]  /*356f0*/  @P2 IMAD.MOV.U32 R21, RZ, RZ, R55 ;  /* 0x000000ffff152224 */ /* 0x000fca00078e0037 */
[----:B------:R2:W4:Y:S02]  /*35700*/  @P2 LDG.E.U8 R54, desc[UR14][R20.64] ;  /* 0x0000000e14362981 */ /* 0x000524000c1e1100 */
[----:B--2---:R-:W-:Y:S02]  /*35710*/  @P1 IMAD.MOV.U32 R20, RZ, RZ, R50 ;  /* 0x000000ffff141224 */ /* 0x004fe400078e0032 */
[----:B------:R-:W-:-:S05]  /*35720*/  @P1 IMAD.MOV.U32 R21, RZ, RZ, R51 ;  /* 0x000000ffff151224 */ /* 0x000fca00078e0033 */
[----:B------:R0:W2:Y:S04]  /*35730*/  @P1 LDG.E.U8 R48, desc[UR14][R20.64] ;  /* 0x0000000e14301981 */ /* 0x0000a8000c1e1100 */
[----:B---3--:R1:W-:Y:S04]  /*35740*/  STL [R1+0xf8], R32 ;  /* 0x0000f82001007387 */ /* 0x0083e80000100800 */
[----:B------:R-:W-:Y:S04]  /*35750*/  STL [R1+0x10c], R64 ;  /* 0x00010c4001007387 */ /* 0x000fe80000100800 */
[----:B------:R-:W3:Y:S04]  /*35760*/  LDL R42, [R1+0x102c] ;  /* 0x00102c00012a7983 */ /* 0x000ee80000100800 */
[----:B-1----:R-:W3:Y:S04]  /*35770*/  LDL R32, [R1+0x1030] ;  /* 0x0010300001207983 */ /* 0x002ee80000100800 */
[----:B------:R-:W-:Y:S04]  /*35780*/  STL [R1+0x108], R63 ;  /* 0x0001083f01007387 */ /* 0x000fe80000100800 */
[----:B------:R-:W3:Y:S04]  /*35790*/  LDL R55, [R1+0x1034] ;  /* 0x0010340001377983 */ /* 0x000ee80000100800 */
[----:B------:R-:W-:Y:S01]  /*357a0*/  STL [R1+0x104], R62 ;  /* 0x0001043e01007387 */ /* 0x000fe20000100800 */
[----:B0-----:R-:W-:-:S03]  /*357b0*/  @P1 IMAD.MOV.U32 R21, RZ, RZ, R39 ;  /* 0x000000ffff151224 */ /* 0x001fc600078e0027 */
[----:B----4-:R0:W-:Y:S04]  /*357c0*/  STL [R1+0xf0], R54 ;  /* 0x0000f03601007387 */ /* 0x0101e80000100800 */
[----:B------:R-:W4:Y:S04]  /*357d0*/  LDL R51, [R1+0x103c] ;  /* 0x00103c0001337983 */ /* 0x000f280000100800 */
[----:B------:R-:W4:Y:S04]  /*357e0*/  LDL R50, [R1+0x1040] ;  /* 0x0010400001327983 */ /* 0x000f280000100800 */
[----:B0-----:R-:W4:Y:S04]  /*357f0*/  LDL R54, [R1+0x1038] ;  /* 0x0010380001367983 */ /* 0x001f280000100800 */
[----:B------:R-:W-:Y:S04]  /*35800*/  STL [R1+0x100], R61 ;  /* 0x0001003d01007387 */ /* 0x000fe80000100800 */
[----:B--2---:R0:W-:Y:S04]  /*35810*/  STL [R1+0xec], R48 ;  /* 0x0000ec3001007387 */ /* 0x0041e80000100800 */
[----:B------:R-:W2:Y:S04]  /*35820*/  LDL R39, [R1+0x1048] ;  /* 0x0010480001277983 */ /* 0x000ea80000100800 */
[----:B0-----:R-:W2:Y:S01]  /*35830*/  LDL R48, [R1+0x1044] ;  /* 0x0010440001307983 */ /* 0x001ea20000100800 */
[----:B------:R-:W-:Y:S01]  /*35840*/  PRMT R58, RZ, 0x7610, R58 ;  /* 0x00007610ff3a7816 */ /* 0x000fe2000000003a */
[----:B------:R-:W-:Y:S01]  /*35850*/  @P1 IMAD.MOV.U32 R20, RZ, RZ, R37 ;  /* 0x000000ffff141224 */ /* 0x000fe200078e0025 */
[----:B------:R-:W-:-:S02]  /*35860*/  ISETP.GT.AND P2, PT, R18, 0x4e, PT ;  /* 0x0000004e1200780c */ /* 0x000fc40003f44270 */
[----:B------:R-:W-:Y:S02]  /*35870*/  PRMT R56, RZ, 0x7610, R56 ;  /* 0x00007610ff387816 */ /* 0x000fe40000000038 */
[----:B------:R-:W-:Y:S02]  /*35880*/  PRMT R43, RZ, 0x7610, R43 ;  /* 0x00007610ff2b7816 */ /* 0x000fe4000000002b */
[----:B------:R-:W-:Y:S01]  /*35890*/  PRMT R30, RZ, 0x7610, R30 ;  /* 0x00007610ff1e7816 */ /* 0x000fe2000000001e */
[----:B------:R0:W2:Y:S01]  /*358a0*/  @P1 LDG.E.U8 R58, desc[UR14][R20.64] ;  /* 0x0000000e143a1981 */ /* 0x0000a2000c1e1100 */
[----:B------:R-:W-:Y:S02]  /*358b0*/  PRMT R53, RZ, 0x7610, R53 ;  /* 0x00007610ff357816 */ /* 0x000fe40000000035 */
[----:B------:R-:W-:Y:S02]  /*358c0*/  PRMT R49, RZ, 0x7610, R49 ;  /* 0x00007610ff317816 */ /* 0x000fe40000000031 */
[----:B------:R-:W-:Y:S01]  /*358d0*/  PRMT R28, RZ, 0x7610, R28 ;  /* 0x00007610ff1c7816 */ /* 0x000fe2000000001c */
[----:B------:R-:W2:Y:S01]  /*358e0*/  LDL R37, [R1+0x1050] ;  /* 0x0010500001257983 */ /* 0x000ea20000100800 */
[----:B0-----:R-:W-:-:S02]  /*358f0*/  @P1 IMAD.MOV.U32 R20, RZ, RZ, R44 ;  /* 0x000000ffff141224 */ /* 0x001fc400078e002c */
[----:B------:R-:W-:-:S05]  /*35900*/  @P1 IMAD.MOV.U32 R21, RZ, RZ, R57 ;  /* 0x000000ffff151224 */ /* 0x000fca00078e0039 */
[----:B------:R0:W2:Y:S02]  /*35910*/  @P1 LDG.E.U8 R56, desc[UR14][R20.64] ;  /* 0x0000000e14381981 */ /* 0x0000a4000c1e1100 */
[----:B0-----:R-:W-:Y:S02]  /*35920*/  @P1 IMAD.MOV.U32 R20, RZ, RZ, R22 ;  /* 0x000000ffff141224 */ /* 0x001fe400078e0016 */
[----:B------:R-:W-:-:S05]  /*35930*/  @P1 IMAD.MOV.U32 R21, RZ, RZ, R26 ;  /* 0x000000ffff151224 */ /* 0x000fca00078e001a */
[----:B------:R3:W2:Y:S02]  /*35940*/  @P1 LDG.E.U8 R43, desc[UR14][R20.64] ;  /* 0x0000000e142b1981 */ /* 0x0006a4000c1e1100 */
[----:B---3--:R-:W-:Y:S02]  /*35950*/  @P2 IMAD.MOV.U32 R20, RZ, RZ, R32 ;  /* 0x000000ffff142224 */ /* 0x008fe400078e0020 */
[----:B------:R-:W-:-:S05]  /*35960*/  @P2 IMAD.MOV.U32 R21, RZ, RZ, R42 ;  /* 0x000000ffff152224 */ /* 0x000fca00078e002a */
[----:B------:R4:W3:Y:S02]  /*35970*/  @P2 LDG.E.U8 R30, desc[UR14][R20.64] ;  /* 0x0000000e141e2981 */ /* 0x0008e4000c1e1100 */
[----:B----4-:R-:W-:Y:S02]  /*35980*/  @P2 IMAD.MOV.U32 R20, RZ, RZ, R54 ;  /* 0x000000ffff142224 */ /* 0x010fe400078e0036 */
[----:B------:R-:W-:-:S05]  /*35990*/  @P2 IMAD.MOV.U32 R21, RZ, RZ, R55 ;  /* 0x000000ffff152224 */ /* 0x000fca00078e0037 */
[----:B------:R0:W4:Y:S02]  /*359a0*/  @P2 LDG.E.U8 R53, desc[UR14][R20.64] ;  /* 0x0000000e14352981 */ /* 0x000124000c1e1100 */
[----:B0-----:R-:W-:Y:S02]  /*359b0*/  @P2 IMAD.MOV.U32 R20, RZ, RZ, R50 ;  /* 0x000000ffff142224 */ /* 0x001fe400078e0032 */
[----:B------:R-:W-:-:S05]  /*359c0*/  @P2 IMAD.MOV.U32 R21, RZ, RZ, R51 ;  /* 0x000000ffff152224 */ /* 0x000fca00078e0033 */
[----:B------:R2:W4:Y:S02]  /*359d0*/  @P2 LDG.E.U8 R49, desc[UR14][R20.64] ;  /* 0x0000000e14312981 */ /* 0x000524000c1e1100 */
[----:B--2---:R-:W-:Y:S02]  /*359e0*/  @P2 IMAD.MOV.U32 R20, RZ, RZ, R39 ;  /* 0x000000ffff142224 */ /* 0x004fe400078e0027 */
[----:B------:R-:W-:-:S05]  /*359f0*/  @P2 IMAD.MOV.U32 R21, RZ, RZ, R48 ;  /* 0x000000ffff152224 */ /* 0x000fca00078e0030 */
[----:B------:R-:W2:Y:S04]  /*35a00*/  @P2 LDG.E.U8 R28, desc[UR14][R20.64] ;  /* 0x0000000e141c2981 */ /* 0x000ea8000c1e1100 */
[----:B------:R-:W-:Y:S04]  /*35a10*/  STL [R1+0xfc], R60 ;  /* 0x0000fc3c01007387 */ /* 0x000fe80000100800 */
[----:B------:R-:W4:Y:S04]  /*35a20*/  LDL R44, [R1+0x104c] ;  /* 0x00104c00012c7983 */ /* 0x000f280000100800 */
[----:B------:R-:W4:Y:S04]  /*35a30*/  LDL R26, [R1+0x1054] ;  /* 0x00105400011a7983 */ /* 0x000f280000100800 */
[----:B------:R-:W4:Y:S04]  /*35a40*/  LDL R22, [R1+0x1058] ;  /* 0x0010580001167983 */ /* 0x000f280000100800 */
[----:B------:R-:W-:Y:S04]  /*35a50*/  STL [R1+0xf4], R59 ;  /* 0x0000f43b01007387 */ /* 0x000fe80000100800 */
[----:B------:R0:W-:Y:S04]  /*35a60*/  STL [R1+0xe0], R43 ;  /* 0x0000e02b01007387 */ /* 0x0001e80000100800 */
[----:B------:R-:W4:Y:S04]  /*35a70*/  LDL R42, [R1+0x1060] ;  /* 0x00106000012a7983 */ /* 0x000f280000100800 */
[----:B------:R-:W4:Y:S04]  /*35a80*/  LDL R32, [R1+0x1064] ;  /* 0x0010640001207983 */ /* 0x000f280000100800 */
[----:B0-----:R-:W4:Y:S04]  /*35a90*/  LDL R43, [R1+0x105c] ;  /* 0x00105c00012b7983 */ /* 0x001f280000100800 */
[----:B---3--:R0:W-:Y:S04]  /*35aa0*/  STL [R1+0xdc], R30 ;  /* 0x0000dc1e01007387 */ /* 0x0081e80000100800 */
[----:B------:R-:W3:Y:S04]  /*35ab0*/  LDL R39, [R1+0x1614] ;  /* 0x0016140001277983 */ /* 0x000ee80000100800 */
[----:B0-----:R-:W3:Y:S04]  /*35ac0*/  LDL R30, [R1+0x1068] ;  /* 0x00106800011e7983 */ /* 0x001ee80000100800 */
[----:B--2---:R0:W-:Y:S04]  /*35ad0*/  STL [R1+0xd0], R28 ;  /* 0x0000d01c01007387 */ /* 0x0041e80000100800 */
[----:B0-----:R-:W2:Y:S04]  /*35ae0*/  LDL R28, [R1+0x162c] ;  /* 0x00162c00011c7983 */ /* 0x001ea80000100800 */
[----:B------:R-:W-:Y:S04]  /*35af0*/  STL [R1+0xe8], R58 ;  /* 0x0000e83a01007387 */ /* 0x000fe80000100800 */
[----:B------:R-:W2:Y:S04]  /*35b00*/  LDL R51, [R1+0x1618] ;  /* 0x0016180001337983 */ /* 0x000ea80000100800 */
[----:B------:R-:W-:Y:S04]  /*35b10*/  STL [R1+0xe4], R56 ;  /* 0x0000e43801007387 */ /* 0x000fe80000100800 */
[----:B------:R-:W2:Y:S01]  /*35b20*/  LDL R50, [R1+0x161c] ;  /* 0x00161c0001327983 */ /* 0x000ea20000100800 */
[----:B------:R-:W-:-:S02]  /*35b30*/  ISETP.GT.AND P1, PT, R18, 0x4f, PT ;  /* 0x0000004f1200780c */ /* 0x000fc40003f24270 */
[----:B------:R-:W-:Y:S02]  /*35b40*/  PRMT R6, RZ, 0x7610, R6 ;  /* 0x00007610ff067816 */ /* 0x000fe40000000006 */
[----:B------:R-:W-:-:S09]  /*35b50*/  PRMT R7, RZ, 0x7610, R7 ;  /* 0x00007610ff077816 */ /* 0x000fd20000000007 */
[----:B------:R-:W-:Y:S02]  /*35b60*/  @P1 IMAD.MOV.U32 R20, RZ, RZ, R37 ;  /* 0x000000ffff141224 */ /* 0x000fe400078e0025 */
[----:B----4-:R-:W-:Y:S01]  /*35b70*/  @P1 IMAD.MOV.U32 R21, RZ, RZ, R44 ;  /* 0x000000ffff151224 */ /* 0x010fe200078e002c */
[----:B------:R-:W-:Y:S02]  /*35b80*/  PRMT R4, RZ, 0x7610, R4 ;  /* 0x00007610ff047816 */ /* 0x000fe40000000004 */
[----:B------:R-:W-:Y:S01]  /*35b90*/  ISETP.GT.AND P2, PT, R18, 0x50, PT ;  /* 0x000000501200780c */ /* 0x000fe20003f44270 */
[----:B------:R-:W4:Y:S04]  /*35ba0*/  LDL R44, [R1+0x160c] ;  /* 0x00160c00012c7983 */ /* 0x000f280000100800 */
[----:B------:R0:W4:Y:S04]  /*35bb0*/  @P1 LDG.E.U8 R6, desc[UR14][R20.64] ;  /* 0x0000000e14061981 */ /* 0x000128000c1e1100 */
[----:B------:R-:W4:Y:S01]  /*35bc0*/  LDL R37, [R1+0x1620] ;  /* 0x0016200001257983 */ /* 0x000f220000100800 */
[----:B0-----:R-:W-:-:S02]  /*35bd0*/  @P1 IMAD.MOV.U32 R20, RZ, RZ, R22 ;  /* 0x000000ffff141224 */ /* 0x001fc400078e0016 */
[----:B------:R-:W-:-:S05]  /*35be0*/  @P1 IMAD.MOV.U32 R21, RZ, RZ, R26 ;  /* 0x000000ffff151224 */ /* 0x000fca00078e001a */
[----:B------:R0:W4:Y:S02]  /*35bf0*/  @P1 LDG.E.U8 R7, desc[UR14][R20.64] ;  /* 0x0000000e14071981 */ /* 0x000124000c1e1100 */
[----:B0-----:R-:W-:Y:S02]  /*35c00*/  @P1 IMAD.MOV.U32 R20, RZ, RZ, R42 ;  /* 0x000000ffff141224 */ /* 0x001fe400078e002a */
[----:B------:R-:W-:-:S05]  /*35c10*/  @P1 IMAD.MOV.U32 R21, RZ, RZ, R43 ;  /* 0x000000ffff151224 */ /* 0x000fca00078e002b */
[----:B------:R3:W4:Y:S01]  /*35c20*/  @P1 LDG.E.U8 R4, desc[UR14][R20.64] ;  /* 0x0000000e14041981 */ /* 0x000722000c1e1100 */
[----:B------:R-:W-:Y:S02]  /*35c30*/  PRMT R5, RZ, 0x7610, R5 ;  /* 0x00007610ff057816 */ /* 0x000fe40000000005 */
[----:B------:R-:W-:Y:S01]  /*35c40*/  PRMT R52, RZ, 0x7610, R52 ;  /* 0x00007610ff347816 */ /* 0x000fe20000000034 */
[----:B---3--:R-:W-:Y:S02]  /*35c50*/  @P1 IMAD.MOV.U32 R20, RZ, RZ, R30 ;  /* 0x000000ffff141224 */ /* 0x008fe400078e001e */
[----:B------:R-:W-:-:S05]  /*35c60*/  @P1 IMAD.MOV.U32 R21, RZ, RZ, R32 ;  /* 0x000000ffff151224 */ /* 0x000fca00078e0020 */
[----:B------:R0:W3:Y:S01]  /*35c70*/  @P1 LDG.E.U8 R5, desc[UR14][R20.64] ;  /* 0x0000000e14051981 */ /* 0x0000e2000c1e1100 */
[----:B------:R-:W-:Y:S01]  /*35c80*/  PRMT R45, RZ, 0x7610, R45 ;  /* 0x00007610ff2d7816 */ /* 0x000fe2000000002d */
[----:B0-----:R-:W-:Y:S02]  /*35c90*/  @P2 IMAD.MOV.U32 R21, RZ, RZ, R39 ;  /* 0x000000ffff152224 */ /* 0x001fe400078e0027 */
[----:B--2---:R-:W-:-:S05]  /*35ca0*/  @P2 IMAD.MOV.U32 R20, RZ, RZ, R28 ;  /* 0x000000ffff142224 */ /* 0x004fca00078e001c */
[----:B------:R0:W2:Y:S02]  /*35cb0*/  @P2 LDG.E.U8 R52, desc[UR14][R20.64] ;  /* 0x0000000e14342981 */ /* 0x0000a4000c1e1100 */
[----:B0-----:R-:W-:Y:S02]  /*35cc0*/  @P2 IMAD.MOV.U32 R20, RZ, RZ, R50 ;  /* 0x000000ffff142224 */ /* 0x001fe400078e0032 */
[----:B------:R-:W-:-:S05]  /*35cd0*/  @P2 IMAD.MOV.U32 R21, RZ, RZ, R51 ;  /* 0x000000ffff152224 */ /* 0x000fca00078e0033 */
[----:B------:R0:W2:Y:S04]  /*35ce0*/  @P2 LDG.E.U8 R45, desc[UR14][R20.64] ;  /* 0x0000000e142d2981 */ /* 0x0000a8000c1e1100 */
[----:B----4-:R-:W-:Y:S04]  /*35cf0*/  STL [R1+0x16e0], R6 ;  /* 0x0016e00601007387 */ /* 0x010fe80000100800 */
[----:B------:R-:W4:Y:S04]  /*35d00*/  LDL R26, [R1+0x15f8] ;  /* 0x0015f800011a7983 */ /* 0x000f280000100800 */
[----:B------:R-:W4:Y:S01]  /*35d10*/  LDL R22, [R1+0x1604] ;  /* 0x0016040001167983 */ /* 0x000f220000100800 */
[----:B------:R-:W-:Y:S01]  /*35d20*/  PRMT R33, RZ, 0x7610, R33 ;  /* 0x00007610ff217816 */ /* 0x000fe20000000021 */
[----:B0-----:R-:W-:-:S02]  /*35d30*/  @P2 IMAD.MOV.U32 R20, RZ, RZ, R37 ;  /* 0x000000ffff142224 */ /* 0x001fc400078e0025 */
[----:B------:R-:W-:-:S05]  /*35d40*/  @P2 IMAD.MOV.U32 R21, RZ, RZ, R44 ;  /* 0x000000ffff152224 */ /* 0x000fca00078e002c */
[----:B------:R4:W4:Y:S04]  /*35d50*/  @P2 LDG.E.U8 R33, desc[UR14][R20.64] ;  /* 0x0000000e14212981 */ /* 0x000928000c1e1100 */
[----:B------:R-:W-:Y:S04]  /*35d60*/  STL [R1+0x16e4], R7 ;  /* 0x0016e40701007387 */ /* 0x000fe80000100800 */
[----:B------:R-:W-:Y:S04]  /*35d70*/  STL [R1+0x16e8], R4 ;  /* 0x0016e80401007387 */ /* 0x000fe80000100800 */
[----:B------:R0:W-:Y:S04]  /*35d80*/  STL [R1+0xd4], R49 ;  /* 0x0000d43101007387 */ /* 0x0001e80000100800 */
[----:B------:R-:W-:Y:S04]  /*35d90*/  STL [R1+0xd8], R53 ;  /* 0x0000d83501007387 */ /* 0x000fe80000100800 */
[----:B------:R-:W4:Y:S04]  /*35da0*/  LDL R48, [R1+0x1070] ;  /* 0x0010700001307983 */ /* 0x000f280000100800 */
[----:B------:R-:W4:Y:S04]  /*35db0*/  LDL R32, [R1+0x1074] ;  /* 0x0010740001207983 */ /* 0x000f280000100800 */
[----:B------:R-:W4:Y:S04]  /*35dc0*/  LDL R30, [R1+0x1078] ;  /* 0x00107800011e7983 */ /* 0x000f280000100800 */
[----:B------:R-:W4:Y:S04]  /*35dd0*/  LDL R43, [R1+0x107c] ;  /* 0x00107c00012b7983 */ /* 0x000f280000100800 */
[----:B------:R-:W4:Y:S04]  /*35de0*/  LDL R42, [R1+0x1080] ;  /* 0x00108000012a7983 */ /* 0x000f280000100800 */
[----:B0-----:R-:W4:Y:S04]  /*35df0*/  LDL R49, [R1+0x106c] ;  /* 0x00106c0001317983 */ /* 0x001f280000100800 */
[----:B---3--:R-:W-:Y:S04]  /*35e00*/  STL [R1+0x16ec], R5 ;  /* 0x0016ec0501007387 */ /* 0x008fe80000100800 */
[----:B------:R-:W3:Y:S04]  /*35e10*/  LDL R39, [R1+0x1084] ;  /* 0x0010840001277983 */ /* 0x000ee80000100800 */
[----:B------:R-:W3:Y:S04]  /*35e20*/  LDL R28, [R1+0x1088] ;  /* 0x00108800011c7983 */ /* 0x000ee80000100800 */
[----:B--2---:R0:W-:Y:S04]  /*35e30*/  STL [R1+0xb8], R45 ;  /* 0x0000b82d01007387 */ /* 0x0041e80000100800 */
[----:B------:R-:W2:Y:S01]  /*35e40*/  LDL R44, [R1+0x1090] ;  /* 0x00109000012c7983 */ /* 0x000ea20000100800 */
[----:B------:R-:W-:-:S02]  /*35e50*/  ISETP.GT.AND P1, PT, R18, 0x51, PT ;  /* 0x000000511200780c */ /* 0x000fc40003f24270 */
[----:B------:R-:W-:Y:S01]  /*35e60*/  PRMT R10, RZ, 0x7610, R10 ;  /* 0x00007610ff0a7816 */ /* 0x000fe2000000000a */
[----:B----4-:R-:W-:Y:S02]  /*35e70*/  @P2 IMAD.MOV.U32 R20, RZ, RZ, R22 ;  /* 0x000000ffff142224 */ /* 0x010fe400078e0016 */
[----:B------:R-:W-:Y:S01]  /*35e80*/  @P2 IMAD.MOV.U32 R21, RZ, RZ, R26 ;  /* 0x000000ffff152224 */ /* 0x000fe200078e001a */
[----:B------:R-:W-:Y:S01]  /*35e90*/  PRMT R47, RZ, 0x7610, R47 ;  /* 0x00007610ff2f7816 */ /* 0x000fe2000000002f */
[----:B------:R-:W4:Y:S04]  /*35ea0*/  LDL R37, [R1+0x1094] ;  /* 0x0010940001257983 */ /* 0x000f280000100800 */
[----:B0-----:R-:W4:Y:S04]  /*35eb0*/  LDL R45, [R1+0x108c] ;  /* 0x00108c00012d7983 */ /* 0x001f280000100800 */
[----:B------:R0:W4:Y:S04]  /*35ec0*/  @P2 LDG.E.U8 R10, desc[UR14][R20.64] ;  /* 0x0000000e140a2981 */ /* 0x000128000c1e1100 */
[----:B------:R-:W4:Y:S01]  /*35ed0*/  LDL R22, [R1+0x1098] ;  /* 0x0010980001167983 */ /* 0x000f220000100800 */
[----:B------:R-:W-:-:S03]  /*35ee0*/  PRMT R46, RZ, 0x7610, R46 ;  /* 0x00007610ff2e7816 */ /* 0x000fc6000000002e */
[----:B------:R1:W-:Y:S04]  /*35ef0*/  STL [R1+0xb4], R33 ;  /* 0x0000b42101007387 */ /* 0x0003e80000100800 */
[----:B------:R-:W4:Y:S01]  /*35f00*/  LDL R26, [R1+0x10a0] ;  /* 0x0010a000011a7983 */ /* 0x000f220000100800 */
[----:B------:R-:W-:Y:S02]  /*35f10*/  PRMT R40, RZ, 0x7610, R40 ;  /* 0x00007610ff287816 */ /* 0x000fe40000000028 */
[----:B------:R-:W-:Y:S01]  /*35f20*/  ISETP.GT.AND P2, PT, R18, 0x52, PT ;  /* 0x000000521200780c */ /* 0x000fe20003f44270 */
[----:B-1----:R-:W4:Y:S01]  /*35f30*/  LDL R33, [R1+0x109c] ;  /* 0x00109c0001217983 */ /* 0x002f220000100800 */
[----:B0-----:R-:W-:Y:S02]  /*35f40*/  @P1 IMAD.MOV.U32 R20, RZ, RZ, R48 ;  /* 0x000000ffff141224 */ /* 0x001fe400078e0030 */
[----:B------:R-:W-:-:S05]  /*35f50*/  @P1 IMAD.MOV.U32 R21, RZ, RZ, R49 ;  /* 0x000000ffff151224 */ /* 0x000fca00078e0031 */
[----:B------:R0:W4:Y:S02]  /*35f60*/  @P1 LDG.E.U8 R47, desc[UR14][R20.64] ;  /* 0x0000000e142f1981 */ /* 0x000124000c1e1100 */
[----:B0-----:R-:W-:Y:S02]  /*35f70*/  @P1 IMAD.MOV.U32 R20, RZ, RZ, R30 ;  /* 0x000000ffff141224 */ /* 0x001fe400078e001e */
[----:B------:R-:W-:-:S05]  /*35f80*/  @P1 IMAD.MOV.U32 R21, RZ, RZ, R32 ;  /* 0x000000ffff151224 */ /* 0x000fca00078e0020 */
[----:B------:R0:W4:Y:S01]  /*35f90*/  @P1 LDG.E.U8 R46, desc[UR14][R20.64] ;  /* 0x0000000e142e1981 */ /* 0x000122000c1e1100 */
[----:B------:R-:W-:Y:S01]  /*35fa0*/  PRMT R27, RZ, 0x7610, R27 ;  /* 0x00007610ff1b7816 */ /* 0x000fe2000000001b */
[----:B0-----:R-:W-:Y:S02]  /*35fb0*/  @P1 IMAD.MOV.U32 R20, RZ, RZ, R42 ;  /* 0x000000ffff141224 */ /* 0x001fe400078e002a */
[----:B------:R-:W-:-:S05]  /*35fc0*/  @P1 IMAD.MOV.U32 R21, RZ, RZ, R43 ;  /* 0x000000ffff151224 */ /* 0x000fca00078e002b */
[----:B------:R3:W4:Y:S01]  /*35fd0*/  @P1 LDG.E.U8 R40, desc[UR14][R20.64] ;  /* 0x0000000e14281981 */ /* 0x000722000c1e1100 */
[----:B------:R-:W-:Y:S01]  /*35fe0*/  PRMT R38, RZ, 0x7610, R38 ;  /* 0x00007610ff267816 */ /* 0x000fe20000000026 */
[----:B---3--:R-:W-:Y:S02]  /*35ff0*/  @P1 IMAD.MOV.U32 R20, RZ, RZ, R28 ;  /* 0x000000ffff141224 */ /* 0x008fe400078e001c */
[----:B------:R-:W-:-:S05]  /*36000*/  @P1 IMAD.MOV.U32 R21, RZ, RZ, R39 ;  /* 0x000000ffff151224 */ /* 0x000fca00078e0027 */
[----:B------:R2:W3:Y:S02]  /*36010*/  @P1 LDG.E.U8 R27, desc[UR14][R20.64] ;  /* 0x0000000e141b1981 */ /* 0x0004e4000c1e1100 */
[----:B--2---:R-:W-:Y:S02]  /*36020*/  @P2 IMAD.MOV.U32 R20, RZ, RZ, R44 ;  /* 0x000000ffff142224 */ /* 0x004fe400078e002c */
[----:B----4-:R-:W-:-:S05]  /*36030*/  @P2 IMAD.MOV.U32 R21, RZ, RZ, R45 ;  /* 0x000000ffff152224 */ /* 0x010fca00078e002d */
[----:B------:R0:W2:Y:S01]  /*36040*/  @P2 LDG.E.U8 R38, desc[UR14][R20.64] ;  /* 0x0000000e14262981 */ /* 0x0000a2000c1e1100 */
[----:B------:R-:W-:-:S03]  /*36050*/  PRMT R36, RZ, 0x7610, R36 ;  /* 0x00007610ff247816 */ /* 0x000fc60000000024 */
[----:B------:R-:W-:Y:S04]  /*36060*/  STL [R1+0x1754], R10 ;  /* 0x0017540a01007387 */ /* 0x000fe80000100800 */
[----:B------:R-:W4:Y:S04]  /*36070*/  LDL R32, [R1+0x10a4] ;  /* 0x0010a40001207983 */ /* 0x000f280000100800 */
[----:B------:R-:W4:Y:S01]  /*36080*/  LDL R30, [R1+0x10a8] ;  /* 0x0010a800011e7983 */ /* 0x000f220000100800 */
[----:B------:R-:W-:Y:S01]  /*36090*/  PRMT R25, RZ, 0x7610, R25 ;  /* 0x00007610ff197816 */ /* 0x000fe20000000019 */
[----:B0-----:R-:W-:-:S02]  /*360a0*/  @P2 IMAD.MOV.U32 R20, RZ, RZ, R22 ;  /* 0x000000ffff142224 */ /* 0x001fc400078e0016 */
[----:B------:R-:W-:-:S05]  /*360b0*/  @P2 IMAD.MOV.U32 R21, RZ, RZ, R37 ;  /* 0x000000ffff152224 */ /* 0x000fca00078e0025 */
[----:B------:R0:W4:Y:S04]  /*360c0*/  @P2 LDG.E.U8 R36, desc[UR14][R20.64] ;  /* 0x0000000e14242981 */ /* 0x000128000c1e1100 */
[----:B------:R-:W-:Y:S04]  /*360d0*/  STL [R1+0xbc], R52 ;  /* 0x0000bc3401007387 */ /* 0x000fe80000100800 */
[----:B------:R-:W4:Y:S04]  /*360e0*/  LDL R43, [R1+0x10ac] ;  /* 0x0010ac00012b7983 */ /* 0x000f280000100800 */
[----:B------:R-:W4:Y:S01]  /*360f0*/  LDL R42, [R1+0x10b0] ;  /* 0x0010b000012a7983 */ /* 0x000f220000100800 */
[----:B0-----:R-:W-:-:S02]  /*36100*/  @P2 IMAD.MOV.U32 R20, RZ, RZ, R26 ;  /* 0x000000ffff142224 */ /* 0x001fc400078e001a */
[----:B------:R-:W-:-:S05]  /*36110*/  @P2 IMAD.MOV.U32 R21, RZ, RZ, R33 ;  /* 0x000000ffff152224 */ /* 0x000fca00078e0021 */
[----:B------:R0:W4:Y:S04]  /*36120*/  @P2 LDG.E.U8 R25, desc[UR14][R20.64] ;  /* 0x0000000e14192981 */ /* 0x000128000c1e1100 */
[----:B------:R1:W-:Y:S04]  /*36130*/  STL [R1+0xa4], R40 ;  /* 0x0000a42801007387 */ /* 0x0003e80000100800 */
[----:B------:R-:W4:Y:S04]  /*36140*/  LDL R39, [R1+0x10b8] ;  /* 0x0010b80001277983 */ /* 0x000f280000100800 */
[----:B------:R-:W4:Y:S04]  /*36150*/  LDL R28, [R1+0x10bc] ;  /* 0x0010bc00011c7983 */ /* 0x000f280000100800 */
[----:B-1----:R-:W4:Y:S04]  /*36160*/  LDL R40, [R1+0x10b4] ;  /* 0x0010b40001287983 */ /* 0x002f280000100800 */
[----:B---3--:R1:W-:Y:S04]  /*36170*/  STL [R1+0xa0], R27 ;  /* 0x0000a01b01007387 */ /* 0x0083e80000100800 */
[----:B-1----:R-:W3:Y:S04]  /*36180*/  LDL R27, [R1+0x10c0] ;  /* 0x0010c000011b7983 */ /* 0x002ee80000100800 */
[----:B--2---:R1:W-:Y:S04]  /*36190*/  STL [R1+0x9c], R38 ;  /* 0x00009c2601007387 */ /* 0x0043e80000100800 */
[----:B------:R-:W2:Y:S04]  /*361a0*/  LDL R22, [R1+0x10c8] ;  /* 0x0010c80001167983 */ /* 0x000ea80000100800 */
[----:B-1----:R-:W2:Y:S01]  /*361b0*/  LDL R38, [R1+0x10c4] ;  /* 0x0010c40001267983 */ /* 0x002ea20000100800 */
[----:B------:R-:W-:-:S03]  /*361c0*/  ISETP.GT.AND P1, PT, R18, 0x53, PT ;  /* 0x000000531200780c */ /* 0x000fc60003f24270 */
[----:B------:R-:W-:Y:S01]  /*361d0*/  STL [R1+0xac], R47 ;  /* 0x0000ac2f01007387 */ /* 0x000fe20000100800 */
[----:B------:R-:W-:-:S03]  /*361e0*/  PRMT R24, RZ, 0x7610, R24 ;  /* 0x00007610ff187816 */ /* 0x000fc60000000018 */
[----:B------:R-:W2:Y:S04]  /*361f0*/  LDL R37, [R1+0x10cc] ;  /* 0x0010cc0001257983 */ /* 0x000ea80000100800 */
[----:B----4-:R1:W-:Y:S01]  /*36200*/  STL [R1+0x98], R36 ;  /* 0x0000982401007387 */ /* 0x0103e20000100800 */
[----:B0-----:R-:W-:Y:S02]  /*36210*/  @P2 IMAD.MOV.U32 R20, RZ, RZ, R30 ;  /* 0x000000ffff142224 */ /* 0x001fe400078e001e */
[----:B------:R-:W-:Y:S01]  /*36220*/  @P2 IMAD.MOV.U32 R21, RZ, RZ, R32 ;  /* 0x000000ffff152224 */ /* 0x000fe200078e0020 */
[----:B------:R-:W4:Y:S01]  /*36230*/  LDL R26, [R1+0x10d4] ;  /* 0x0010d400011a7983 */ /* 0x000f220000100800 */
[----:B------:R-:W-:-:S03]  /*36240*/  PRMT R41, RZ, 0x7610, R41 ;  /* 0x00007610ff297816 */ /* 0x000fc60000000029 */
[----:B------:R0:W4:Y:S04]  /*36250*/  @P2 LDG.E.U8 R24, desc[UR14][R20.64] ;  /* 0x0000000e14182981 */ /* 0x000128000c1e1100 */
[----:B-1----:R-:W4:Y:S04]  /*36260*/  LDL R36, [R1+0x10d0] ;  /* 0x0010d00001247983 */ /* 0x002f280000100800 */
[----:B------:R-:W-:Y:S01]  /*36270*/  STL [R1+0xa8], R46 ;  /* 0x0000a82e01007387 */ /* 0x000fe20000100800 */
[----:B------:R-:W-:-:S03]  /*36280*/  PRMT R29, RZ, 0x7610, R29 ;  /* 0x00007610ff1d7816 */ /* 0x000fc6000000001d */
[----:B------:R1:W-:Y:S01]  /*36290*/  STL [R1+0x94], R25 ;  /* 0x0000941901007387 */ /* 0x0003e20000100800 */
[----:B0-----:R-:W-:Y:S02]  /*362a0*/  @P1 IMAD.MOV.U32 R20, RZ, RZ, R42 ;  /* 0x000000ffff141224 */ /* 0x001fe400078e002a */
[----:B------:R-:W-:Y:S01]  /*362b0*/  @P1 IMAD.MOV.U32 R21, RZ, RZ, R43 ;  /* 0x000000ffff151224 */ /* 0x000fe200078e002b */
[----:B------:R-:W4:Y:S04]  /*362c0*/  LDL R33, [R1+0x10dc] ;  /* 0x0010dc0001217983 */ /* 0x000f280000100800 */
[----:B------:R-:W4:Y:S04]  /*362d0*/  LDL R32, [R1+0x10e0] ;  /* 0x0010e00001207983 */ /* 0x000f280000100800 */
[----:B------:R0:W4:Y:S01]  /*362e0*/  @P1 LDG.E.U8 R41, desc[UR14][R20.64] ;  /* 0x0000000e14291981 */ /* 0x000122000c1e1100 */
[----:B------:R-:W-:-:S02]  /*362f0*/  PRMT R23, RZ, 0x7610, R23 ;  /* 0x00007610ff177816 */ /* 0x000fc40000000017 */
[----:B------:R-:W-:Y:S02]  /*36300*/  PRMT R10, RZ, 0x7610, R10 ;  /* 0x00007610ff0a7816 */ /* 0x000fe4000000000a */
[----:B------:R-:W-:Y:S02]  /*36310*/  ISETP.GT.AND P2, PT, R18, 0x54, PT ;  /* 0x000000541200780c */ /* 0x000fe40003f44270 */
[----:B------:R-:W-:Y:S01]  /*36320*/  PRMT R35, RZ, 0x7610, R35 ;  /* 0x00007610ff237816 */ /* 0x000fe20000000023 */
[----:B-1----:R-:W4:Y:S01]  /*36330*/  LDL R25, [R1+0x10d8] ;  /* 0x0010d80001197983 */ /* 0x002f220000100800 */
[----:B------:R-:W-:-:S03]  /*36340*/  PRMT R34, RZ, 0x7610, R34 ;  /* 0x00007610ff227816 */ /* 0x000fc60000000022 */
[----:B------:R-:W4:Y:S01]  /*36350*/  LDL R30, [R1+0x10e4] ;  /* 0x0010e400011e7983 */ /* 0x000f220000100800 */
[----:B0-----:R-:W-:Y:S02]  /*36360*/  @P1 IMAD.MOV.U32 R20, RZ, RZ, R39 ;  /* 0x000000ffff141224 */ /* 0x001fe400078e0027 */
[----:B------:R-:W-:-:S05]  /*36370*/  @P1 IMAD.MOV.U32 R21, RZ, RZ, R40 ;  /* 0x000000ffff151224 */ /* 0x000fca00078e0028 */
[----:B------:R0:W4:Y:S02]  /*36380*/  @P1 LDG.E.U8 R29, desc[UR14][R20.64] ;  /* 0x0000000e141d1981 */ /* 0x000124000c1e1100 */
[----:B0-----:R-:W-:Y:S02]  /*36390*/  @P1 IMAD.MOV.U32 R21, RZ, RZ, R28 ;  /* 0x000000ffff151224 */ /* 0x001fe400078e001c */
[----:B---3--:R-:W-:-:S05]  /*363a0*/  @P1 IMAD.MOV.U32 R20, RZ, RZ, R27 ;  /* 0x000000ffff141224 */ /* 0x008fca00078e001b */
[----:B------:R2:W3:Y:S02]  /*363b0*/  @P1 LDG.E.U8 R23, desc[UR14][R20.64] ;  /* 0x0000000e14171981 */ /* 0x0004e4000c1e1100 */
[----:B--2---:R-:W-:Y:S02]  /*363c0*/  @P1 IMAD.MOV.U32 R20, RZ, RZ, R22 ;  /* 0x000000ffff141224 */ /* 0x004fe400078e0016 */
[----:B------:R-:W-:-:S05]  /*363d0*/  @P1 IMAD.MOV.U32 R21, RZ, RZ, R38 ;  /* 0x000000ffff151224 */ /* 0x000fca00078e0026 */
[----:B------:R4:W2:Y:S02]  /*363e0*/  @P1 LDG.E.U8 R10, desc[UR14][R20.64] ;  /* 0x0000000e140a1981 */ /* 0x0008a4000c1e1100 */
[----:B----4-:R-:W-:Y:S02]  /*363f0*/  @P2 IMAD.MOV.U32 R20, RZ, RZ, R36 ;  /* 0x000000ffff142224 */ /* 0x010fe400078e0024 */
[----:B------:R-:W-:-:S05]  /*36400*/  @P2 IMAD.MOV.U32 R21, RZ, RZ, R37 ;  /* 0x000000ffff152224 */ /* 0x000fca00078e0025 */
[----:B------:R0:W4:Y:S04]  /*36410*/  @P2 LDG.E.U8 R35, desc[UR14][R20.64] ;  /* 0x0000000e14232981 */ /* 0x000128000c1e1100 */
[----:B------:R1:W-:Y:S01]  /*36420*/  STL [R1+0x90], R24 ;  /* 0x0000901801007387 */ /* 0x0003e20000100800 */
[----:B------:R-:W-:Y:S01]  /*36430*/  PRMT R31, RZ, 0x7610, R31 ;  /* 0x00007610ff1f7816 */ /* 0x000fe2000000001f */
[----:B0-----:R-:W-:Y:S02]  /*36440*/  @P2 IMAD.MOV.U32 R21, RZ, RZ, R26 ;  /* 0x000000ffff152224 */ /* 0x001fe400078e001a */
[----:B------:R-:W-:Y:S01]  /*36450*/  @P2 IMAD.MOV.U32 R20, RZ, RZ, R25 ;  /* 0x000000ffff142224 */ /* 0x000fe200078e0019 */
[----:B-1----:R-:W4:Y:S04]  /*36460*/  LDL R24, [R1+0x10e8] ;  /* 0x0010e80001187983 */ /* 0x002f280000100800 */
[----:B------:R0:W4:Y:S02]  /*36470*/  @P2 LDG.E.U8 R34, desc[UR14][R20.64] ;  /* 0x0000000e14222981 */ /* 0x000124000c1e1100 */
        /* <DEDUP_REMOVED lines=8> */
[----:B------:R-:W3:Y:S04]  /*36500*/  LDL R22, [R1+0x10fc] ;  /* 0x0010fc0001167983 */ /* 0x000ee80000100800 */
[----:B-1----:R-:W3:Y:S04]  /*36510*/  LDL R23, [R1+0x10f8] ;  /* 0x0010f80001177983 */ /* 0x002ee80000100800 */
[----:B--2---:R1:W-:Y:S01]  /*36520*/  STL [R1+0x80], R10 ;  /* 0x0000800a01007387 */ /* 0x0043e20000100800 */
[----:B------:R-:W-:-:S02]  /*36530*/  ISETP.GT.AND P1, PT, R18, 0x55, PT ;  /* 0x000000551200780c */ /* 0x000fc40003f24270 */
[----:B------:R-:W-:Y:S01]  /*36540*/  PRMT R14, RZ, 0x7610, R14 ;  /* 0x00007610ff0e7816 */ /* 0x000fe2000000000e */
[----:B0-----:R-:W-:Y:S01]  /*36550*/  @P2 IMAD.MOV.U32 R21, RZ, RZ, R30 ;  /* 0x000000ffff152224 */ /* 0x001fe200078e001e */
[----:B------:R-:W2:Y:S04]  /*36560*/  LDL R26, [R1+0x1104] ;  /* 0x00110400011a7983 */ /* 0x000ea80000100800 */
[----:B------:R-:W2:Y:S04]  /*36570*/  LDL R25, [R1+0x1108] ;  /* 0x0011080001197983 */ /* 0x000ea80000100800 */
[----:B-1----:R-:W2:Y:S04]  /*36580*/  LDL R10, [R1+0x1100] ;  /* 0x00110000010a7983 */ /* 0x002ea80000100800 */
[----:B------:R-:W-:Y:S01]  /*36590*/  STL [R1+0x8c], R41 ;  /* 0x00008c2901007387 */ /* 0x000fe20000100800 */
[----:B------:R-:W-:-:S03]  /*365a0*/  PRMT R5, RZ, 0x7610, R5 ;  /* 0x00007610ff057816 */ /* 0x000fc60000000005 */
[----:B------:R-:W2:Y:S01]  /*365b0*/  LDL R32, [R1+0x110c] ;  /* 0x00110c0001207983 */ /* 0x000ea20000100800 */
[----:B------:R-:W-:Y:S01]  /*365c0*/  PRMT R4, RZ, 0x7610, R4 ;  /* 0x00007610ff047816 */ /* 0x000fe20000000004 */
[----:B----4-:R-:W-:-:S05]  /*365d0*/  @P2 IMAD.MOV.U32 R20, RZ, RZ, R24 ;  /* 0x000000ffff142224 */ /* 0x010fca00078e0018 */
[----:B------:R0:W4:Y:S01]  /*365e0*/  @P2 LDG.E.U8 R14, desc[UR14][R20.64] ;  /* 0x0000000e140e2981 */ /* 0x000122000c1e1100 */
[----:B------:R-:W-:-:S03]  /*365f0*/  PRMT R7, RZ, 0x7610, R7 ;  /* 0x00007610ff077816 */ /* 0x000fc60000000007 */
[----:B------:R1:W-:Y:S01]  /*36600*/  STL [R1+0x74], R31 ;  /* 0x0000741f01007387 */ /* 0x0003e20000100800 */
[----:B0-----:R-:W-:-:S03]  /*36610*/  @P1 IMAD.MOV.U32 R20, RZ, RZ, R28 ;  /* 0x000000ffff141224 */ /* 0x001fc600078e001c */
[----:B-1----:R-:W4:Y:S01]  /*36620*/  LDL R31, [R1+0x1110] ;  /* 0x00111000011f7983 */ /* 0x002f220000100800 */
[----:B------:R-:W-:Y:S01]  /*36630*/  @P1 IMAD.MOV.U32 R21, RZ, RZ, R29 ;  /* 0x000000ffff151224 */ /* 0x000fe200078e001d */
[----:B------:R-:W-:Y:S02]  /*36640*/  ISETP.GT.AND P2, PT, R18, 0x56, PT ;  /* 0x000000561200780c */ /* 0x000fe40003f44270 */
[----:B------:R-:W-:Y:S02]  /*36650*/  PRMT R15, RZ, 0x7610, R15 ;  /* 0x00007610ff0f7816 */ /* 0x000fe4000000000f */
[----:B------:R-:W-:Y:S01]  /*36660*/  PRMT R6, RZ, 0x7610, R6 ;  /* 0x00007610ff067816 */ /* 0x000fe20000000006 */
[----:B------:R-:W4:Y:S04]  /*36670*/  LDL R30, [R1+0x1114] ;  /* 0x00111400011e7983 */ /* 0x000f280000100800 */
[----:B------:R0:W4:Y:S04]  /*36680*/  @P1 LDG.E.U8 R5, desc[UR14][R20.64] ;  /* 0x0000000e14051981 */ /* 0x000128000c1e1100 */
[----:B------:R-:W4:Y:S01]  /*36690*/  LDL R24, [R1+0x1118] ;  /* 0x0011180001187983 */ /* 0x000f220000100800 */
[----:B0-----:R-:W-:-:S02]  /*366a0*/  @P1 IMAD.MOV.U32 R21, RZ, RZ, R27 ;  /* 0x000000ffff151224 */ /* 0x001fc400078e001b */
[----:B---3--:R-:W-:-:S05]  /*366b0*/  @P1 IMAD.MOV.U32 R20, RZ, RZ, R23 ;  /* 0x000000ffff141224 */ /* 0x008fca00078e0017 */
[----:B------:R0:W3:Y:S02]  /*366c0*/  @P1 LDG.E.U8 R4, desc[UR14][R20.64] ;  /* 0x0000000e14041981 */ /* 0x0000e4000c1e1100 */
[----:B0-----:R-:W-:Y:S02]  /*366d0*/  @P1 IMAD.MOV.U32 R21, RZ, RZ, R22 ;  /* 0x000000ffff151224 */ /* 0x001fe400078e0016 */
[----:B--2---:R-:W-:-:S05]  /*366e0*/  @P1 IMAD.MOV.U32 R20, RZ, RZ, R10 ;  /* 0x000000ffff141224 */ /* 0x004fca00078e000a */
[----:B------:R0:W2:Y:S02]  /*366f0*/  @P1 LDG.E.U8 R7, desc[UR14][R20.64] ;  /* 0x0000000e14071981 */ /* 0x0000a4000c1e1100 */
[----:B0-----:R-:W-:Y:S02]  /*36700*/  @P1 IMAD.MOV.U32 R20, RZ, RZ, R25 ;  /* 0x000000ffff141224 */ /* 0x001fe400078e0019 */
[----:B------:R-:W-:-:S05]  /*36710*/  @P1 IMAD.MOV.U32 R21, RZ, RZ, R26 ;  /* 0x000000ffff151224 */ /* 0x000fca00078e001a */
[----:B------:R0:W2:Y:S04]  /*36720*/  @P1 LDG.E.U8 R15, desc[UR14][R20.64] ;  /* 0x0000000e140f1981 */ /* 0x0000a8000c1e1100 */
[----:B----4-:R-:W-:Y:S01]  /*36730*/  STL [R1+0x16f0], R14 ;  /* 0x0016f00e01007387 */ /* 0x010fe20000100800 */
[----:B0-----:R-:W-:Y:S02]  /*36740*/  @P2 IMAD.MOV.U32 R21, RZ, RZ, R32 ;  /* 0x000000ffff152224 */ /* 0x001fe400078e0020 */
[----:B------:R-:W-:-:S05]  /*36750*/  @P2 IMAD.MOV.U32 R20, RZ, RZ, R31 ;  /* 0x000000ffff142224 */ /* 0x000fca00078e001f */
[----:B------:R0:W4:Y:S04]  /*36760*/  @P2 LDG.E.U8 R6, desc[UR14][R20.64] ;  /* 0x0000000e14062981 */ /* 0x000128000c1e1100 */
[----:B------:R-:W-:Y:S04]  /*36770*/  STL [R1+0x16f4], R5 ;  /* 0x0016f40501007387 */ /* 0x000fe80000100800 */
[----:B------:R-:W4:Y:S04]  /*36780*/  LDL R29, [R1+0x111c] ;  /* 0x00111c00011d7983 */ /* 0x000f280000100800 */
[----:B------:R-:W4:Y:S04]  /*36790*/  LDL R23, [R1+0x1120] ;  /* 0x0011200001177983 */ /* 0x000f280000100800 */
[----:B---3--:R-:W-:Y:S04]  /*367a0*/  STL [R1+0x16f8], R4 ;  /* 0x0016f80401007387 */ /* 0x008fe80000100800 */
[----:B------:R-:W3:Y:S04]  /*367b0*/  LDL R22, [R1+0x1124] ;  /* 0x0011240001167983 */ /* 0x000ee80000100800 */
[----:B------:R-:W-:Y:S04]  /*367c0*/  STL [R1+0x7c], R35 ;  /* 0x00007c2301007387 */ /* 0x000fe80000100800 */
[----:B------:R-:W3:Y:S04]  /*367d0*/  LDL R10, [R1+0x1128] ;  /* 0x00112800010a7983 */ /* 0x000ee80000100800 */
[----:B--2---:R-:W-:Y:S04]  /*367e0*/  STL [R1+0x16fc], R7 ;  /* 0x0016fc0701007387 */ /* 0x004fe80000100800 */
[----:B------:R-:W-:Y:S04]  /*367f0*/  STL [R1+0x78], R34 ;  /* 0x0000782201007387 */ /* 0x000fe80000100800 */
[----:B------:R-:W2:Y:S04]  /*36800*/  LDL R28, [R1+0x112c] ;  /* 0x00112c00011c7983 */ /* 0x000ea80000100800 */
[----:B------:R-:W2:Y:S04]  /*36810*/  LDL R27, [R1+0x1130] ;  /* 0x00113000011b7983 */ /* 0x000ea80000100800 */
[----:B------:R-:W2:Y:S04]  /*36820*/  LDL R26, [R1+0x1134] ;  /* 0x00113400011a7983 */ /* 0x000ea80000100800 */
[----:B------:R-:W2:Y:S01]  /*36830*/  LDL R25, [R1+0x1138] ;  /* 0x0011380001197983 */ /* 0x000ea20000100800 */
[----:B------:R-:W-:Y:S01]  /*36840*/  PRMT R9, RZ, 0x7610, R9 ;  /* 0x00007610ff097816 */ /* 0x000fe20000000009 */
[----:B0-----:R-:W-:-:S02]  /*36850*/  @P2 IMAD.MOV.U32 R20, RZ, RZ, R24 ;  /* 0x000000ffff142224 */ /* 0x001fc400078e0018 */
[----:B------:R-:W-:Y:S01]  /*36860*/  @P2 IMAD.MOV.U32 R21, RZ, RZ, R30 ;  /* 0x000000ffff152224 */ /* 0x000fe200078e001e */
[----:B------:R-:W-:Y:S02]  /*36870*/  ISETP.GT.AND P1, PT, R18, 0x57, PT ;  /* 0x000000571200780c */ /* 0x000fe40003f24270 */
[----:B------:R-:W-:Y:S02]  /*36880*/  PRMT R8, RZ, 0x7610, R8 ;  /* 0x00007610ff087816 */ /* 0x000fe40000000008 */
[----:B------:R0:W2:Y:S04]  /*36890*/  @P2 LDG.E.U8 R9, desc[UR14][R20.64] ;  /* 0x0000000e14092981 */ /* 0x0000a8000c1e1100 */
[----:B------:R-:W-:Y:S01]  /*368a0*/  STL [R1+0x1700], R15 ;  /* 0x0017000f01007387 */ /* 0x000fe20000100800 */
[----:B------:R-:W-:-:S02]  /*368b0*/  PRMT R16, RZ, 0x7610, R16 ;  /* 0x00007610ff107816 */ /* 0x000fc40000000010 */
[----:B------:R-:W-:Y:S01]  /*368c0*/  PRMT R2, RZ, 0x7610, R2 ;  /* 0x00007610ff027816 */ /* 0x000fe20000000002 */
[----:B----4-:R-:W-:Y:S04]  /*368d0*/  STL [R1+0x1704], R6 ;  /* 0x0017040601007387 */ /* 0x010fe80000100800 */
[----:B------:R-:W4:Y:S04]  /*368e0*/  LDL R32, [R1+0x113c] ;  /* 0x00113c0001207983 */ /* 0x000f280000100800 */
[----:B------:R-:W4:Y:S04]  /*368f0*/  LDL R31, [R1+0x1140] ;  /* 0x00114000011f7983 */ /* 0x000f280000100800 */
[----:B------:R-:W4:Y:S04]  /*36900*/  LDL R30, [R1+0x1144] ;  /* 0x00114400011e7983 */ /* 0x000f280000100800 */
[----:B------:R-:W4:Y:S01]  /*36910*/  LDL R24, [R1+0x1148] ;  /* 0x0011480001187983 */ /* 0x000f220000100800 */
[----:B0-----:R-:W-:-:S02]  /*36920*/  @P2 IMAD.MOV.U32 R21, RZ, RZ, R29 ;  /* 0x000000ffff152224 */ /* 0x001fc400078e001d */
[----:B------:R-:W-:-:S05]  /*36930*/  @P2 IMAD.MOV.U32 R20, RZ, RZ, R23 ;  /* 0x000000ffff142224 */ /* 0x000fca00078e0017 */
[----:B------:R3:W4:Y:S02]  /*36940*/  @P2 LDG.E.U8 R8, desc[UR14][R20.64] ;  /* 0x0000000e14082981 */ /* 0x000724000c1e1100 */
[----:B---3--:R-:W-:Y:S02]  /*36950*/  @P2 IMAD.MOV.U32 R21, RZ, RZ, R22 ;  /* 0x000000ffff152224 */ /* 0x008fe400078e0016 */
[----:B------:R-:W-:-:S05]  /*36960*/  @P2 IMAD.MOV.U32 R20, RZ, RZ, R10 ;  /* 0x000000ffff142224 */ /* 0x000fca00078e000a */
[----:B------:R2:W3:Y:S02]  /*36970*/  @P2 LDG.E.U8 R16, desc[UR14][R20.64] ;  /* 0x0000000e14102981 */ /* 0x0004e4000c1e1100 */
[----:B--2---:R-:W-:Y:S02]  /*36980*/  @P1 IMAD.MOV.U32 R21, RZ, RZ, R28 ;  /* 0x000000ffff151224 */ /* 0x004fe400078e001c */
[----:B------:R-:W-:-:S05]  /*36990*/  @P1 IMAD.MOV.U32 R20, RZ, RZ, R27 ;  /* 0x000000ffff141224 */ /* 0x000fca00078e001b */
[----:B------:R0:W2:Y:S01]  /*369a0*/  @P1 LDG.E.U8 R2, desc[UR14][R20.64] ;  /* 0x0000000e14021981 */ /* 0x0000a2000c1e1100 */
[----:B------:R-:W-:Y:S02]  /*369b0*/  PRMT R3, RZ, 0x7610, R3 ;  /* 0x00007610ff037816 */ /* 0x000fe40000000003 */
[----:B------:R-:W-:Y:S01]  /*369c0*/  PRMT R132, RZ, 0x7610, R132 ;  /* 0x00007610ff847816 */ /* 0x000fe20000000084 */
[----:B0-----:R-:W-:Y:S02]  /*369d0*/  @P1 IMAD.MOV.U32 R20, RZ, RZ, R25 ;  /* 0x000000ffff141224 */ /* 0x001fe400078e0019 */
[----:B------:R-:W-:-:S05]  /*369e0*/  @P1 IMAD.MOV.U32 R21, RZ, RZ, R26 ;  /* 0x000000ffff151224 */ /* 0x000fca00078e001a */
[----:B------:R4:W2:Y:S04]  /*369f0*/  @P1 LDG.E.U8 R3, desc[UR14][R20.64] ;  /* 0x0000000e14031981 */ /* 0x0008a8000c1e1100 */
[----:B------:R-:W-:Y:S04]  /*36a00*/  STL [R1+0x1708], R9 ;  /* 0x0017080901007387 */ /* 0x000fe80000100800 */
[----:B------:R-:W2:Y:S04]  /*36a10*/  LDL R29, [R1+0x15e4] ;  /* 0x0015e400011d7983 */ /* 0x000ea80000100800 */
[----:B------:R-:W2:Y:S01]  /*36a20*/  LDL R23, [R1+0x15fc] ;  /* 0x0015fc0001177983 */ /* 0x000ea20000100800 */
[----:B----4-:R-:W-:-:S02]  /*36a30*/  @P1 IMAD.MOV.U32 R21, RZ, RZ, R32 ;  /* 0x000000ffff151224 */ /* 0x010fc400078e0020 */
[----:B------:R-:W-:-:S05]  /*36a40*/  @P1 IMAD.MOV.U32 R20, RZ, RZ, R31 ;  /* 0x000000ffff141224 */ /* 0x000fca00078e001f */
[----:B------:R0:W4:Y:S04]  /*36a50*/  @P1 LDG.E.U8 R132, desc[UR14][R20.64] ;  /* 0x0000000e14841981 */ /* 0x000128000c1e1100 */
[----:B------:R-:W-:Y:S04]  /*36a60*/  STL [R1+0x170c], R8 ;  /* 0x00170c0801007387 */ /* 0x000fe80000100800 */
[----:B------:R-:W4:Y:S04]  /*36a70*/  LDL R22, [R1+0x15e8] ;  /* 0x0015e80001167983 */ /* 0x000f280000100800 */
[----:B------:R-:W4:Y:S04]  /*36a80*/  LDL R10, [R1+0x15ec] ;  /* 0x0015ec00010a7983 */ /* 0x000f280000100800 */
[----:B---3--:R1:W-:Y:S01]  /*36a90*/  STL [R1+0x1710], R16 ;  /* 0x0017101001007387 */ /* 0x0083e20000100800 */
[----:B------:R-:W-:Y:S01]  /*36aa0*/  PRMT R17, RZ, 0x7610, R17 ;  /* 0x00007610ff117816 */ /* 0x000fe20000000011 */
[----:B0-----:R-:W-:-:S02]  /*36ab0*/  @P1 IMAD.MOV.U32 R20, RZ, RZ, R24 ;  /* 0x000000ffff141224 */ /* 0x001fc400078e0018 */
[----:B------:R-:W-:-:S05]  /*36ac0*/  @P1 IMAD.MOV.U32 R21, RZ, RZ, R30 ;  /* 0x000000ffff151224 */ /* 0x000fca00078e001e */
[----:B------:R0:W3:Y:S04]  /*36ad0*/  @P1 LDG.E.U8 R17, desc[UR14][R20.64] ;  /* 0x0000000e14111981 */ /* 0x0000e8000c1e1100 */
[----:B--2---:R-:W-:Y:S04]  /*36ae0*/  STL [R1+0x1714], R2 ;  /* 0x0017140201007387 */ /* 0x004fe80000100800 */
[----:B------:R-:W2:Y:S04]  /*36af0*/  LDL R28, [R1+0x15e0] ;  /* 0x0015e000011c7983 */ /* 0x000ea80000100800 */
[----:B------:R-:W2:Y:S01]  /*36b00*/  LDL R27, [R1+0x15f0] ;  /* 0x0015f000011b7983 */ /* 0x000ea20000100800 */
[----:B------:R-:W-:-:S03]  /*36b10*/  ISETP.GT.AND P2, PT, R18, 0x58, PT ;  /* 0x000000581200780c */ /* 0x000fc60003f44270 */
[----:B------:R-:W2:Y:S04]  /*36b20*/  LDL R26, [R1+0x15cc] ;  /* 0x0015cc00011a7983 */ /* 0x000ea80000100800 */
[----:B------:R-:W2:Y:S01]  /*36b30*/  LDL R25, [R1+0x15d8] ;  /* 0x0015d80001197983 */ /* 0x000ea20000100800 */
[----:B-1----:R-:W-:-:S03]  /*36b40*/  PRMT R16, RZ, 0x7610, R16 ;  /* 0x00007610ff107816 */ /* 0x002fc60000000010 */
[----:B------:R-:W-:Y:S02]  /*36b50*/  STL [R1+0x1718], R3 ;  /* 0x0017180301007387 */ /* 0x000fe40000100800 */
[----:B0-----:R-:W-:Y:S02]  /*36b60*/  @P2 IMAD.MOV.U32 R21, RZ, RZ, R29 ;  /* 0x000000ffff152224 */ /* 0x001fe400078e001d */
[----:B------:R-:W-:Y:S01]  /*36b70*/  @P2 IMAD.MOV.U32 R20, RZ, RZ, R23 ;  /* 0x000000ffff142224 */ /* 0x000fe200078e0017 */
[----:B------:R-:W-:Y:S01]  /*36b80*/  PRMT R8, RZ, 0x7610, R8 ;  /* 0x00007610ff087816 */ /* 0x000fe20000000008 */
[----:B----4-:R0:W-:Y:S04]  /*36b90*/  STL [R1+0x171c], R132 ;  /* 0x00171c8401007387 */ /* 0x0101e80000100800 */
[----:B------:R-:W4:Y:S04]  /*36ba0*/  LDL R31, [R1+0x114c] ;  /* 0x00114c00011f7983 */ /* 0x000f280000100800 */
[----:B------:R-:W4:Y:S01]  /*36bb0*/  LDL R24, [R1+0x1150] ;  /* 0x0011500001187983 */ /* 0x000f220000100800 */
[----:B0-----:R-:W-:-:S06]  /*36bc0*/  PRMT R132, RZ, 0x7610, R132 ;  /* 0x00007610ff847816 */ /* 0x001fcc0000000084 */
[----:B------:R0:W4:Y:S02]  /*36bd0*/  @P2 LDG.E.U8 R132, desc[UR14][R20.64] ;  /* 0x0000000e14842981 */ /* 0x000124000c1e1100 */
[----:B0-----:R-:W-:Y:S02]  /*36be0*/  @P2 IMAD.MOV.U32 R20, RZ, RZ, R10 ;  /* 0x000000ffff142224 */ /* 0x001fe400078e000a */
[----:B------:R-:W-:-:S05]  /*36bf0*/  @P2 IMAD.MOV.U32 R21, RZ, RZ, R22 ;  /* 0x000000ffff152224 */ /* 0x000fca00078e0016 */
[----:B------:R2:W4:Y:S04]  /*36c00*/  @P2 LDG.E.U8 R16, desc[UR14][R20.64] ;  /* 0x0000000e14102981 */ /* 0x000528000c1e1100 */
[----:B---3--:R0:W-:Y:S04]  /*36c10*/  STL [R1+0x1720], R17 ;  /* 0x0017201101007387 */ /* 0x0081e80000100800 */
[----:B------:R-:W3:Y:S04]  /*36c20*/  LDL R30, [R1+0x1154] ;  /* 0x00115400011e7983 */ /* 0x000ee80000100800 */
[----:B0-----:R-:W3:Y:S01]  /*36c30*/  LDL R17, [R1+0x1158] ;  /* 0x0011580001117983 */ /* 0x001ee20000100800 */
[----:B--2---:R-:W-:-:S02]  /*36c40*/  @P2 IMAD.MOV.U32 R21, RZ, RZ, R28 ;  /* 0x000000ffff152224 */ /* 0x004fc400078e001c */
[----:B------:R-:W-:-:S05]  /*36c50*/  @P2 IMAD.MOV.U32 R20, RZ, RZ, R27 ;  /* 0x000000ffff142224 */ /* 0x000fca00078e001b */
[----:B------:R0:W2:Y:S01]  /*36c60*/  @P2 LDG.E.U8 R8, desc[UR14][R20.64] ;  /* 0x0000000e14082981 */ /* 0x0000a2000c1e1100 */
[----:B------:R-:W-:Y:S01]  /*36c70*/  PRMT R9, RZ, 0x7610, R9 ;  /* 0x00007610ff097816 */ /* 0x000fe20000000009 */
[----:B0-----:R-:W-:Y:S02]  /*36c80*/  @P2 IMAD.MOV.U32 R20, RZ, RZ, R25 ;  /* 0x000000ffff142224 */ /* 0x001fe400078e0019 */
[----:B------:R-:W-:-:S05]  /*36c90*/  @P2 IMAD.MOV.U32 R21, RZ, RZ, R26 ;  /* 0x000000ffff152224 */ /* 0x000fca00078e001a */
[----:B------:R0:W2:Y:S01]  /*36ca0*/  @P2 LDG.E.U8 R9, desc[UR14][R20.64] ;  /* 0x0000000e14092981 */ /* 0x0000a2000c1e1100 */
[----:B------:R-:W-:Y:S02]  /*36cb0*/  ISETP.GT.AND P1, PT, R18, 0x59, PT ;  /* 0x000000591200780c */ /* 0x000fe40003f24270 */
[----:B------:R-:W-:Y:S02]  /*36cc0*/  PRMT R3, RZ, 0x7610, R3 ;  /* 0x00007610ff037816 */ /* 0x000fe40000000003 */
[----:B------:R-:W-:Y:S01]  /*36cd0*/  PRMT R2, RZ, 0x7610, R2 ;  /* 0x00007610ff027816 */ /* 0x000fe20000000002 */
[----:B----4-:R-:W-:Y:S04]  /*36ce0*/  STL [R1+0x1758], R132 ;  /* 0x0017588401007387 */ /* 0x010fe80000100800 */
[----:B------:R-:W4:Y:S04]  /*36cf0*/  LDL R29, [R1+0x115c] ;  /* 0x00115c00011d7983 */ /* 0x000f280000100800 */
[----:B------:R-:W4:Y:S04]  /*36d00*/  LDL R23, [R1+0x1160] ;  /* 0x0011600001177983 */ /* 0x000f280000100800 */
[----:B------:R-:W4:Y:S04]  /*36d10*/  LDL R22, [R1+0x1164] ;  /* 0x0011640001167983 */ /* 0x000f280000100800 */
[----:B------:R-:W4:Y:S04]  /*36d20*/  LDL R10, [R1+0x1168] ;  /* 0x00116800010a7983 */ /* 0x000f280000100800 */
[----:B------:R-:W-:Y:S01]  /*36d30*/  STL [R1+0x175c], R16 ;  /* 0x00175c1001007387 */ /* 0x000fe20000100800 */
[----:B0-----:R-:W-:-:S02]  /*36d40*/  @P1 IMAD.MOV.U32 R20, RZ, RZ, R24 ;  /* 0x000000ffff141224 */ /* 0x001fc400078e0018 */
[----:B------:R-:W-:-:S05]  /*36d50*/  @P1 IMAD.MOV.U32 R21, RZ, RZ, R31 ;  /* 0x000000ffff151224 */ /* 0x000fca00078e001f */
[----:B------:R3:W4:Y:S02]  /*36d60*/  @P1 LDG.E.U8 R3, desc[UR14][R20.64] ;  /* 0x0000000e14031981 */ /* 0x000724000c1e1100 */
[----:B---3--:R-:W-:Y:S02]  /*36d70*/  @P1 IMAD.MOV.U32 R20, RZ, RZ, R17 ;  /* 0x000000ffff141224 */ /* 0x008fe400078e0011 */
[----:B------:R-:W-:-:S05]  /*36d80*/  @P1 IMAD.MOV.U32 R21, RZ, RZ, R30 ;  /* 0x000000ffff151224 */ /* 0x000fca00078e001e */
[----:B------:R4:W3:Y:S04]  /*36d90*/  @P1 LDG.E.U8 R2, desc[UR14][R20.64] ;  /* 0x0000000e14021981 */ /* 0x0008e8000c1e1100 */
[----:B--2---:R0:W-:Y:S04]  /*36da0*/  STL [R1+0x1760], R8 ;  /* 0x0017600801007387 */ /* 0x0041e80000100800 */
[----:B------:R-:W2:Y:S04]  /*36db0*/  LDL R28, [R1+0x116c] ;  /* 0x00116c00011c7983 */ /* 0x000ea80000100800 */
[----:B------:R-:W2:Y:S04]  /*36dc0*/  LDL R27, [R1+0x1170] ;  /* 0x00117000011b7983 */ /* 0x000ea80000100800 */
[----:B------:R-:W2:Y:S04]  /*36dd0*/  LDL R26, [R1+0x1174] ;  /* 0x00117400011a7983 */ /* 0x000ea80000100800 */
[----:B------:R-:W2:Y:S01]  /*36de0*/  LDL R25, [R1+0x1178] ;  /* 0x0011780001197983 */ /* 0x000ea20000100800 */
[----:B------:R-:W-:-:S02]  /*36df0*/  ISETP.GT.AND P2, PT, R18, 0x5a, PT ;  /* 0x0000005a1200780c */ /* 0x000fc40003f44270 */
[----:B------:R-:W-:Y:S01]  /*36e00*/  PRMT R11, RZ, 0x7610, R11 ;  /* 0x00007610ff0b7816 */ /* 0x000fe2000000000b */
[----:B------:R1:W-:Y:S01]  /*36e10*/  STL [R1+0x1764], R9 ;  /* 0x0017640901007387 */ /* 0x0003e20000100800 */
[----:B------:R-:W-:-:S03]  /*36e20*/  PRMT R6, RZ, 0x7610, R6 ;  /* 0x00007610ff067816 */ /* 0x000fc60000000006 */
[----:B------:R-:W2:Y:S04]  /*36e30*/  LDL R24, [R1+0x117c] ;  /* 0x00117c0001187983 */ /* 0x000ea80000100800 */
[----:B0-----:R-:W2:Y:S01]  /*36e40*/  LDL R8, [R1+0x1180] ;  /* 0x0011800001087983 */ /* 0x001ea20000100800 */
[----:B-1----:R-:W-:Y:S01]  /*36e50*/  PRMT R9, RZ, 0x7610, R9 ;  /* 0x00007610ff097816 */ /* 0x002fe20000000009 */
[----:B----4-:R-:W-:Y:S02]  /*36e60*/  @P1 IMAD.MOV.U32 R21, RZ, RZ, R29 ;  /* 0x000000ffff151224 */ /* 0x010fe400078e001d */
[----:B------:R-:W-:-:S05]  /*36e70*/  @P1 IMAD.MOV.U32 R20, RZ, RZ, R23 ;  /* 0x000000ffff141224 */ /* 0x000fca00078e0017 */
[----:B------:R0:W4:Y:S02]  /*36e80*/  @P1 LDG.E.U8 R9, desc[UR14][R20.64] ;  /* 0x0000000e14091981 */ /* 0x000124000c1e1100 */
[----:B0-----:R-:W-:Y:S02]  /*36e90*/  @P1 IMAD.MOV.U32 R20, RZ, RZ, R10 ;  /* 0x000000ffff141224 */ /* 0x001fe400078e000a */
[----:B------:R-:W-:-:S05]  /*36ea0*/  @P1 IMAD.MOV.U32 R21, RZ, RZ, R22 ;  /* 0x000000ffff151224 */ /* 0x000fca00078e0016 */
[----:B------:R2:W4:Y:S04]  /*36eb0*/  @P1 LDG.E.U8 R11, desc[UR14][R20.64] ;  /* 0x0000000e140b1981 */ /* 0x000528000c1e1100 */
[----:B------:R-:W-:Y:S04]  /*36ec0*/  STL [R1+0x172c], R3 ;  /* 0x00172c0301007387 */ /* 0x000fe80000100800 */
[----:B------:R-:W4:Y:S04]  /*36ed0*/  LDL R17, [R1+0x1184] ;  /* 0x0011840001117983 */ /* 0x000f280000100800 */
[----:B------:R-:W4:Y:S04]  /*36ee0*/  LDL R16, [R1+0x1188] ;  /* 0x0011880001107983 */ /* 0x000f280000100800 */
[----:B---3--:R0:W-:Y:S04]  /*36ef0*/  STL [R1+0x1730], R2 ;  /* 0x0017300201007387 */ /* 0x0081e80000100800 */
[----:B------:R-:W3:Y:S04]  /*36f00*/  LDL R23, [R1+0x118c] ;  /* 0x00118c0001177983 */ /* 0x000ee80000100800 */
[----:B------:R-:W3:Y:S04]  /*36f10*/  LDL R22, [R1+0x1194] ;  /* 0x0011940001167983 */ /* 0x000ee80000100800 */
        /* <DEDUP_REMOVED lines=12> */
[----:B0-----:R-:W-:Y:S02]  /*36fe0*/  @P2 IMAD.MOV.U32 R20, RZ, RZ, R8 ;  /* 0x000000ffff142224 */ /* 0x001fe400078e0008 */
[----:B------:R-:W-:-:S05]  /*36ff0*/  @P2 IMAD.MOV.U32 R21, RZ, RZ, R24 ;  /* 0x000000ffff152224 */ /* 0x000fca00078e0018 */
[----:B------:R0:W2:Y:S01]  /*37000*/  @P2 LDG.E.U8 R7, desc[UR14][R20.64] ;  /* 0x0000000e14072981 */ /* 0x0000a2000c1e1100 */
[----:B------:R-:W-:-:S03]  /*37010*/  PRMT R4, RZ, 0x7610, R4 ;  /* 0x00007610ff047816 */ /* 0x000fc60000000004 */
[----:B----4-:R-:W-:Y:S01]  /*37020*/  STL [R1+0x1734], R11 ;  /* 0x0017340b01007387 */ /* 0x010fe20000100800 */
[----:B0-----:R-:W-:Y:S02]  /*37030*/  @P2 IMAD.MOV.U32 R21, RZ, RZ, R17 ;  /* 0x000000ffff152224 */ /* 0x001fe400078e0011 */
[----:B------:R-:W-:-:S05]  /*37040*/  @P2 IMAD.MOV.U32 R20, RZ, RZ, R16 ;  /* 0x000000ffff142224 */ /* 0x000fca00078e0010 */
[----:B------:R3:W4:Y:S02]  /*37050*/  @P2 LDG.E.U8 R12, desc[UR14][R20.64] ;  /* 0x0000000e140c2981 */ /* 0x000724000c1e1100 */
[----:B---3--:R-:W-:Y:S02]  /*37060*/  @P1 IMAD.MOV.U32 R21, RZ, RZ, R23 ;  /* 0x000000ffff151224 */ /* 0x008fe400078e0017 */
[----:B------:R-:W-:-:S05]  /*37070*/  @P1 IMAD.MOV.U32 R20, RZ, RZ, R2 ;  /* 0x000000ffff141224 */ /* 0x000fca00078e0002 */
[----:B------:R0:W3:Y:S04]  /*37080*/  @P1 LDG.E.U8 R4, desc[UR14][R20.64] ;  /* 0x0000000e14041981 */ /* 0x0000e8000c1e1100 */
[----:B--2---:R-:W-:Y:S04]  /*37090*/  STL [R1+0x1724], R6 ;  /* 0x0017240601007387 */ /* 0x004fe80000100800 */
[----:B------:R1:W-:Y:S04]  /*370a0*/  STL [R1+0x24], R9 ;  /* 0x0000240901007387 */ /* 0x0003e80000100800 */
[----:B------:R-:W2:Y:S04]  /*370b0*/  LDL R3, [R1+0x11a0] ;  /* 0x0011a00001037983 */ /* 0x000ea80000100800 */
[----:B-1----:R-:W2:Y:S01]  /*370c0*/  LDL R9, [R1+0x119c] ;  /* 0x00119c0001097983 */ /* 0x002ea20000100800 */
[----:B------:R-:W-:Y:S01]  /*370d0*/  PRMT R5, RZ, 0x7610, R5 ;  /* 0x00007610ff057816 */ /* 0x000fe20000000005 */
[----:B0-----:R-:W-:-:S02]  /*370e0*/  @P1 IMAD.MOV.U32 R20, RZ, RZ, R10 ;  /* 0x000000ffff141224 */ /* 0x001fc400078e000a */
[----:B------:R-:W-:-:S05]  /*370f0*/  @P1 IMAD.MOV.U32 R21, RZ, RZ, R22 ;  /* 0x000000ffff151224 */ /* 0x000fca00078e0016 */
[----:B------:R2:W2:Y:S04]  /*37100*/  @P1 LDG.E.U8 R5, desc[UR14][R20.64] ;  /* 0x0000000e14051981 */ /* 0x0004a8000c1e1100 */
[----:B------:R-:W-:Y:S04]  /*37110*/  STL [R1+0x1728], R15 ;  /* 0x0017280f01007387 */ /* 0x000fe80000100800 */
[----:B------:R-:W2:Y:S04]  /*37120*/  LDL R8, [R1+0x11a4] ;  /* 0x0011a40001087983 */ /* 0x000ea80000100800 */
[----:B------:R-:W2:Y:S01]  /*37130*/  LDL R6, [R1+0x11a8] ;  /* 0x0011a80001067983 */ /* 0x000ea20000100800 */
[----:B------:R-:W-:-:S03]  /*37140*/  PRMT R14, RZ, 0x7610, R14 ;  /* 0x00007610ff0e7816 */ /* 0x000fc6000000000e */
[----:B------:R0:W-:Y:S04]  /*37150*/  STL [R1+0x1738], R7 ;  /* 0x0017380701007387 */ /* 0x0001e80000100800 */
[----:B------:R-:W2:Y:S04]  /*37160*/  LDL R17, [R1+0x11ac] ;  /* 0x0011ac0001117983 */ /* 0x000ea80000100800 */
[----:B------:R-:W2:Y:S04]  /*37170*/  LDL R16, [R1+0x11b0] ;  /* 0x0011b00001107983 */ /* 0x000ea80000100800 */
[----:B----4-:R1:W-:Y:S04]  /*37180*/  STL [R1+0x173c], R12 ;  /* 0x00173c0c01007387 */ /* 0x0103e80000100800 */
[----:B0-----:R-:W4:Y:S04]  /*37190*/  LDL R7, [R1+0x11b4] ;  /* 0x0011b40001077983 */ /* 0x001f280000100800 */
[----:B------:R-:W4:Y:S04]  /*371a0*/  LDL R2, [R1+0x11b8] ;  /* 0x0011b80001027983 */ /* 0x000f280000100800 */
[----:B---3--:R-:W-:Y:S04]  /*371b0*/  STL [R1+0x1740], R4 ;  /* 0x0017400401007387 */ /* 0x008fe80000100800 */
[----:B------:R-:W3:Y:S04]  /*371c0*/  LDL R15, [R1+0x11bc] ;  /* 0x0011bc00010f7983 */ /* 0x000ee80000100800 */
[----:B-1----:R-:W3:Y:S04]  /*371d0*/  LDL R12, [R1+0x11c0] ;  /* 0x0011c000010c7983 */ /* 0x002ee80000100800 */
[----:B------:R-:W3:Y:S04]  /*371e0*/  LDL R11, [R1+0x11c4] ;  /* 0x0011c400010b7983 */ /* 0x000ee80000100800 */
[----:B------:R-:W3:Y:S01]  /*371f0*/  LDL R10, [R1+0x11c8] ;  /* 0x0011c800010a7983 */ /* 0x000ee20000100800 */
[----:B--2---:R-:W-:-:S02]  /*37200*/  @P1 IMAD.MOV.U32 R20, RZ, RZ, R3 ;  /* 0x000000ffff141224 */ /* 0x004fc400078e0003 */
[----:B------:R-:W-:-:S05]  /*37210*/  @P1 IMAD.MOV.U32 R21, RZ, RZ, R9 ;  /* 0x000000ffff151224 */ /* 0x000fca00078e0009 */
[----:B------:R0:W2:Y:S04]  /*37220*/  @P1 LDG.E.U8 R14, desc[UR14][R20.64] ;  /* 0x0000000e140e1981 */ /* 0x0000a8000c1e1100 */
[----:B------:R1:W-:Y:S04]  /*37230*/  STL [R1+0x1744], R5 ;  /* 0x0017440501007387 */ /* 0x0003e80000100800 */
[----:B------:R-:W2:Y:S04]  /*37240*/  LDL R9, [R1+0x11cc] ;  /* 0x0011cc0001097983 */ /* 0x000ea80000100800 */
[----:B------:R-:W2:Y:S01]  /*37250*/  LDL R3, [R1+0x11d0] ;  /* 0x0011d00001037983 */ /* 0x000ea20000100800 */
[----:B------:R-:W-:Y:S01]  /*37260*/  PRMT R13, RZ, 0x7610, R13 ;  /* 0x00007610ff0d7816 */ /* 0x000fe2000000000d */
[----:B0-----:R-:W-:-:S02]  /*37270*/  @P1 IMAD.MOV.U32 R20, RZ, RZ, R6 ;  /* 0x000000ffff141224 */ /* 0x001fc400078e0006 */
[----:B------:R-:W-:Y:S01]  /*37280*/  @P1 IMAD.MOV.U32 R21, RZ, RZ, R8 ;  /* 0x000000ffff151224 */ /* 0x000fe200078e0008 */
[----:B------:R-:W-:-:S04]  /*37290*/  ISETP.GT.AND P2, PT, R18, 0x5c, PT ;  /* 0x0000005c1200780c */ /* 0x000fc80003f44270 */
[----:B------:R0:W2:Y:S01]  /*372a0*/  @P1 LDG.E.U8 R13, desc[UR14][R20.64] ;  /* 0x0000000e140d1981 */ /* 0x0000a2000c1e1100 */
[----:B------:R-:W-:Y:S02]  /*372b0*/  PRMT R164, RZ, 0x7610, R164 ;  /* 0x00007610ffa47816 */ /* 0x000fe400000000a4 */
[----:B------:R-:W-:-:S06]  /*372c0*/  PRMT R162, RZ, 0x7610, R162 ;  /* 0x00007610ffa27816 */ /* 0x000fcc00000000a2 */
[----:B0-----:R-:W-:Y:S02]  /*372d0*/  @P2 IMAD.MOV.U32 R20, RZ, RZ, R16 ;  /* 0x000000ffff142224 */ /* 0x001fe400078e0010 */
[----:B------:R-:W-:-:S05]  /*372e0*/  @P2 IMAD.MOV.U32 R21, RZ, RZ, R17 ;  /* 0x000000ffff152224 */ /* 0x000fca00078e0011 */
[----:B------:R4:W2:Y:S01]  /*372f0*/  @P2 LDG.E.U8 R164, desc[UR14][R20.64] ;  /* 0x0000000e14a42981 */ /* 0x0008a2000c1e1100 */
[----:B------:R-:W-:Y:S01]  /*37300*/  PRMT R160, RZ, 0x7610, R160 ;  /* 0x00007610ffa07816 */ /* 0x000fe200000000a0 */
[----:B----4-:R-:W-:Y:S02]  /*37310*/  @P2 IMAD.MOV.U32 R21, RZ, RZ, R7 ;  /* 0x000000ffff152224 */ /* 0x010fe400078e0007 */
[----:B------:R-:W-:-:S05]  /*37320*/  @P2 IMAD.MOV.U32 R20, RZ, RZ, R2 ;  /* 0x000000ffff142224 */ /* 0x000fca00078e0002 */
[----:B------:R3:W4:Y:S02]  /*37330*/  @P2 LDG.E.U8 R162, desc[UR14][R20.64] ;  /* 0x0000000e14a22981 */ /* 0x000724000c1e1100 */
[----:B---3--:R-:W-:Y:S02]  /*37340*/  @P2 IMAD.MOV.U32 R21, RZ, RZ, R15 ;  /* 0x000000ffff152224 */ /* 0x008fe400078e000f */
[----:B------:R-:W-:-:S05]  /*37350*/  @P2 IMAD.MOV.U32 R20, RZ, RZ, R12 ;  /* 0x000000ffff142224 */ /* 0x000fca00078e000c */
[----:B------:R0:W3:Y:S04]  /*37360*/  @P2 LDG.E.U8 R160, desc[UR14][R20.64] ;  /* 0x0000000e14a02981 */ /* 0x0000e8000c1e1100 */
[----:B--2---:R2:W-:Y:S04]  /*37370*/  STL [R1+0x1748], R14 ;  /* 0x0017480e01007387 */ /* 0x0045e80000100800 */
[----:B------:R-:W2:Y:S04]  /*37380*/  LDL R8, [R1+0x11d4] ;  /* 0x0011d40001087983 */ /* 0x000ea80000100800 */
[----:B------:R-:W2:Y:S01]  /*37390*/  LDL R6, [R1+0x11d8] ;  /* 0x0011d80001067983 */ /* 0x000ea20000100800 */
[----:B------:R-:W-:-:S02]  /*373a0*/  ISETP.GT.AND P1, PT, R18, 0x5d, PT ;  /* 0x0000005d1200780c */ /* 0x000fc40003f24270 */
[----:B------:R-:W-:Y:S01]  /*373b0*/  PRMT R158, RZ, 0x7610, R158 ;  /* 0x00007610ff9e7816 */ /* 0x000fe2000000009e */
[----:B0-----:R-:W-:Y:S02]  /*373c0*/  @P2 IMAD.MOV.U32 R20, RZ, RZ, R10 ;  /* 0x000000ffff142224 */ /* 0x001fe400078e000a */
[----:B------:R-:W-:-:S05]  /*373d0*/  @P2 IMAD.MOV.U32 R21, RZ, RZ, R11 ;  /* 0x000000ffff152224 */ /* 0x000fca00078e000b */
[----:B------:R0:W2:Y:S01]  /*373e0*/  @P2 LDG.E.U8 R158, desc[UR14][R20.64] ;  /* 0x0000000e149e2981 */ /* 0x0000a2000c1e1100 */
[----:B------:R-:W-:Y:S02]  /*373f0*/  PRMT R156, RZ, 0x7610, R156 ;  /* 0x00007610ff9c7816 */ /* 0x000fe4000000009c */
[----:B0-----:R-:W-:Y:S02]  /*37400*/  @P1 IMAD.MOV.U32 R20, RZ, RZ, R3 ;  /* 0x000000ffff141224 */ /* 0x001fe400078e0003 */
[----:B------:R-:W-:-:S05]  /*37410*/  @P1 IMAD.MOV.U32 R21, RZ, RZ, R9 ;  /* 0x000000ffff151224 */ /* 0x000fca00078e0009 */
[----:B------:R2:W2:Y:S04]  /*37420*/  @P1 LDG.E.U8 R156, desc[UR14][R20.64] ;  /* 0x0000000e149c1981 */ /* 0x0004a8000c1e1100 */
[----:B------:R0:W-:Y:S04]  /*37430*/  STL [R1+0x174c], R13 ;  /* 0x00174c0d01007387 */ /* 0x0001e80000100800 */
[----:B-1----:R-:W2:Y:S04]  /*37440*/  LDL R5, [R1+0x11dc] ;  /* 0x0011dc0001057983 */ /* 0x002ea80000100800 */
[----:B------:R-:W2:Y:S01]  /*37450*/  LDL R4, [R1+0x11e0] ;  /* 0x0011e00001047983 */ /* 0x000ea20000100800 */
[----:B------:R-:W-:-:S03]  /*37460*/  PRMT R154, RZ, 0x7610, R154 ;  /* 0x00007610ff9a7816 */ /* 0x000fc6000000009a */
[----:B------:R-:W-:Y:S04]  /*37470*/  STL [R1+0x1750], R164 ;  /* 0x001750a401007387 */ /* 0x000fe80000100800 */
[----:B------:R-:W2:Y:S04]  /*37480*/  LDL R7, [R1+0x11e4] ;  /* 0x0011e40001077983 */ /* 0x000ea80000100800 */
[----:B------:R-:W2:Y:S04]  /*37490*/  LDL R2, [R1+0x11e8] ;  /* 0x0011e80001027983 */ /* 0x000ea80000100800 */
[----:B----4-:R-:W-:Y:S04]  /*374a0*/  STL [R1+0x1768], R162 ;  /* 0x001768a201007387 */ /* 0x010fe80000100800 */
[----:B---3--:R-:W-:Y:S04]  /*374b0*/  STL [R1+0x176c], R160 ;  /* 0x00176ca001007387 */ /* 0x008fe80000100800 */
[----:B------:R-:W3:Y:S04]  /*374c0*/  LDL R11, [R1+0x11ec] ;  /* 0x0011ec00010b7983 */ /* 0x000ee80000100800 */
[----:B------:R-:W4:Y:S01]  /*374d0*/  LDL R10, [R1+0x11f0] ;  /* 0x0011f000010a7983 */ /* 0x000f220000100800 */
[----:B--2---:R-:W-:-:S02]  /*374e0*/  @P1 IMAD.MOV.U32 R21, RZ, RZ, R8 ;  /* 0x000000ffff151224 */ /* 0x004fc400078e0008 */
[----:B------:R-:W-:-:S05]  /*374f0*/  @P1 IMAD.MOV.U32 R20, RZ, RZ, R6 ;  /* 0x000000ffff141224 */ /* 0x000fca00078e0006 */
[----:B------:R1:W2:Y:S04]  /*37500*/  @P1 LDG.E.U8 R154, desc[UR14][R20.64] ;  /* 0x0000000e149a1981 */ /* 0x0002a8000c1e1100 */
[----:B------:R-:W-:Y:S04]  /*37510*/  STL [R1+0x1770], R158 ;  /* 0x0017709e01007387 */ /* 0x000fe80000100800 */
[----:B------:R-:W2:Y:S04]  /*37520*/  LDL R9, [R1+0x11f4] ;  /* 0x0011f40001097983 */ /* 0x000ea80000100800 */
[----:B------:R-:W2:Y:S04]  /*37530*/  LDL R3, [R1+0x11f8] ;  /* 0x0011f80001037983 */ /* 0x000ea80000100800 */
[----:B------:R-:W-:Y:S04]  /*37540*/  STL [R1+0x1774], R156 ;  /* 0x0017749c01007387 */ /* 0x000fe80000100800 */
[----:B------:R-:W2:Y:S04]  /*37550*/  LDL R8, [R1+0x11fc] ;  /* 0x0011fc0001087983 */ /* 0x000ea80000100800 */
[----:B------:R-:W2:Y:S01]  /*37560*/  LDL R6, [R1+0x1200] ;  /* 0x0012000001067983 */ /* 0x000ea20000100800 */
[----:B------:R-:W-:Y:S01]  /*37570*/  PRMT R152, RZ, 0x7610, R152 ;  /* 0x00007610ff987816 */ /* 0x000fe20000000098 */
[----:B-1----:R-:W-:-:S02]  /*37580*/  @P1 IMAD.MOV.U32 R20, RZ, RZ, R4 ;  /* 0x000000ffff141224 */ /* 0x002fc400078e0004 */
[----:B------:R-:W-:-:S05]  /*37590*/  @P1 IMAD.MOV.U32 R21, RZ, RZ, R5 ;  /* 0x000000ffff151224 */ /* 0x000fca00078e0005 */
[----:B------:R1:W2:Y:S01]  /*375a0*/  @P1 LDG.E.U8 R152, desc[UR14][R20.64] ;  /* 0x0000000e14981981 */ /* 0x0002a2000c1e1100 */
[----:B------:R-:W-:Y:S02]  /*375b0*/  ISETP.GT.AND P2, PT, R18, 0x5e, PT ;  /* 0x0000005e1200780c */ /* 0x000fe40003f44270 */
[----:B------:R-:W-:Y:S02]  /*375c0*/  PRMT R150, RZ, 0x7610, R150 ;  /* 0x00007610ff967816 */ /* 0x000fe40000000096 */
[----:B------:R-:W-:Y:S01]  /*375d0*/  PRMT R148, RZ, 0x7610, R148 ;  /* 0x00007610ff947816 */ /* 0x000fe20000000094 */
[----:B-1----:R-:W-:Y:S02]  /*375e0*/  @P1 IMAD.MOV.U32 R20, RZ, RZ, R2 ;  /* 0x000000ffff141224 */ /* 0x002fe400078e0002 */
[----:B------:R-:W-:-:S05]  /*375f0*/  @P1 IMAD.MOV.U32 R21, RZ, RZ, R7 ;  /* 0x000000ffff151224 */ /* 0x000fca00078e0007 */
[----:B------:R3:W2:Y:S02]  /*37600*/  @P1 LDG.E.U8 R150, desc[UR14][R20.64] ;  /* 0x0000000e14961981 */ /* 0x0006a4000c1e1100 */
[----:B---3--:R-:W-:Y:S02]  /*37610*/  @P2 IMAD.MOV.U32 R21, RZ, RZ, R11 ;  /* 0x000000ffff152224 */ /* 0x008fe400078e000b */
[----:B----4-:R-:W-:-:S05]  /*37620*/  @P2 IMAD.MOV.U32 R20, RZ, RZ, R10 ;  /* 0x000000ffff142224 */ /* 0x010fca00078e000a */
[----:B------:R1:W3:Y:S04]  /*37630*/  @P2 LDG.E.U8 R148, desc[UR14][R20.64] ;  /* 0x0000000e14942981 */ /* 0x0002e8000c1e1100 */
[----:B--2---:R-:W-:Y:S04]  /*37640*/  STL [R1+0x1778], R154 ;  /* 0x0017789a01007387 */ /* 0x004fe80000100800 */
[----:B------:R-:W2:Y:S04]  /*37650*/  LDL R5, [R1+0x1204] ;  /* 0x0012040001057983 */ /* 0x000ea80000100800 */
[----:B------:R-:W4:Y:S01]  /*37660*/  LDL R4, [R1+0x1208] ;  /* 0x0012080001047983 */ /* 0x000f220000100800 */
[----:B------:R-:W-:Y:S01]  /*37670*/  PRMT R146, RZ, 0x7610, R146 ;  /* 0x00007610ff927816 */ /* 0x000fe20000000092 */
[----:B-1----:R-:W-:-:S02]  /*37680*/  @P2 IMAD.MOV.U32 R21, RZ, RZ, R9 ;  /* 0x000000ffff152224 */ /* 0x002fc400078e0009 */
[----:B------:R-:W-:-:S05]  /*37690*/  @P2 IMAD.MOV.U32 R20, RZ, RZ, R3 ;  /* 0x000000ffff142224 */ /* 0x000fca00078e0003 */
[----:B------:R1:W4:Y:S01]  /*376a0*/  @P2 LDG.E.U8 R146, desc[UR14][R20.64] ;  /* 0x0000000e14922981 */ /* 0x000322000c1e1100 */
[----:B------:R-:W-:Y:S01]  /*376b0*/  PRMT R144, RZ, 0x7610, R144 ;  /* 0x00007610ff907816 */ /* 0x000fe20000000090 */
[----:B-1----:R-:W-:Y:S02]  /*376c0*/  @P2 IMAD.MOV.U32 R21, RZ, RZ, R8 ;  /* 0x000000ffff152224 */ /* 0x002fe400078e0008 */
[----:B------:R-:W-:-:S05]  /*376d0*/  @P2 IMAD.MOV.U32 R20, RZ, RZ, R6 ;  /* 0x000000ffff142224 */ /* 0x000fca00078e0006 */
[----:B------:R2:W4:Y:S04]  /*376e0*/  @P2 LDG.E.U8 R144, desc[UR14][R20.64] ;  /* 0x0000000e14902981 */ /* 0x000528000c1e1100 */
[----:B------:R-:W-:Y:S04]  /*376f0*/  STL [R1+0x177c], R152 ;  /* 0x00177c9801007387 */ /* 0x000fe80000100800 */
[----:B------:R-:W4:Y:S04]  /*37700*/  LDL R15, [R1+0x120c] ;  /* 0x00120c00010f7983 */ /* 0x000f280000100800 */
[----:B------:R-:W4:Y:S01]  /*37710*/  LDL R14, [R1+0x1210] ;  /* 0x00121000010e7983 */ /* 0x000f220000100800 */
[----:B------:R-:W-:-:S03]  /*37720*/  PRMT R142, RZ, 0x7610, R142 ;  /* 0x00007610ff8e7816 */ /* 0x000fc6000000008e */
[----:B------:R-:W4:Y:S04]  /*37730*/  LDL R7, [R1+0x1214] ;  /* 0x0012140001077983 */ /* 0x000f280000100800 */
[----:B------:R-:W4:Y:S04]  /*37740*/  LDL R2, [R1+0x1218] ;  /* 0x0012180001027983 */ /* 0x000f280000100800 */
[----:B------:R-:W-:Y:S04]  /*37750*/  STL [R1+0x1780], R150 ;  /* 0x0017809601007387 */ /* 0x000fe80000100800 */
[----:B0-----:R-:W4:Y:S04]  /*37760*/  LDL R13, [R1+0x121c] ;  /* 0x00121c00010d7983 */ /* 0x001f280000100800 */
[----:B------:R-:W4:Y:S04]  /*37770*/  LDL R12, [R1+0x1220] ;  /* 0x00122000010c7983 */ /* 0x000f280000100800 */
[----:B---3--:R0:W-:Y:S04]  /*37780*/  STL [R1+0x1784], R148 ;  /* 0x0017849401007387 */ /* 0x0081e80000100800 */
[----:B------:R-:W3:Y:S04]  /*37790*/  LDL R10, [R1+0x1224] ;  /* 0x00122400010a7983 */ /* 0x000ee80000100800 */
[----:B------:R-:W3:Y:S01]  /*377a0*/  LDL R3, [R1+0x1228] ;  /* 0x0012280001037983 */ /* 0x000ee20000100800 */
[----:B--2---:R-:W-:-:S02]  /*377b0*/  @P2 IMAD.MOV.U32 R21, RZ, RZ, R5 ;  /* 0x000000ffff152224 */ /* 0x004fc400078e0005 */
[----:B----4-:R-:W-:-:S05]  /*377c0*/  @P2 IMAD.MOV.U32 R20, RZ, RZ, R4 ;  /* 0x000000ffff142224 */ /* 0x010fca00078e0004 */
[----:B------:R1:W2:Y:S04]  /*377d0*/  @P2 LDG.E.U8 R142, desc[UR14][R20.64] ;  /* 0x0000000e148e2981 */ /* 0x0002a8000c1e1100 */
[----:B------:R4:W-:Y:S04]  /*377e0*/  STL [R1+0x1788], R146 ;  /* 0x0017889201007387 */ /* 0x0009e80000100800 */
[----:B------:R-:W4:Y:S04]  /*377f0*/  LDL R8, [R1+0x15b8] ;  /* 0x0015b80001087983 */ /* 0x000f280000100800 */
[----:B------:R-:W4:Y:S01]  /*37800*/  LDL R6, [R1+0x15d0] ;  /* 0x0015d00001067983 */ /* 0x000f220000100800 */
[----:B------:R-:W-:-:S03]  /*37810*/  ISETP.GT.AND P1, PT, R18, 0x5f, PT ;  /* 0x0000005f1200780c */ /* 0x000fc60003f24270 */
[----:B------:R0:W-:Y:S04]  /*37820*/  STL [R1+0x178c], R144 ;  /* 0x00178c9001007387 */ /* 0x0001e80000100800 */
[----:B------:R-:W4:Y:S04]  /*37830*/  LDL R11, [R1+0x15bc] ;  /* 0x0015bc00010b7983 */ /* 0x000f280000100800 */
[----:B------:R-:W4:Y:S04]  /*37840*/  LDL R4, [R1+0x15c0] ;  /* 0x0015c00001047983 */ /* 0x000f280000100800 */
[----:B------:R-:W4:Y:S04]  /*37850*/  LDL R9, [R1+0x15b4] ;  /* 0x0015b40001097983 */ /* 0x000f280000100800 */
[----:B------:R-:W4:Y:S01]  /*37860*/  LDL R5, [R1+0x15c4] ;  /* 0x0015c40001057983 */ /* 0x000f220000100800 */
[----:B------:R-:W-:Y:S01]  /*37870*/  PRMT R140, RZ, 0x7610, R140 ;  /* 0x00007610ff8c7816 */ /* 0x000fe2000000008c */
[----:B-1----:R-:W-:-:S02]  /*37880*/  @P1 IMAD.MOV.U32 R20, RZ, RZ, R14 ;  /* 0x000000ffff141224 */ /* 0x002fc400078e000e */
[----:B------:R-:W-:-:S05]  /*37890*/  @P1 IMAD.MOV.U32 R21, RZ, RZ, R15 ;  /* 0x000000ffff151224 */ /* 0x000fca00078e000f */
[----:B------:R1:W4:Y:S02]  /*378a0*/  @P1 LDG.E.U8 R140, desc[UR14][R20.64] ;  /* 0x0000000e148c1981 */ /* 0x000324000c1e1100 */
[----:B-1----:R-:W-:Y:S01]  /*378b0*/  @P1 IMAD.MOV.U32 R21, RZ, RZ, R7 ;  /* 0x000000ffff151224 */ /* 0x002fe200078e0007 */
[----:B------:R-:W-:Y:S01]  /*378c0*/  PRMT R138, RZ, 0x7610, R138 ;  /* 0x00007610ff8a7816 */ /* 0x000fe2000000008a */
[----:B------:R-:W-:Y:S01]  /*378d0*/  @P1 IMAD.MOV.U32 R20, RZ, RZ, R2 ;  /* 0x000000ffff141224 */ /* 0x000fe200078e0002 */
[----:B------:R-:W-:-:S04]  /*378e0*/  PRMT R136, RZ, 0x7610, R136 ;  /* 0x00007610ff887816 */ /* 0x000fc80000000088 */
[----:B------:R1:W4:Y:S02]  /*378f0*/  @P1 LDG.E.U8 R138, desc[UR14][R20.64] ;  /* 0x0000000e148a1981 */ /* 0x000324000c1e1100 */
[----:B-1----:R-:W-:Y:S02]  /*37900*/  @P1 IMAD.MOV.U32 R20, RZ, RZ, R12 ;  /* 0x000000ffff141224 */ /* 0x002fe400078e000c */
[----:B------:R-:W-:-:S05]  /*37910*/  @P1 IMAD.MOV.U32 R21, RZ, RZ, R13 ;  /* 0x000000ffff151224 */ /* 0x000fca00078e000d */
[----:B------:R3:W4:Y:S02]  /*37920*/  @P1 LDG.E.U8 R136, desc[UR14][R20.64] ;  /* 0x0000000e14881981 */ /* 0x000724000c1e1100 */
[----:B---3--:R-:W-:Y:S02]  /*37930*/  @P1 IMAD.MOV.U32 R21, RZ, RZ, R10 ;  /* 0x000000ffff151224 */ /* 0x008fe400078e000a */
[----:B------:R-:W-:Y:S01]  /*37940*/  @P1 IMAD.MOV.U32 R20, RZ, RZ, R3 ;  /* 0x000000ffff141224 */ /* 0x000fe200078e0003 */
[----:B--2---:R1:W-:Y:S04]  /*37950*/  STL [R1+0x1790], R142 ;  /* 0x0017908e01007387 */ /* 0x0043e80000100800 */
[----:B------:R-:W2:Y:S04]  /*37960*/  LDL R7, [R1+0x122c] ;  /* 0x00122c0001077983 */ /* 0x000ea80000100800 */
[----:B------:R-:W3:Y:S04]  /*37970*/  LDL R2, [R1+0x15b0] ;  /* 0x0015b00001027983 */ /* 0x000ee80000100800 */
[----:B------:R-:W3:Y:S04]  /*37980*/  LDL R13, [R1+0x1230] ;  /* 0x00123000010d7983 */ /* 0x000ee80000100800 */
[----:B------:R-:W3:Y:S04]  /*37990*/  LDL R12, [R1+0x1234] ;  /* 0x00123400010c7983 */ /* 0x000ee80000100800 */
[----:B------:R-:W3:Y:S04]  /*379a0*/  LDL R10, [R1+0x1238] ;  /* 0x00123800010a7983 */ /* 0x000ee80000100800 */
[----:B------:R-:W3:Y:S01]  /*379b0*/  LDL R3, [R1+0x123c] ;  /* 0x00123c0001037983 */ /* 0x000ee20000100800 */
[----:B------:R-:W-:-:S02]  /*379c0*/  ISETP.GT.AND P2, PT, R18, 0x60, PT ;  /* 0x000000601200780c */ /* 0x000fc40003f44270 */
[----:B------:R-:W-:Y:S02]  /*379d0*/  PRMT R134, RZ, 0x7610, R134 ;  /* 0x00007610ff867816 */ /* 0x000fe40000000086 */
[----:B------:R-:W-:Y:S02]  /*379e0*/  PRMT R131, RZ, 0x7610, R131 ;  /* 0x00007610ff837816 */ /* 0x000fe40000000083 */
[----:B------:R-:W-:Y:S01]  /*379f0*/  PRMT R129, RZ, 0x7610, R129 ;  /* 0x00007610ff817816 */ /* 0x000fe20000000081 */
[----:B------:R-:W3:Y:S04]  /*37a00*/  LDL R15, [R1+0x1250] ;  /* 0x00125000010f7983 */ /* 0x000ee80000100800 */
[----:B------:R4:W3:Y:S04]  /*37a10*/  @P1 LDG.E.U8 R134, desc[UR14][R20.64] ;  /* 0x0000000e14861981 */ /* 0x0008e8000c1e1100 */
[----:B------:R-:W3:Y:S01]  /*37a20*/  LDL R14, [R1+0x1254] ;  /* 0x00125400010e7983 */ /* 0x000ee20000100800 */
        /* <DEDUP_REMOVED lines=8> */
[----:B----4-:R-:W-:Y:S02]  /*37ab0*/  @P2 IMAD.MOV.U32 R20, RZ, RZ, R6 ;  /* 0x000000ffff142224 */ /* 0x010fe400078e0006 */
[----:B------:R-:W-:Y:S01]  /*37ac0*/  @P2 IMAD.MOV.U32 R21, RZ, RZ, R8 ;  /* 0x000000ffff152224 */ /* 0x000fe200078e0008 */
[----:B------:R-:W4:Y:S04]  /*37ad0*/  LDL R6, [R1+0x1244] ;  /* 0x0012440001067983 */ /* 0x000f280000100800 */
[----:B------:R-:W4:Y:S04]  /*37ae0*/  LDL R8, [R1+0x1240] ;  /* 0x0012400001087983 */ /* 0x000f280000100800 */
[----:B------:R0:W4:Y:S01]  /*37af0*/  @P2 LDG.E.U8 R131, desc[UR14][R20.64] ;  /* 0x0000000e14832981 */ /* 0x000122000c1e1100 */
        /* <DEDUP_REMOVED lines=8> */
[----:B------:R-:W-:Y:S01]  /*37b80*/  PRMT R94, RZ, 0x7610, R94 ;  /* 0x00007610ff5e7816 */ /* 0x000fe2000000005e */
[----:B0-----:R-:W-:Y:S02]  /*37b90*/  @P2 IMAD.MOV.U32 R20, RZ, RZ, R4 ;  /* 0x000000ffff142224 */ /* 0x001fe400078e0004 */
        /* <DEDUP_REMOVED lines=18> */
[----:B------:R-:W-:-:S02]  /*37cc0*/  ISETP.GT.AND P1, PT, R18, 0x61, PT ;  /* 0x000000611200780c */ /* 0x000fc40003f24270 */
        /* <DEDUP_REMOVED lines=27> */
[----:B------:R-:W-:Y:S01]  /*37e80*/  PRMT R145, RZ, 0x7610, R145 ;  /* 0x00007610ff917816 */ /* 0x000fe20000000091 */
[----:B------:R-:W4:Y:S04]  /*37e90*/  LDL R148, [R1+0x8c0] ;  /* 0x0008c00001947983 */ /* 0x000f280000100800 */
[----:B------:R-:W4:Y:S01]  /*37ea0*/  LDL R150, [R1+0x8bc] ;  /* 0x0008bc0001967983 */ /* 0x000f220000100800 */
[----:B------:R-:W-:-:S03]  /*37eb0*/  PRMT R147, RZ, 0x7610, R147 ;  /* 0x00007610ff937816 */ /* 0x000fc60000000093 */
[----:B------:R-:W4:Y:S04]  /*37ec0*/  LDL R146, [R1+0x5d0] ;  /* 0x0005d00001927983 */ /* 0x000f280000100800 */
[----:B------:R-:W4:Y:S01]  /*37ed0*/  LDL R144, [R1+0x5d4] ;  /* 0x0005d40001907983 */ /* 0x000f220000100800 */
[----:B------:R-:W-:-:S03]  /*37ee0*/  PRMT R149, RZ, 0x7610, R149 ;  /* 0x00007610ff957816 */ /* 0x000fc60000000095 */
[----:B-1----:R-:W4:Y:S01]  /*37ef0*/  LDL R142, [R1+0x628] ;  /* 0x00062800018e7983 */ /* 0x002f220000100800 */
[----:B--2---:R-:W-:-:S03]  /*37f00*/  @P2 IMAD.MOV.U32 R21, RZ, RZ, R7 ;  /* 0x000000ffff152224 */ /* 0x004fc600078e0007 */
[----:B------:R-:W2:Y:S01]  /*37f10*/  LDL R7, [R1+0x1260] ;  /* 0x0012600001077983 */ /* 0x000ea20000100800 */
[----:B---3--:R-:W-:-:S03]  /*37f20*/  @P2 IMAD.MOV.U32 R20, RZ, RZ, R2 ;  /* 0x000000ffff142224 */ /* 0x008fc600078e0002 */
[----:B------:R-:W3:Y:S04]  /*37f30*/  LDL R2, [R1+0x1264] ;  /* 0x0012640001027983 */ /* 0x000ee80000100800 */
[----:B------:R0:W3:Y:S02]  /*37f40*/  @P2 LDG.E.U8 R125, desc[UR14][R20.64] ;  /* 0x0000000e147d2981 */ /* 0x0000e4000c1e1100 */
[----:B0-----:R-:W-:Y:S02]  /*37f50*/  @P1 IMAD.MOV.U32 R20, RZ, RZ, R12 ;  /* 0x000000ffff141224 */ /* 0x001fe400078e000c */
[----:B------:R-:W-:Y:S01]  /*37f60*/  @P1 IMAD.MOV.U32 R21, RZ, RZ, R13 ;  /* 0x000000ffff151224 */ /* 0x000fe200078e000d */
[----:B------:R-:W3:Y:S04]  /*37f70*/  LDL R12, [R1+0x126c] ;  /* 0x00126c00010c7983 */ /* 0x000ee80000100800 */
[----:B------:R-:W3:Y:S04]  /*37f80*/  LDL R13, [R1+0x1268] ;  /* 0x00126800010d7983 */ /* 0x000ee80000100800 */
[----:B------:R0:W3:Y:S02]  /*37f90*/  @P1 LDG.E.U8 R123, desc[UR14][R20.64] ;  /* 0x0000000e147b1981 */ /* 0x0000e4000c1e1100 */
[----:B0-----:R-:W-:-:S02]  /*37fa0*/  @P1 IMAD.MOV.U32 R21, RZ, RZ, R10 ;  /* 0x000000ffff151224 */ /* 0x001fc400078e000a */
[----:B------:R-:W3:Y:S01]  /*37fb0*/  LDL R10, [R1+0x1270] ;  /* 0x00127000010a7983 */ /* 0x000ee20000100800 */
[----:B------:R-:W-:-:S03]  /*37fc0*/  @P1 IMAD.MOV.U32 R20, RZ, RZ, R3 ;  /* 0x000000ffff141224 */ /* 0x000fc600078e0003 */
[----:B------:R-:W3:Y:S04]  /*37fd0*/  LDL R3, [R1+0x1274] ;  /* 0x0012740001037983 */ /* 0x000ee80000100800 */
[----:B------:R4:W3:Y:S01]  /*37fe0*/  @P1 LDG.E.U8 R121, desc[UR14][R20.64] ;  /* 0x0000000e14791981 */ /* 0x0008e2000c1e1100 */
[----:B------:R-:W-:Y:S01]  /*37ff0*/  ISETP.GT.AND P2, PT, R18, 0x62, PT ;  /* 0x000000621200780c */ /* 0x000fe20003f44270 */
[----:B----4-:R-:W-:Y:S02]  /*38000*/  @P1 IMAD.MOV.U32 R20, RZ, RZ, R6 ;  /* 0x000000ffff141224 */ /* 0x010fe400078e0006 */
[----:B------:R-:W-:Y:S01]  /*38010*/  @P1 IMAD.MOV.U32 R21, RZ, RZ, R8 ;  /* 0x000000ffff151224 */ /* 0x000fe200078e0008 */
[----:B------:R-:W4:Y:S04]  /*38020*/  LDL R6, [R1+0x127c] ;  /* 0x00127c0001067983 */ /* 0x000f280000100800 */
[----:B------:R-:W4:Y:S04]  /*38030*/  LDL R8, [R1+0x1278] ;  /* 0x0012780001087983 */ /* 0x000f280000100800 */
[----:B------:R0:W4:Y:S02]  /*38040*/  @P1 LDG.E.U8 R118, desc[UR14][R20.64] ;  /* 0x0000000e14761981 */ /* 0x000124000c1e1100 */
[----:B0-----:R-:W-:-:S02]  /*38050*/  @P1 IMAD.MOV.U32 R20, RZ, RZ, R4 ;  /* 0x000000ffff141224 */ /* 0x001fc400078e0004 */
[----:B------:R-:W-:Y:S01]  /*38060*/  @P1 IMAD.MOV.U32 R21, RZ, RZ, R11 ;  /* 0x000000ffff151224 */ /* 0x000fe200078e000b */
[----:B------:R-:W4:Y:S04]  /*38070*/  LDL R4, [R1+0x1284] ;  /* 0x0012840001047983 */ /* 0x000f280000100800 */
[----:B------:R-:W4:Y:S04]  /*38080*/  LDL R11, [R1+0x1280] ;  /* 0x00128000010b7983 */ /* 0x000f280000100800 */
[----:B------:R0:W4:Y:S02]  /*38090*/  @P1 LDG.E.U8 R116, desc[UR14][R20.64] ;  /* 0x0000000e14741981 */ /* 0x000124000c1e1100 */
[----:B0-----:R-:W-:-:S02]  /*380a0*/  @P2 IMAD.MOV.U32 R20, RZ, RZ, R14 ;  /* 0x000000ffff142224 */ /* 0x001fc400078e000e */
[----:B------:R-:W-:Y:S01]  /*380b0*/  @P2 IMAD.MOV.U32 R21, RZ, RZ, R15 ;  /* 0x000000ffff152224 */ /* 0x000fe200078e000f */
[----:B------:R-:W-:Y:S01]  /*380c0*/  ISETP.GT.AND P1, PT, R18, 0x63, PT ;  /* 0x000000631200780c */ /* 0x000fe20003f24270 */
[----:B------:R-:W4:Y:S04]  /*380d0*/  LDL R15, [R1+0x12b0] ;  /* 0x0012b000010f7983 */ /* 0x000f280000100800 */
[----:B------:R0:W4:Y:S04]  /*380e0*/  @P2 LDG.E.U8 R114, desc[UR14][R20.64] ;  /* 0x0000000e14722981 */ /* 0x000128000c1e1100 */
[----:B------:R-:W4:Y:S01]  /*380f0*/  LDL R14, [R1+0x12b4] ;  /* 0x0012b400010e7983 */ /* 0x000f220000100800 */
[----:B0-----:R-:W-:-:S02]  /*38100*/  @P2 IMAD.MOV.U32 R20, RZ, RZ, R5 ;  /* 0x000000ffff142224 */ /* 0x001fc400078e0005 */
[----:B------:R-:W-:Y:S01]  /*38110*/  @P2 IMAD.MOV.U32 R21, RZ, RZ, R9 ;  /* 0x000000ffff152224 */ /* 0x000fe200078e0009 */
[----:B------:R-:W4:Y:S04]  /*38120*/  LDL R5, [R1+0x128c] ;  /* 0x00128c0001057983 */ /* 0x000f280000100800 */
[----:B------:R-:W4:Y:S04]  /*38130*/  LDL R9, [R1+0x1288] ;  /* 0x0012880001097983 */ /* 0x000f280000100800 */
[----:B------:R2:W4:Y:S02]  /*38140*/  @P2 LDG.E.U8 R112, desc[UR14][R20.64] ;  /* 0x0000000e14702981 */ /* 0x000524000c1e1100 */
[----:B--2---:R-:W-:-:S02]  /*38150*/  @P2 IMAD.MOV.U32 R21, RZ, RZ, R7 ;  /* 0x000000ffff152224 */ /* 0x004fc400078e0007 */
        /* <DEDUP_REMOVED lines=13> */
[----:B------:R4:W3:Y:S02]  /*38230*/  @P1 LDG.E.U8 R106, desc[UR14][R20.64] ;  /* 0x0000000e146a1981 */ /* 0x0008e4000c1e1100 */
        /* <DEDUP_REMOVED lines=9> */
[----:B------:R0:W4:Y:S01]  /*382d0*/  @P1 LDG.E.U8 R102, desc[UR14][R20.64] ;  /* 0x0000000e14661981 */ /* 0x000122000c1e1100 */
[----:B------:R-:W-:Y:S01]  /*382e0*/  ISETP.GT.AND P2, PT, R18, 0x64, PT ;  /* 0x000000641200780c */ /* 0x000fe20003f44270 */
        /* <DEDUP_REMOVED lines=18> */
[----:B------:R-:W3:Y:S01]  /*38410*/  LDL R3, [R1+0x12dc] ;  /* 0x0012dc0001037983 */ /* 0x000ee20000100800 */
[----:B------:R-:W-:-:S03]  /*38420*/  ISETP.GT.AND P1, PT, R18, 0x65, PT ;  /* 0x000000651200780c */ /* 0x000fc60003f24270 */
        /* <DEDUP_REMOVED lines=26> */
[----:B------:R-:W3:Y:S01]  /*385d0*/  @P1 LDG.E.U8 R84, desc[UR14][R20.64] ;  /* 0x0000000e14541981 */ /* 0x000ee2000c1e1100 */
[----:B------:R-:W-:Y:S02]  /*385e0*/  @P2 IMAD.MOV.U32 R22, RZ, RZ, R12 ;  /* 0x000000ffff162224 */ /* 0x000fe400078e000c */
        /* <DEDUP_REMOVED lines=8> */
[----:B------:R-:W-:Y:S02]  /*38670*/  PRMT R21, RZ, 0x7610, R21 ;  /* 0x00007610ff157816 */ /* 0x000fe40000000015 */
[----:B------:R-:W-:Y:S01]  /*38680*/  ISETP.GT.AND P1, PT, R18, 0x67, PT ;  /* 0x000000671200780c */ /* 0x000fe20003f24270 */
[----:B----4-:R-:W-:Y:S02]  /*38690*/  @P2 IMAD.MOV.U32 R24, RZ, RZ, R6 ;  /* 0x000000ffff182224 */ /* 0x010fe400078e0006 */
[----:B------:R-:W-:Y:S01]  /*386a0*/  @P2 IMAD.MOV.U32 R25, RZ, RZ, R8 ;  /* 0x000000ffff192224 */ /* 0x000fe200078e0008 */
[----:B------:R-:W4:Y:S04]  /*386b0*/  LDL R6, [R1+0x131c] ;  /* 0x00131c0001067983 */ /* 0x000f280000100800 */
[----:B------:R-:W4:Y:S04]  /*386c0*/  LDL R8, [R1+0x1318] ;  /* 0x0013180001087983 */ /* 0x000f280000100800 */
[----:B------:R0:W4:Y:S01]  /*386d0*/  @P2 LDG.E.U8 R21, desc[UR14][R24.64] ;  /* 0x0000000e18152981 */ /* 0x000122000c1e1100 */
[----:B------:R-:W-:-:S06]  /*386e0*/  PRMT R20, RZ, 0x7610, R20 ;  /* 0x00007610ff147816 */ /* 0x000fcc0000000014 */
[----:B------:R1:W4:Y:S01]  /*386f0*/  @P2 LDG.E.U8 R20, desc[UR14][R22.64] ;  /* 0x0000000e16142981 */ /* 0x000322000c1e1100 */
[----:B0-----:R-:W-:Y:S02]  /*38700*/  @P2 IMAD.MOV.U32 R24, RZ, RZ, R4 ;  /* 0x000000ffff182224 */ /* 0x001fe400078e0004 */
[----:B------:R-:W-:Y:S01]  /*38710*/  @P2 IMAD.MOV.U32 R25, RZ, RZ, R11 ;  /* 0x000000ffff192224 */ /* 0x000fe200078e000b */
[----:B------:R-:W4:Y:S04]  /*38720*/  LDL R4, [R1+0x1324] ;  /* 0x0013240001047983 */ /* 0x000f280000100800 */
[----:B------:R-:W4:Y:S01]  /*38730*/  LDL R11, [R1+0x1320] ;  /* 0x00132000010b7983 */ /* 0x000f220000100800 */
[----:B-1----:R-:W-:Y:S01]  /*38740*/  PRMT R23, RZ, 0x7610, R23 ;  /* 0x00007610ff177816 */ /* 0x002fe20000000017 */
[----:B------:R-:W-:-:S02]  /*38750*/  @P1 IMAD.MOV.U32 R26, RZ, RZ, R5 ;  /* 0x000000ffff1a1224 */ /* 0x000fc400078e0005 */
[----:B------:R-:W-:Y:S01]  /*38760*/  @P1 IMAD.MOV.U32 R27, RZ, RZ, R9 ;  /* 0x000000ffff1b1224 */ /* 0x000fe200078e0009 */
[----:B------:R-:W4:Y:S04]  /*38770*/  LDL R5, [R1+0x132c] ;  /* 0x00132c0001057983 */ /* 0x000f280000100800 */
[----:B------:R-:W4:Y:S04]  /*38780*/  LDL R9, [R1+0x1328] ;  /* 0x0013280001097983 */ /* 0x000f280000100800 */
[----:B------:R-:W4:Y:S01]  /*38790*/  @P1 LDG.E.U8 R23, desc[UR14][R26.64] ;  /* 0x0000000e1a171981 */ /* 0x000f22000c1e1100 */
[----:B------:R-:W-:Y:S01]  /*387a0*/  PRMT R22, RZ, 0x7610, R22 ;  /* 0x00007610ff167816 */ /* 0x000fe20000000016 */
[----:B------:R-:W-:-:S02]  /*387b0*/  @P1 IMAD.MOV.U32 R28, RZ, RZ, R14 ;  /* 0x000000ffff1c1224 */ /* 0x000fc400078e000e */
[----:B------:R-:W-:Y:S01]  /*387c0*/  @P1 IMAD.MOV.U32 R29, RZ, RZ, R15 ;  /* 0x000000ffff1d1224 */ /* 0x000fe200078e000f */
[----:B------:R-:W4:Y:S04]  /*387d0*/  LDL R14, [R1+0x133c] ;  /* 0x00133c00010e7983 */ /* 0x000f280000100800 */
[----:B------:R0:W4:Y:S04]  /*387e0*/  @P2 LDG.E.U8 R22, desc[UR14][R24.64] ;  /* 0x0000000e18162981 */ /* 0x000128000c1e1100 */
[----:B------:R-:W4:Y:S01]  /*387f0*/  LDL R15, [R1+0x1338] ;  /* 0x00133800010f7983 */ /* 0x000f220000100800 */
[----:B0-----:R-:W-:-:S06]  /*38800*/  PRMT R25, RZ, 0x7610, R25 ;  /* 0x00007610ff197816 */ /* 0x001fcc0000000019 */
[----:B------:R0:W4:Y:S01]  /*38810*/  @P1 LDG.E.U8 R25, desc[UR14][R28.64] ;  /* 0x0000000e1c191981 */ /* 0x000122000c1e1100 */
[----:B--2---:R-:W-:-:S03]  /*38820*/  @P1 IMAD.MOV.U32 R27, RZ, RZ, R7 ;  /* 0x000000ffff1b1224 */ /* 0x004fc600078e0007 */
[----:B------:R-:W2:Y:S01]  /*38830*/  LDL R7, [R1+0x1330] ;  /* 0x0013300001077983 */ /* 0x000ea20000100800 */
[----:B---3--:R-:W-:-:S03]  /*38840*/  @P1 IMAD.MOV.U32 R26, RZ, RZ, R2 ;  /* 0x000000ffff1a1224 */ /* 0x008fc600078e0002 */
[----:B------:R-:W3:Y:S01]  /*38850*/  LDL R2, [R1+0x1334] ;  /* 0x0013340001027983 */ /* 0x000ee20000100800 */
[----:B0-----:R-:W-:-:S03]  /*38860*/  @P1 IMAD.MOV.U32 R29, RZ, RZ, R10 ;  /* 0x000000ffff1d1224 */ /* 0x001fc600078e000a */
[----:B------:R-:W3:Y:S01]  /*38870*/  LDL R10, [R1+0x1340] ;  /* 0x00134000010a7983 */ /* 0x000ee20000100800 */
[----:B------:R-:W-:-:S03]  /*38880*/  @P1 IMAD.MOV.U32 R28, RZ, RZ, R3 ;  /* 0x000000ffff1c1224 */ /* 0x000fc600078e0003 */
[----:B------:R-:W3:Y:S01]  /*38890*/  LDL R3, [R1+0x1344] ;  /* 0x0013440001037983 */ /* 0x000ee20000100800 */
[----:B------:R-:W-:Y:S02]  /*388a0*/  ISETP.GT.AND P2, PT, R18, 0x68, PT ;  /* 0x000000681200780c */ /* 0x000fe40003f44270 */
[----:B------:R-:W-:-:S06]  /*388b0*/  PRMT R24, RZ, 0x7610, R24 ;  /* 0x00007610ff187816 */ /* 0x000fcc0000000018 */
[----:B------:R0:W3:Y:S05]  /*388c0*/  @P1 LDG.E.U8 R24, desc[UR14][R26.64] ;  /* 0x0000000e1a181981 */ /* 0x0000ea000c1e1100 */
[----:B------:R-:W-:Y:S02]  /*388d0*/  @P2 IMAD.MOV.U32 R30, RZ, RZ, R12 ;  /* 0x000000ffff1e2224 */ /* 0x000fe400078e000c */
[----:B------:R-:W-:Y:S01]  /*388e0*/  @P2 IMAD.MOV.U32 R31, RZ, RZ, R13 ;  /* 0x000000ffff1f2224 */ /* 0x000fe200078e000d */
[----:B------:R-:W3:Y:S04]  /*388f0*/  LDL R12, [R1+0x1354] ;  /* 0x00135400010c7983 */ /* 0x000ee80000100800 */
[----:B------:R-:W3:Y:S01]  /*38900*/  LDL R13, [R1+0x1350] ;  /* 0x00135000010d7983 */ /* 0x000ee20000100800 */
[----:B0-----:R-:W-:-:S02]  /*38910*/  PRMT R26, RZ, 0x7610, R26 ;  /* 0x00007610ff1a7816 */ /* 0x001fc4000000001a */
[----:B------:R-:W-:-:S04]  /*38920*/  PRMT R27, RZ, 0x7610, R27 ;  /* 0x00007610ff1b7816 */ /* 0x000fc8000000001b */
[----:B------:R0:W3:Y:S04]  /*38930*/  @P1 LDG.E.U8 R26, desc[UR14][R28.64] ;  /* 0x0000000e1c1a1981 */ /* 0x0000e8000c1e1100 */
[----:B------:R4:W3:Y:S01]  /*38940*/  @P2 LDG.E.U8 R27, desc[UR14][R30.64] ;  /* 0x0000000e1e1b2981 */ /* 0x0008e2000c1e1100 */
[----:B0-----:R-:W-:Y:S01]  /*38950*/  PRMT R28, RZ, 0x7610, R28 ;  /* 0x00007610ff1c7816 */ /* 0x001fe2000000001c */
        /* <DEDUP_REMOVED lines=8> */
[----:B------:R-:W4:Y:S01]  /*389e0*/  LDL R11, [R1+0x1358] ;  /* 0x00135800010b7983 */ /* 0x000f220000100800 */
[----:B------:R-:W-:Y:S02]  /*389f0*/  PRMT R29, RZ, 0x7610, R29 ;  /* 0x00007610ff1d7816 */ /* 0x000fe4000000001d */
[----:B------:R-:W-:Y:S01]  /*38a00*/  ISETP.GT.AND P1, PT, R18, 0x69, PT ;  /* 0x000000691200780c */ /* 0x000fe20003f24270 */
[----:B------:R-:W-:Y:S02]  /*38a10*/  @P2 IMAD.MOV.U32 R32, RZ, RZ, R5 ;  /* 0x000000ffff202224 */ /* 0x000fe400078e0005 */
[----:B------:R-:W-:Y:S01]  /*38a20*/  @P2 IMAD.MOV.U32 R33, RZ, RZ, R9 ;  /* 0x000000ffff212224 */ /* 0x000fe200078e0009 */
[----:B------:R-:W4:Y:S04]  /*38a30*/  LDL R5, [R1+0x1364] ;  /* 0x0013640001057983 */ /* 0x000f280000100800 */
[----:B------:R-:W4:Y:S04]  /*38a40*/  LDL R9, [R1+0x1360] ;  /* 0x0013600001097983 */ /* 0x000f280000100800 */
[----:B------:R0:W4:Y:S02]  /*38a50*/  @P2 LDG.E.U8 R29, desc[UR14][R30.64] ;  /* 0x0000000e1e1d2981 */ /* 0x000124000c1e1100 */
[----:B0-----:R-:W-:-:S06]  /*38a60*/  PRMT R30, RZ, 0x7610, R30 ;  /* 0x00007610ff1e7816 */ /* 0x001fcc000000001e */
[----:B------:R2:W4:Y:S01]  /*38a70*/  @P2 LDG.E.U8 R30, desc[UR14][R32.64] ;  /* 0x0000000e201e2981 */ /* 0x000522000c1e1100 */
[----:B------:R-:W-:Y:S01]  /*38a80*/  PRMT R31, RZ, 0x7610, R31 ;  /* 0x00007610ff1f7816 */ /* 0x000fe2000000001f */
[----:B------:R-:W-:Y:S02]  /*38a90*/  @P1 IMAD.MOV.U32 R34, RZ, RZ, R14 ;  /* 0x000000ffff221224 */ /* 0x000fe400078e000e */
[----:B------:R-:W-:Y:S01]  /*38aa0*/  @P1 IMAD.MOV.U32 R35, RZ, RZ, R15 ;  /* 0x000000ffff231224 */ /* 0x000fe200078e000f */
[----:B------:R-:W4:Y:S04]  /*38ab0*/  LDL R14, [R1+0x1374] ;  /* 0x00137400010e7983 */ /* 0x000f280000100800 */
[----:B------:R-:W4:Y:S01]  /*38ac0*/  LDL R15, [R1+0x1370] ;  /* 0x00137000010f7983 */ /* 0x000f220000100800 */
[----:B--2---:R-:W-:-:S03]  /*38ad0*/  @P1 IMAD.MOV.U32 R33, RZ, RZ, R7 ;  /* 0x000000ffff211224 */ /* 0x004fc600078e0007 */
[----:B------:R-:W2:Y:S01]  /*38ae0*/  LDL R7, [R1+0x1368] ;  /* 0x0013680001077983 */ /* 0x000ea20000100800 */
[----:B---3--:R-:W-:-:S03]  /*38af0*/  @P1 IMAD.MOV.U32 R32, RZ, RZ, R2 ;  /* 0x000000ffff201224 */ /* 0x008fc600078e0002 */
[----:B------:R-:W3:Y:S04]  /*38b00*/  LDL R2, [R1+0x136c] ;  /* 0x00136c0001027983 */ /* 0x000ee80000100800 */
[----:B------:R0:W3:Y:S02]  /*38b10*/  @P1 LDG.E.U8 R31, desc[UR14][R32.64] ;  /* 0x0000000e201f1981 */ /* 0x0000e4000c1e1100 */
[----:B0-----:R-:W-:-:S06]  /*38b20*/  PRMT R32, RZ, 0x7610, R32 ;  /* 0x00007610ff207816 */ /* 0x001fcc0000000020 */
[----:B------:R0:W3:Y:S02]  /*38b30*/  @P1 LDG.E.U8 R32, desc[UR14][R34.64] ;  /* 0x0000000e22201981 */ /* 0x0000e4000c1e1100 */
[----:B0-----:R-:W-:Y:S02]  /*38b40*/  @P1 IMAD.MOV.U32 R35, RZ, RZ, R10 ;  /* 0x000000ffff231224 */ /* 0x001fe400078e000a */
[----:B------:R-:W3:Y:S01]  /*38b50*/  LDL R10, [R1+0x1378] ;  /* 0x00137800010a7983 */ /* 0x000ee20000100800 */
[----:B------:R-:W-:-:S03]  /*38b60*/  @P1 IMAD.MOV.U32 R34, RZ, RZ, R3 ;  /* 0x000000ffff221224 */ /* 0x000fc600078e0003 */
[----:B------:R-:W3:Y:S01]  /*38b70*/  LDL R3, [R1+0x137c] ;  /* 0x00137c0001037983 */ /* 0x000ee20000100800 */
[----:B------:R-:W-:Y:S02]  /*38b80*/  PRMT R33, RZ, 0x7610, R33 ;  /* 0x00007610ff217816 */ /* 0x000fe40000000021 */
[----:B------:R-:W-:-:S04]  /*38b90*/  ISETP.GT.AND P2, PT, R18, 0x6a, PT ;  /* 0x0000006a1200780c */ /* 0x000fc80003f44270 */
[----:B------:R0:W3:Y:S02]  /*38ba0*/  @P1 LDG.E.U8 R33, desc[UR14][R34.64] ;  /* 0x0000000e22211981 */ /* 0x0000e4000c1e1100 */
[----:B0-----:R-:W-:Y:S02]  /*38bb0*/  PRMT R34, RZ, 0x7610, R34 ;  /* 0x00007610ff227816 */ /* 0x001fe40000000022 */
[----:B------:R-:W-:Y:S01]  /*38bc0*/  PRMT R35, RZ, 0x7610, R35 ;  /* 0x00007610ff237816 */ /* 0x000fe20000000023 */
[----:B----4-:R-:W-:Y:S02]  /*38bd0*/  @P1 IMAD.MOV.U32 R36, RZ, RZ, R6 ;  /* 0x000000ffff241224 */ /* 0x010fe400078e0006 */
[----:B------:R-:W-:Y:S01]  /*38be0*/  @P1 IMAD.MOV.U32 R37, RZ, RZ, R8 ;  /* 0x000000ffff251224 */ /* 0x000fe200078e0008 */
[----:B------:R-:W4:Y:S04]  /*38bf0*/  LDL R6, [R1+0x1384] ;  /* 0x0013840001067983 */ /* 0x000f280000100800 */
[----:B------:R-:W4:Y:S04]  /*38c00*/  LDL R8, [R1+0x1380] ;  /* 0x0013800001087983 */ /* 0x000f280000100800 */
[----:B------:R0:W4:Y:S02]  /*38c10*/  @P1 LDG.E.U8 R34, desc[UR14][R36.64] ;  /* 0x0000000e24221981 */ /* 0x000124000c1e1100 */
[----:B0-----:R-:W-:-:S02]  /*38c20*/  @P2 IMAD.MOV.U32 R36, RZ, RZ, R12 ;  /* 0x000000ffff242224 */ /* 0x001fc400078e000c */
[----:B------:R-:W-:Y:S02]  /*38c30*/  @P2 IMAD.MOV.U32 R37, RZ, RZ, R13 ;  /* 0x000000ffff252224 */ /* 0x000fe400078e000d */
[----:B------:R-:W-:Y:S02]  /*38c40*/  @P2 IMAD.MOV.U32 R38, RZ, RZ, R4 ;  /* 0x000000ffff262224 */ /* 0x000fe400078e0004 */
[----:B------:R-:W-:Y:S01]  /*38c50*/  @P2 IMAD.MOV.U32 R39, RZ, RZ, R11 ;  /* 0x000000ffff272224 */ /* 0x000fe200078e000b */
[----:B------:R-:W4:Y:S04]  /*38c60*/  LDL R4, [R1+0x138c] ;  /* 0x00138c0001047983 */ /* 0x000f280000100800 */
[----:B------:R-:W4:Y:S04]  /*38c70*/  LDL R11, [R1+0x1388] ;  /* 0x00138800010b7983 */ /* 0x000f280000100800 */
[----:B------:R0:W4:Y:S04]  /*38c80*/  @P2 LDG.E.U8 R35, desc[UR14][R36.64] ;  /* 0x0000000e24232981 */ /* 0x000128000c1e1100 */
[----:B------:R-:W4:Y:S04]  /*38c90*/  LDL R13, [R1+0x1398] ;  /* 0x00139800010d7983 */ /* 0x000f280000100800 */
[----:B------:R-:W4:Y:S01]  /*38ca0*/  LDL R12, [R1+0x139c] ;  /* 0x00139c00010c7983 */ /* 0x000f220000100800 */
[----:B0-----:R-:W-:-:S06]  /*38cb0*/  PRMT R36, RZ, 0x7610, R36 ;  /* 0x00007610ff247816 */ /* 0x001fcc0000000024 */
[----:B------:R0:W4:Y:S02]  /*38cc0*/  @P2 LDG.E.U8 R36, desc[UR14][R38.64] ;  /* 0x0000000e26242981 */ /* 0x000124000c1e1100 */
[----:B0-----:R-:W-:Y:S02]  /*38cd0*/  @P2 IMAD.MOV.U32 R38, RZ, RZ, R5 ;  /* 0x000000ffff262224 */ /* 0x001fe400078e0005 */
[----:B------:R-:W-:Y:S01]  /*38ce0*/  @P2 IMAD.MOV.U32 R39, RZ, RZ, R9 ;  /* 0x000000ffff272224 */ /* 0x000fe200078e0009 */
[----:B------:R-:W4:Y:S04]  /*38cf0*/  LDL R5, [R1+0x1394] ;  /* 0x0013940001057983 */ /* 0x000f280000100800 */
[----:B------:R-:W4:Y:S01]  /*38d00*/  LDL R9, [R1+0x1390] ;  /* 0x0013900001097983 */ /* 0x000f220000100800 */
[----:B------:R-:W-:Y:S01]  /*38d10*/  ISETP.GT.AND P1, PT, R18, 0x6b, PT ;  /* 0x0000006b1200780c */ /* 0x000fe20003f24270 */
[----:B--2---:R-:W-:-:S02]  /*38d20*/  @P2 IMAD.MOV.U32 R41, RZ, RZ, R7 ;  /* 0x000000ffff292224 */ /* 0x004fc400078e0007 */
[----:B------:R-:W2:Y:S01]  /*38d30*/  LDL R7, [R1+0x13a0] ;  /* 0x0013a00001077983 */ /* 0x000ea20000100800 */
[----:B---3--:R-:W-:-:S03]  /*38d40*/  @P2 IMAD.MOV.U32 R40, RZ, RZ, R2 ;  /* 0x000000ffff282224 */ /* 0x008fc600078e0002 */
[----:B------:R-:W3:Y:S06]  /*38d50*/  LDL R2, [R1+0x13a4] ;  /* 0x0013a40001027983 */ /* 0x000eec0000100800 */
[----:B------:R-:W-:Y:S02]  /*38d60*/  @P1 IMAD.MOV.U32 R43, RZ, RZ, R10 ;  /* 0x000000ffff2b1224 */ /* 0x000fe400078e000a */
[----:B------:R-:W3:Y:S01]  /*38d70*/  LDL R10, [R1+0x13a8] ;  /* 0x0013a800010a7983 */ /* 0x000ee20000100800 */
[----:B------:R-:W-:-:S03]  /*38d80*/  @P1 IMAD.MOV.U32 R42, RZ, RZ, R3 ;  /* 0x000000ffff2a1224 */ /* 0x000fc600078e0003 */
[----:B------:R-:W3:Y:S01]  /*38d90*/  LDL R3, [R1+0x13ac] ;  /* 0x0013ac0001037983 */ /* 0x000ee20000100800 */
[----:B------:R-:W-:-:S06]  /*38da0*/  PRMT R37, RZ, 0x7610, R37 ;  /* 0x00007610ff257816 */ /* 0x000fcc0000000025 */
[----:B------:R0:W3:Y:S02]  /*38db0*/  @P2 LDG.E.U8 R37, desc[UR14][R38.64] ;  /* 0x0000000e26252981 */ /* 0x0000e4000c1e1100 */
[----:B0-----:R-:W-:Y:S02]  /*38dc0*/  PRMT R38, RZ, 0x7610, R38 ;  /* 0x00007610ff267816 */ /* 0x001fe40000000026 */
[----:B------:R-:W-:-:S04]  /*38dd0*/  PRMT R39, RZ, 0x7610, R39 ;  /* 0x00007610ff277816 */ /* 0x000fc80000000027 */
[----:B------:R0:W3:Y:S02]  /*38de0*/  @P2 LDG.E.U8 R38, desc[UR14][R40.64] ;  /* 0x0000000e28262981 */ /* 0x0000e4000c1e1100 */
[----:B0-----:R-:W-:Y:S02]  /*38df0*/  @P1 IMAD.MOV.U32 R40, RZ, RZ, R14 ;  /* 0x000000ffff281224 */ /* 0x001fe400078e000e */
[----:B------:R-:W-:Y:S01]  /*38e00*/  @P1 IMAD.MOV.U32 R41, RZ, RZ, R15 ;  /* 0x000000ffff291224 */ /* 0x000fe200078e000f */
[----:B------:R-:W3:Y:S04]  /*38e10*/  LDL R14, [R1+0x13b4] ;  /* 0x0013b400010e7983 */ /* 0x000ee80000100800 */
[----:B------:R-:W3:Y:S04]  /*38e20*/  LDL R15, [R1+0x13b0] ;  /* 0x0013b000010f7983 */ /* 0x000ee80000100800 */
[----:B------:R0:W3:Y:S02]  /*38e30*/  @P1 LDG.E.U8 R39, desc[UR14][R40.64] ;  /* 0x0000000e28271981 */ /* 0x0000e4000c1e1100 */
[----:B0-----:R-:W-:-:S06]  /*38e40*/  PRMT R40, RZ, 0x7610, R40 ;  /* 0x00007610ff287816 */ /* 0x001fcc0000000028 */
[----:B------:R0:W3:Y:S01]  /*38e50*/  @P1 LDG.E.U8 R40, desc[UR14][R42.64] ;  /* 0x0000000e2a281981 */ /* 0x0000e2000c1e1100 */
[----:B------:R-:W-:Y:S02]  /*38e60*/  PRMT R41, RZ, 0x7610, R41 ;  /* 0x00007610ff297816 */ /* 0x000fe40000000029 */
[----:B------:R-:W-:Y:S01]  /*38e70*/  ISETP.GT.AND P2, PT, R18, 0x6c, PT ;  /* 0x0000006c1200780c */ /* 0x000fe20003f44270 */
[----:B----4-:R-:W-:Y:S02]  /*38e80*/  @P1 IMAD.MOV.U32 R44, RZ, RZ, R4 ;  /* 0x000000ffff2c1224 */ /* 0x010fe400078e0004 */
[----:B------:R-:W-:Y:S01]  /*38e90*/  @P1 IMAD.MOV.U32 R45, RZ, RZ, R11 ;  /* 0x000000ffff2d1224 */ /* 0x000fe200078e000b */
[----:B------:R-:W4:Y:S04]  /*38ea0*/  LDL R4, [R1+0x13c4] ;  /* 0x0013c40001047983 */ /* 0x000f280000100800 */
[----:B------:R-:W4:Y:S01]  /*38eb0*/  LDL R11, [R1+0x13c0] ;  /* 0x0013c000010b7983 */ /* 0x000f220000100800 */
[----:B0-----:R-:W-:-:S02]  /*38ec0*/  @P1 IMAD.MOV.U32 R42, RZ, RZ, R6 ;  /* 0x000000ffff2a1224 */ /* 0x001fc400078e0006 */
[----:B------:R-:W-:Y:S01]  /*38ed0*/  @P1 IMAD.MOV.U32 R43, RZ, RZ, R8 ;  /* 0x000000ffff2b1224 */ /* 0x000fe200078e0008 */
[----:B------:R-:W4:Y:S04]  /*38ee0*/  LDL R6, [R1+0x13bc] ;  /* 0x0013bc0001067983 */ /* 0x000f280000100800 */
[----:B------:R-:W4:Y:S04]  /*38ef0*/  LDL R8, [R1+0x13b8] ;  /* 0x0013b80001087983 */ /* 0x000f280000100800 */
[----:B------:R0:W4:Y:S02]  /*38f00*/  @P1 LDG.E.U8 R41, desc[UR14][R42.64] ;  /* 0x0000000e2a291981 */ /* 0x000124000c1e1100 */
[----:B0-----:R-:W-:-:S02]  /*38f10*/  PRMT R42, RZ, 0x7610, R42 ;  /* 0x00007610ff2a7816 */ /* 0x001fc4000000002a */
[----:B------:R-:W-:-:S04]  /*38f20*/  PRMT R43, RZ, 0x7610, R43 ;  /* 0x00007610ff2b7816 */ /* 0x000fc8000000002b */
[----:B------:R0:W4:Y:S01]  /*38f30*/  @P1 LDG.E.U8 R42, desc[UR14][R44.64] ;  /* 0x0000000e2c2a1981 */ /* 0x000122000c1e1100 */
[----:B------:R-:W-:Y:S02]  /*38f40*/  @P2 IMAD.MOV.U32 R46, RZ, RZ, R12 ;  /* 0x000000ffff2e2224 */ /* 0x000fe400078e000c */
[----:B------:R-:W-:Y:S01]  /*38f50*/  @P2 IMAD.MOV.U32 R47, RZ, RZ, R13 ;  /* 0x000000ffff2f2224 */ /* 0x000fe200078e000d */
[----:B------:R-:W4:Y:S04]  /*38f60*/  LDL R12, [R1+0x13d4] ;  /* 0x0013d400010c7983 */ /* 0x000f280000100800 */
[----:B------:R-:W4:Y:S01]  /*38f70*/  LDL R13, [R1+0x13d0] ;  /* 0x0013d000010d7983 */ /* 0x000f220000100800 */
[----:B0-----:R-:W-:Y:S02]  /*38f80*/  @P2 IMAD.MOV.U32 R44, RZ, RZ, R5 ;  /* 0x000000ffff2c2224 */ /* 0x001fe400078e0005 */
[----:B------:R-:W-:Y:S01]  /*38f90*/  @P2 IMAD.MOV.U32 R45, RZ, RZ, R9 ;  /* 0x000000ffff2d2224 */ /* 0x000fe200078e0009 */
[----:B------:R-:W4:Y:S04]  /*38fa0*/  LDL R5, [R1+0x13cc] ;  /* 0x0013cc0001057983 */ /* 0x000f280000100800 */
[----:B------:R-:W4:Y:S04]  /*38fb0*/  LDL R9, [R1+0x13c8] ;  /* 0x0013c80001097983 */ /* 0x000f280000100800 */
[----:B------:R0:W4:Y:S02]  /*38fc0*/  @P2 LDG.E.U8 R43, desc[UR14][R44.64] ;  /* 0x0000000e2c2b2981 */ /* 0x000124000c1e1100 */
[----:B0-----:R-:W-:-:S06]  /*38fd0*/  PRMT R44, RZ, 0x7610, R44 ;  /* 0x00007610ff2c7816 */ /* 0x001fcc000000002c */
[----:B------:R2:W4:Y:S02]  /*38fe0*/  @P2 LDG.E.U8 R44, desc[UR14][R46.64] ;  /* 0x0000000e2e2c2981 */ /* 0x000524000c1e1100 */
[----:B--2---:R-:W-:Y:S02]  /*38ff0*/  @P2 IMAD.MOV.U32 R47, RZ, RZ, R7 ;  /* 0x000000ffff2f2224 */ /* 0x004fe400078e0007 */
[----:B------:R-:W2:Y:S01]  /*39000*/  LDL R7, [R1+0x13d8] ;  /* 0x0013d80001077983 */ /* 0x000ea20000100800 */
[----:B---3--:R-:W-:-:S03]  /*39010*/  @P2 IMAD.MOV.U32 R46, RZ, RZ, R2 ;  /* 0x000000ffff2e2224 */ /* 0x008fc600078e0002 */
[----:B------:R-:W3:Y:S01]  /*39020*/  LDL R2, [R1+0x13dc] ;  /* 0x0013dc0001027983 */ /* 0x000ee20000100800 */
[----:B------:R-:W-:-:S03]  /*39030*/  @P2 IMAD.MOV.U32 R49, RZ, RZ, R10 ;  /* 0x000000ffff312224 */ /* 0x000fc600078e000a */
[----:B------:R-:W3:Y:S01]  /*39040*/  LDL R10, [R1+0x13e0] ;  /* 0x0013e000010a7983 */ /* 0x000ee20000100800 */
[----:B------:R-:W-:-:S03]  /*39050*/  @P2 IMAD.MOV.U32 R48, RZ, RZ, R3 ;  /* 0x000000ffff302224 */ /* 0x000fc600078e0003 */
[----:B------:R-:W3:Y:S01]  /*39060*/  LDL R3, [R1+0x13e4] ;  /* 0x0013e40001037983 */ /* 0x000ee20000100800 */
[----:B------:R-:W-:Y:S02]  /*39070*/  PRMT R45, RZ, 0x7610, R45 ;  /* 0x00007610ff2d7816 */ /* 0x000fe4000000002d */
[----:B------:R-:W-:-:S04]  /*39080*/  ISETP.GT.AND P1, PT, R18, 0x6d, PT ;  /* 0x0000006d1200780c */ /* 0x000fc80003f24270 */
        /* <DEDUP_REMOVED lines=9> */
[----:B0-----:R-:W-:Y:S01]  /*39120*/  PRMT R48, RZ, 0x7610, R48 ;  /* 0x00007610ff307816 */ /* 0x001fe20000000030 */
[----:B----4-:R-:W-:-:S02]  /*39130*/  @P1 IMAD.MOV.U32 R50, RZ, RZ, R6 ;  /* 0x000000ffff321224 */ /* 0x010fc400078e0006 */
        /* <DEDUP_REMOVED lines=8> */
[----:B------:R-:W-:Y:S01]  /*391c0*/  ISETP.GT.AND P2, PT, R18, 0x6e, PT ;  /* 0x0000006e1200780c */ /* 0x000fe20003f44270 */
[----:B------:R-:W-:Y:S02]  /*391d0*/  @P1 IMAD.MOV.U32 R52, RZ, RZ, R5 ;  /* 0x000000ffff341224 */ /* 0x000fe400078e0005 */
[----:B------:R-:W4:Y:S01]  /*391e0*/  LDL R5, [R1+0x1404] ;  /* 0x0014040001057983 */ /* 0x000f220000100800 */
[----:B------:R-:W-:-:S03]  /*391f0*/  @P1 IMAD.MOV.U32 R53, RZ, RZ, R9 ;  /* 0x000000ffff351224 */ /* 0x000fc600078e0009 */
[----:B------:R-:W4:Y:S01]  /*39200*/  LDL R9, [R1+0x1400] ;  /* 0x0014000001097983 */ /* 0x000f220000100800 */
[----:B------:R-:W-:-:S06]  /*39210*/  PRMT R49, RZ, 0x7610, R49 ;  /* 0x00007610ff317816 */ /* 0x000fcc0000000031 */
[----:B------:R0:W4:Y:S02]  /*39220*/  @P1 LDG.E.U8 R49, desc[UR14][R50.64] ;  /* 0x0000000e32311981 */ /* 0x000124000c1e1100 */
[----:B0-----:R-:W-:Y:S02]  /*39230*/  PRMT R50, RZ, 0x7610, R50 ;  /* 0x00007610ff327816 */ /* 0x001fe40000000032 */
[----:B------:R-:W-:-:S04]  /*39240*/  PRMT R51, RZ, 0x7610, R51 ;  /* 0x00007610ff337816 */ /* 0x000fc80000000033 */
[----:B------:R0:W4:Y:S02]  /*39250*/  @P1 LDG.E.U8 R50, desc[UR14][R52.64] ;  /* 0x0000000e34321981 */ /* 0x000124000c1e1100 */
[----:B0-----:R-:W-:Y:S02]  /*39260*/  @P2 IMAD.MOV.U32 R52, RZ, RZ, R12 ;  /* 0x000000ffff342224 */ /* 0x001fe400078e000c */
[----:B------:R-:W-:Y:S01]  /*39270*/  @P2 IMAD.MOV.U32 R53, RZ, RZ, R13 ;  /* 0x000000ffff352224 */ /* 0x000fe200078e000d */
[----:B------:R-:W4:Y:S04]  /*39280*/  LDL R12, [R1+0x1414] ;  /* 0x00141400010c7983 */ /* 0x000f280000100800 */
[----:B------:R-:W4:Y:S04]  /*39290*/  LDL R13, [R1+0x1410] ;  /* 0x00141000010d7983 */ /* 0x000f280000100800 */
[----:B------:R0:W4:Y:S02]  /*392a0*/  @P2 LDG.E.U8 R51, desc[UR14][R52.64] ;  /* 0x0000000e34332981 */ /* 0x000124000c1e1100 */
[----:B0-----:R-:W-:Y:S01]  /*392b0*/  PRMT R52, RZ, 0x7610, R52 ;  /* 0x00007610ff347816 */ /* 0x001fe20000000034 */
[----:B--2---:R-:W-:-:S02]  /*392c0*/  @P2 IMAD.MOV.U32 R55, RZ, RZ, R7 ;  /* 0x000000ffff372224 */ /* 0x004fc400078e0007 */
[----:B------:R-:W2:Y:S01]  /*392d0*/  LDL R7, [R1+0x1408] ;  /* 0x0014080001077983 */ /* 0x000ea20000100800 */
[----:B---3--:R-:W-:-:S03]  /*392e0*/  @P2 IMAD.MOV.U32 R54, RZ, RZ, R2 ;  /* 0x000000ffff362224 */ /* 0x008fc600078e0002 */
[----:B------:R-:W3:Y:S04]  /*392f0*/  LDL R2, [R1+0x140c] ;  /* 0x00140c0001027983 */ /* 0x000ee80000100800 */
        /* <DEDUP_REMOVED lines=9> */
[----:B------:R-:W-:-:S05]  /*39390*/  PRMT R55, RZ, 0x7610, R55 ;  /* 0x00007610ff377816 */ /* 0x000fca0000000037 */
[----:B------:R-:W-:Y:S02]  /*393a0*/  @P1 IMAD.MOV.U32 R58, RZ, RZ, R14 ;  /* 0x000000ffff3a1224 */ /* 0x000fe400078e000e */
[----:B------:R-:W-:Y:S01]  /*393b0*/  @P1 IMAD.MOV.U32 R59, RZ, RZ, R15 ;  /* 0x000000ffff3b1224 */ /* 0x000fe200078e000f */
[----:B------:R-:W3:Y:S04]  /*393c0*/  LDL R14, [R1+0x1434] ;  /* 0x00143400010e7983 */ /* 0x000ee80000100800 */
[----:B------:R-:W3:Y:S01]  /*393d0*/  LDL R15, [R1+0x1430] ;  /* 0x00143000010f7983 */ /* 0x000ee20000100800 */
        /* <DEDUP_REMOVED lines=10> */
[----:B0-----:R-:W-:-:S06]  /*39480*/  PRMT R56, RZ, 0x7610, R56 ;  /* 0x00007610ff387816 */ /* 0x001fcc0000000038 */
[----:B------:R0:W4:Y:S02]  /*39490*/  @P1 LDG.E.U8 R56, desc[UR14][R58.64] ;  /* 0x0000000e3a381981 */ /* 0x000124000c1e1100 */
[----:B0-----:R-:W-:Y:S02]  /*394a0*/  @P1 IMAD.MOV.U32 R58, RZ, RZ, R5 ;  /* 0x000000ffff3a1224 */ /* 0x001fe400078e0005 */
[----:B------:R-:W4:Y:S01]  /*394b0*/  LDL R5, [R1+0x143c] ;  /* 0x00143c0001057983 */ /* 0x000f220000100800 */
[----:B------:R-:W-:-:S03]  /*394c0*/  @P1 IMAD.MOV.U32 R59, RZ, RZ, R9 ;  /* 0x000000ffff3b1224 */ /* 0x000fc600078e0009 */
[----:B------:R-:W4:Y:S01]  /*394d0*/  LDL R9, [R1+0x1438] ;  /* 0x0014380001097983 */ /* 0x000f220000100800 */
[----:B------:R-:W-:Y:S01]  /*394e0*/  ISETP.GT.AND P2, PT, R18, 0x70, PT ;  /* 0x000000701200780c */ /* 0x000fe20003f44270 */
[----:B--2---:R-:W-:Y:S02]  /*394f0*/  @P1 IMAD.MOV.U32 R61, RZ, RZ, R7 ;  /* 0x000000ffff3d1224 */ /* 0x004fe400078e0007 */
        /* <DEDUP_REMOVED lines=14> */
[----:B------:R-:W-:Y:S01]  /*395e0*/  ISETP.GT.AND P1, PT, R18, 0x71, PT ;  /* 0x000000711200780c */ /* 0x000fe20003f24270 */
[----:B------:R-:W3:Y:S04]  /*395f0*/  LDL R13, [R1+0x1458] ;  /* 0x00145800010d7983 */ /* 0x000ee80000100800 */
[----:B------:R0:W3:Y:S04]  /*39600*/  @P2 LDG.E.U8 R59, desc[UR14][R60.64] ;  /* 0x0000000e3c3b2981 */ /* 0x0000e8000c1e1100 */
[----:B------:R-:W3:Y:S01]  /*39610*/  LDL R12, [R1+0x145c] ;  /* 0x00145c00010c7983 */ /* 0x000ee20000100800 */
[----:B0-----:R-:W-:-:S06]  /*39620*/  PRMT R60, RZ, 0x7610, R60 ;  /* 0x00007610ff3c7816 */ /* 0x001fcc000000003c */
[----:B------:R4:W3:Y:S01]  /*39630*/  @P2 LDG.E.U8 R60, desc[UR14][R62.64] ;  /* 0x0000000e3e3c2981 */ /* 0x0008e2000c1e1100 */
[----:B------:R-:W-:Y:S01]  /*39640*/  PRMT R61, RZ, 0x7610, R61 ;  /* 0x00007610ff3d7816 */ /* 0x000fe2000000003d */
[----:B----4-:R-:W-:Y:S02]  /*39650*/  @P2 IMAD.MOV.U32 R62, RZ, RZ, R6 ;  /* 0x000000ffff3e2224 */ /* 0x010fe400078e0006 */
[----:B------:R-:W-:Y:S01]  /*39660*/  @P2 IMAD.MOV.U32 R63, RZ, RZ, R8 ;  /* 0x000000ffff3f2224 */ /* 0x000fe200078e0008 */
[----:B------:R-:W4:Y:S04]  /*39670*/  LDL R6, [R1+0x1454] ;  /* 0x0014540001067983 */ /* 0x000f280000100800 */
[----:B------:R-:W4:Y:S04]  /*39680*/  LDL R8, [R1+0x1450] ;  /* 0x0014500001087983 */ /* 0x000f280000100800 */
[----:B------:R0:W4:Y:S02]  /*39690*/  @P2 LDG.E.U8 R61, desc[UR14][R62.64] ;  /* 0x0000000e3e3d2981 */ /* 0x000124000c1e1100 */
[----:B0-----:R-:W-:Y:S01]  /*396a0*/  PRMT R62, RZ, 0x7610, R62 ;  /* 0x00007610ff3e7816 */ /* 0x001fe2000000003e */
[----:B------:R-:W-:-:S02]  /*396b0*/  @P2 IMAD.MOV.U32 R64, RZ, RZ, R4 ;  /* 0x000000ffff402224 */ /* 0x000fc400078e0004 */
[----:B------:R-:W-:Y:S01]  /*396c0*/  @P2 IMAD.MOV.U32 R65, RZ, RZ, R11 ;  /* 0x000000ffff412224 */ /* 0x000fe200078e000b */
[----:B------:R-:W4:Y:S04]  /*396d0*/  LDL R4, [R1+0x1464] ;  /* 0x0014640001047983 */ /* 0x000f280000100800 */
[----:B------:R-:W4:Y:S04]  /*396e0*/  LDL R11, [R1+0x1460] ;  /* 0x00146000010b7983 */ /* 0x000f280000100800 */
[----:B------:R0:W4:Y:S01]  /*396f0*/  @P2 LDG.E.U8 R62, desc[UR14][R64.64] ;  /* 0x0000000e403e2981 */ /* 0x000122000c1e1100 */
[----:B------:R-:W-:Y:S01]  /*39700*/  PRMT R63, RZ, 0x7610, R63 ;  /* 0x00007610ff3f7816 */ /* 0x000fe2000000003f */
[----:B0-----:R-:W-:-:S02]  /*39710*/  @P1 IMAD.MOV.U32 R64, RZ, RZ, R14 ;  /* 0x000000ffff401224 */ /* 0x001fc400078e000e */
[----:B------:R-:W-:Y:S01]  /*39720*/  @P1 IMAD.MOV.U32 R65, RZ, RZ, R15 ;  /* 0x000000ffff411224 */ /* 0x000fe200078e000f */
[----:B------:R-:W4:Y:S04]  /*39730*/  LDL R14, [R1+0x1470] ;  /* 0x00147000010e7983 */ /* 0x000f280000100800 */
[----:B------:R-:W4:Y:S04]  /*39740*/  LDL R15, [R1+0x1468] ;  /* 0x00146800010f7983 */ /* 0x000f280000100800 */
[----:B------:R0:W4:Y:S01]  /*39750*/  @P1 LDG.E.U8 R63, desc[UR14][R64.64] ;  /* 0x0000000e403f1981 */ /* 0x000122000c1e1100 */
[----:B------:R-:W-:-:S03]  /*39760*/  @P1 IMAD.MOV.U32 R66, RZ, RZ, R5 ;  /* 0x000000ffff421224 */ /* 0x000fc600078e0005 */
[----:B------:R-:W4:Y:S01]  /*39770*/  LDL R5, [R1+0x146c] ;  /* 0x00146c0001057983 */ /* 0x000f220000100800 */
[----:B0-----:R-:W-:Y:S01]  /*39780*/  PRMT R64, RZ, 0x7610, R64 ;  /* 0x00007610ff407816 */ /* 0x001fe20000000040 */
[----:B------:R-:W-:Y:S02]  /*39790*/  @P1 IMAD.MOV.U32 R67, RZ, RZ, R9 ;  /* 0x000000ffff431224 */ /* 0x000fe400078e0009 */
[----:B------:R-:W4:Y:S04]  /*397a0*/  LDL R9, [R1+0x1474] ;  /* 0x0014740001097983 */ /* 0x000f280000100800 */
[----:B------:R2:W4:Y:S02]  /*397b0*/  @P1 LDG.E.U8 R64, desc[UR14][R66.64] ;  /* 0x0000000e42401981 */ /* 0x000524000c1e1100 */
[----:B--2---:R-:W-:-:S02]  /*397c0*/  @P1 IMAD.MOV.U32 R67, RZ, RZ, R7 ;  /* 0x000000ffff431224 */ /* 0x004fc400078e0007 */
        /* <DEDUP_REMOVED lines=12> */
[----:B------:R4:W3:Y:S01]  /*39890*/  @P1 LDG.E.U8 R66, desc[UR14][R68.64] ;  /* 0x0000000e44421981 */ /* 0x0008e2000c1e1100 */
[----:B------:R-:W-:Y:S01]  /*398a0*/  ISETP.GT.AND P1, PT, R18, 0x73, PT ;  /* 0x000000731200780c */ /* 0x000fe20003f24270 */
[----:B------:R-:W-:Y:S02]  /*398b0*/  @P2 IMAD.MOV.U32 R71, RZ, RZ, R13 ;  /* 0x000000ffff472224 */ /* 0x000fe400078e000d */
[----:B------:R-:W-:Y:S01]  /*398c0*/  @P2 IMAD.MOV.U32 R70, RZ, RZ, R12 ;  /* 0x000000ffff462224 */ /* 0x000fe200078e000c */
[----:B------:R-:W3:Y:S04]  /*398d0*/  LDL R13, [R1+0x1490] ;  /* 0x00149000010d7983 */ /* 0x000ee80000100800 */
[----:B------:R-:W3:Y:S01]  /*398e0*/  LDL R12, [R1+0x1494] ;  /* 0x00149400010c7983 */ /* 0x000ee20000100800 */
[----:B----4-:R-:W-:-:S02]  /*398f0*/  @P2 IMAD.MOV.U32 R68, RZ, RZ, R6 ;  /* 0x000000ffff442224 */ /* 0x010fc400078e0006 */
[----:B------:R-:W-:Y:S01]  /*39900*/  @P2 IMAD.MOV.U32 R69, RZ, RZ, R8 ;  /* 0x000000ffff452224 */ /* 0x000fe200078e0008 */
[----:B------:R-:W4:Y:S04]  /*39910*/  LDL R6, [R1+0x148c] ;  /* 0x00148c0001067983 */ /* 0x000f280000100800 */
[----:B------:R-:W4:Y:S04]  /*39920*/  LDL R8, [R1+0x1488] ;  /* 0x0014880001087983 */ /* 0x000f280000100800 */
[----:B------:R0:W4:Y:S02]  /*39930*/  @P2 LDG.E.U8 R67, desc[UR14][R68.64] ;  /* 0x0000000e44432981 */ /* 0x000124000c1e1100 */
[----:B0-----:R-:W-:-:S02]  /*39940*/  PRMT R68, RZ, 0x7610, R68 ;  /* 0x00007610ff447816 */ /* 0x001fc40000000044 */
[----:B------:R-:W-:-:S04]  /*39950*/  PRMT R69, RZ, 0x7610, R69 ;  /* 0x00007610ff457816 */ /* 0x000fc80000000045 */
[----:B------:R0:W4:Y:S02]  /*39960*/  @P2 LDG.E.U8 R68, desc[UR14][R70.64] ;  /* 0x0000000e46442981 */ /* 0x000124000c1e1100 */
[----:B0-----:R-:W-:Y:S02]  /*39970*/  @P2 IMAD.MOV.U32 R70, RZ, RZ, R4 ;  /* 0x000000ffff462224 */ /* 0x001fe400078e0004 */
[----:B------:R-:W-:Y:S02]  /*39980*/  @P2 IMAD.MOV.U32 R71, RZ, RZ, R11 ;  /* 0x000000ffff472224 */ /* 0x000fe400078e000b */
[----:B------:R-:W-:Y:S01]  /*39990*/  @P2 IMAD.MOV.U32 R73, RZ, RZ, R15 ;  /* 0x000000ffff492224 */ /* 0x000fe200078e000f */
[----:B------:R-:W4:Y:S04]  /*399a0*/  LDL R11, [R1+0x1498] ;  /* 0x00149800010b7983 */ /* 0x000f280000100800 */
[----:B------:R0:W4:Y:S04]  /*399b0*/  @P2 LDG.E.U8 R69, desc[UR14][R70.64] ;  /* 0x0000000e46452981 */ /* 0x000128000c1e1100 */
[----:B------:R-:W4:Y:S04]  /*399c0*/  LDL R4, [R1+0x149c] ;  /* 0x00149c0001047983 */ /* 0x000f280000100800 */
[----:B------:R-:W4:Y:S01]  /*399d0*/  LDL R15, [R1+0x15a8] ;  /* 0x0015a800010f7983 */ /* 0x000f220000100800 */
[----:B0-----:R-:W-:Y:S01]  /*399e0*/  PRMT R70, RZ, 0x7610, R70 ;  /* 0x00007610ff467816 */ /* 0x001fe20000000046 */
[----:B------:R-:W-:-:S02]  /*399f0*/  @P2 IMAD.MOV.U32 R72, RZ, RZ, R5 ;  /* 0x000000ffff482224 */ /* 0x000fc400078e0005 */
[----:B------:R-:W4:Y:S04]  /*39a00*/  LDL R5, [R1+0x14a4] ;  /* 0x0014a40001057983 */ /* 0x000f280000100800 */
[----:B------:R0:W4:Y:S02]  /*39a10*/  @P2 LDG.E.U8 R70, desc[UR14][R72.64] ;  /* 0x0000000e48462981 */ /* 0x000124000c1e1100 */
[----:B0-----:R-:W-:Y:S02]  /*39a20*/  @P1 IMAD.MOV.U32 R72, RZ, RZ, R9 ;  /* 0x000000ffff481224 */ /* 0x001fe400078e0009 */
[----:B------:R-:W4:Y:S01]  /*39a30*/  LDL R9, [R1+0x14a0] ;  /* 0x0014a00001097983 */ /* 0x000f220000100800 */
[----:B------:R-:W-:Y:S01]  /*39a40*/  PRMT R71, RZ, 0x7610, R71 ;  /* 0x00007610ff477816 */ /* 0x000fe20000000047 */
[----:B------:R-:W-:-:S02]  /*39a50*/  @P1 IMAD.MOV.U32 R73, RZ, RZ, R14 ;  /* 0x000000ffff491224 */ /* 0x000fc400078e000e */
[----:B--2---:R-:W-:-:S03]  /*39a60*/  @P1 IMAD.MOV.U32 R75, RZ, RZ, R7 ;  /* 0x000000ffff4b1224 */ /* 0x004fc600078e0007 */
[----:B------:R0:W2:Y:S04]  /*39a70*/  @P1 LDG.E.U8 R71, desc[UR14][R72.64] ;  /* 0x0000000e48471981 */ /* 0x0000a8000c1e1100 */
[----:B------:R-:W2:Y:S01]  /*39a80*/  LDL R7, [R1+0x14a8] ;  /* 0x0014a80001077983 */ /* 0x000ea20000100800 */
[----:B---3--:R-:W-:-:S03]  /*39a90*/  @P1 IMAD.MOV.U32 R74, RZ, RZ, R2 ;  /* 0x000000ffff4a1224 */ /* 0x008fc600078e0002 */
[----:B------:R-:W3:Y:S01]  /*39aa0*/  LDL R2, [R1+0x14ac] ;  /* 0x0014ac0001027983 */ /* 0x000ee20000100800 */
[----:B------:R-:W-:-:S03]  /*39ab0*/  ISETP.GT.AND P2, PT, R18, 0x74, PT ;  /* 0x000000741200780c */ /* 0x000fc60003f44270 */
[----:B------:R-:W3:Y:S01]  /*39ac0*/  LDL R14, [R1+0x15ac] ;  /* 0x0015ac00010e7983 */ /* 0x000ee20000100800 */
[----:B0-----:R-:W-:-:S06]  /*39ad0*/  PRMT R72, RZ, 0x7610, R72 ;  /* 0x00007610ff487816 */ /* 0x001fcc0000000048 */
[----:B------:R0:W3:Y:S02]  /*39ae0*/  @P1 LDG.E.U8 R72, desc[UR14][R74.64] ;  /* 0x0000000e4a481981 */ /* 0x0000e4000c1e1100 */
[----:B0-----:R-:W-:Y:S02]  /*39af0*/  @P1 IMAD.MOV.U32 R75, RZ, RZ, R10 ;  /* 0x000000ffff4b1224 */ /* 0x001fe400078e000a */
[----:B------:R-:W3:Y:S01]  /*39b00*/  LDL R10, [R1+0x14b0] ;  /* 0x0014b000010a7983 */ /* 0x000ee20000100800 */
[----:B------:R-:W-:-:S03]  /*39b10*/  @P1 IMAD.MOV.U32 R74, RZ, RZ, R3 ;  /* 0x000000ffff4a1224 */ /* 0x000fc600078e0003 */
[----:B------:R-:W3:Y:S01]  /*39b20*/  LDL R3, [R1+0x14b4] ;  /* 0x0014b40001037983 */ /* 0x000ee20000100800 */
[----:B------:R-:W-:-:S06]  /*39b30*/  PRMT R73, RZ, 0x7610, R73 ;  /* 0x00007610ff497816 */ /* 0x000fcc0000000049 */
        /* <DEDUP_REMOVED lines=9> */
[----:B------:R-:W-:Y:S01]  /*39bd0*/  @P2 IMAD.MOV.U32 R77, RZ, RZ, R13 ;  /* 0x000000ffff4d2224 */ /* 0x000fe200078e000d */
[----:B------:R-:W4:Y:S01]  /*39be0*/  LDL R12, [R1+0x14c8] ;  /* 0x0014c800010c7983 */ /* 0x000f220000100800 */
[----:B------:R-:W-:-:S03]  /*39bf0*/  @P2 IMAD.MOV.U32 R79, RZ, RZ, R11 ;  /* 0x000000ffff4f2224 */ /* 0x000fc600078e000b */
[----:B------:R0:W4:Y:S01]  /*39c00*/  @P2 LDG.E.U8 R75, desc[UR14][R76.64] ;  /* 0x0000000e4c4b2981 */ /* 0x000122000c1e1100 */
[----:B------:R-:W-:-:S03]  /*39c10*/  @P2 IMAD.MOV.U32 R78, RZ, RZ, R4 ;  /* 0x000000ffff4e2224 */ /* 0x000fc600078e0004 */
[----:B------:R-:W4:Y:S04]  /*39c20*/  LDL R11, [R1+0x14c0] ;  /* 0x0014c000010b7983 */ /* 0x000f280000100800 */
[----:B------:R-:W4:Y:S01]  /*39c30*/  LDL R4, [R1+0x14c4] ;  /* 0x0014c40001047983 */ /* 0x000f220000100800 */
[----:B------:R-:W-:-:S03]  /*39c40*/  ISETP.GT.AND P1, PT, R18, 0x75, PT ;  /* 0x000000751200780c */ /* 0x000fc60003f24270 */
[----:B------:R-:W4:Y:S01]  /*39c50*/  LDL R13, [R1+0x1560] ;  /* 0x00156000010d7983 */ /* 0x000f220000100800 */
[----:B0-----:R-:W-:-:S06]  /*39c60*/  PRMT R76, RZ, 0x7610, R76 ;  /* 0x00007610ff4c7816 */ /* 0x001fcc000000004c */
[----:B------:R0:W4:Y:S02]  /*39c70*/  @P2 LDG.E.U8 R76, desc[UR14][R78.64] ;  /* 0x0000000e4e4c2981 */ /* 0x000124000c1e1100 */
[----:B0-----:R-:W-:Y:S02]  /*39c80*/  @P2 IMAD.MOV.U32 R79, RZ, RZ, R9 ;  /* 0x000000ffff4f2224 */ /* 0x001fe400078e0009 */
[----:B------:R-:W4:Y:S01]  /*39c90*/  LDL R9, [R1+0x14cc] ;  /* 0x0014cc0001097983 */ /* 0x000f220000100800 */
[----:B------:R-:W-:-:S03]  /*39ca0*/  @P2 IMAD.MOV.U32 R78, RZ, RZ, R5 ;  /* 0x000000ffff4e2224 */ /* 0x000fc600078e0005 */
[----:B------:R-:W4:Y:S01]  /*39cb0*/  LDL R5, [R1+0x14d4] ;  /* 0x0014d40001057983 */ /* 0x000f220000100800 */
[----:B------:R-:W-:-:S06]  /*39cc0*/  PRMT R77, RZ, 0x7610, R77 ;  /* 0x00007610ff4d7816 */ /* 0x000fcc000000004d */
[----:B------:R0:W4:Y:S02]  /*39cd0*/  @P2 LDG.E.U8 R77, desc[UR14][R78.64] ;  /* 0x0000000e4e4d2981 */ /* 0x000124000c1e1100 */
[----:B0-----:R-:W-:Y:S01]  /*39ce0*/  PRMT R78, RZ, 0x7610, R78 ;  /* 0x00007610ff4e7816 */ /* 0x001fe2000000004e */
[----:B--2---:R-:W-:Y:S02]  /*39cf0*/  @P2 IMAD.MOV.U32 R81, RZ, RZ, R7 ;  /* 0x000000ffff512224 */ /* 0x004fe400078e0007 */
        /* <DEDUP_REMOVED lines=8> */
[----:B------:R-:W-:-:S06]  /*39d80*/  PRMT R79, RZ, 0x7610, R79 ;  /* 0x00007610ff4f7816 */ /* 0x000fcc000000004f */
[----:B------:R0:W3:Y:S01]  /*39d90*/  @P1 LDG.E.U8 R79, desc[UR14][R80.64] ;  /* 0x0000000e504f1981 */ /* 0x0000e2000c1e1100 */
[----:B------:R-:W-:Y:S02]  /*39da0*/  ISETP.GT.AND P2, PT, R18, 0x76, PT ;  /* 0x000000761200780c */ /* 0x000fe40003f44270 */
        /* <DEDUP_REMOVED lines=13> */
[----:B------:R-:W4:Y:S01]  /*39e80*/  LDL R12, [R1+0x14f8] ;  /* 0x0014f800010c7983 */ /* 0x000f220000100800 */
[----:B------:R-:W-:-:S03]  /*39e90*/  @P1 IMAD.MOV.U32 R82, RZ, RZ, R9 ;  /* 0x000000ffff521224 */ /* 0x000fc600078e0009 */
[----:B------:R-:W4:Y:S04]  /*39ea0*/  LDL R9, [R1+0x1528] ;  /* 0x0015280001097983 */ /* 0x000f280000100800 */
[----:B------:R0:W4:Y:S01]  /*39eb0*/  @P1 LDG.E.U8 R85, desc[UR14][R82.64] ;  /* 0x0000000e52551981 */ /* 0x000122000c1e1100 */
[----:B------:R-:W-:Y:S01]  /*39ec0*/  ISETP.GT.AND P1, PT, R18, 0x78, PT ;  /* 0x000000781200780c */ /* 0x000fe20003f24270 */
[----:B0-----:R-:W-:Y:S02]  /*39ed0*/  @P2 IMAD.MOV.U32 R82, RZ, RZ, R5 ;  /* 0x000000ffff522224 */ /* 0x001fe400078e0005 */
[----:B------:R-:W4:Y:S01]  /*39ee0*/  LDL R5, [R1+0x14dc] ;  /* 0x0014dc0001057983 */ /* 0x000f220000100800 */
[----:B--2---:R-:W-:-:S03]  /*39ef0*/  @P2 IMAD.MOV.U32 R83, RZ, RZ, R7 ;  /* 0x000000ffff532224 */ /* 0x004fc600078e0007 */
[----:B------:R-:W2:Y:S04]  /*39f00*/  LDL R7, [R1+0x14d8] ;  /* 0x0014d80001077983 */ /* 0x000ea80000100800 */
[----:B------:R3:W2:Y:S02]  /*39f10*/  @P2 LDG.E.U8 R87, desc[UR14][R82.64] ;  /* 0x0000000e52572981 */ /* 0x0006a4000c1e1100 */
[----:B---3--:R-:W-:Y:S02]  /*39f20*/  @P1 IMAD.MOV.U32 R82, RZ, RZ, R2 ;  /* 0x000000ffff521224 */ /* 0x008fe400078e0002 */
[----:B------:R-:W3:Y:S01]  /*39f30*/  LDL R2, [R1+0x14e4] ;  /* 0x0014e40001027983 */ /* 0x000ee20000100800 */
[----:B------:R-:W-:-:S03]  /*39f40*/  @P1 IMAD.MOV.U32 R83, RZ, RZ, R10 ;  /* 0x000000ffff531224 */ /* 0x000fc600078e000a */
[----:B------:R-:W3:Y:S04]  /*39f50*/  LDL R10, [R1+0x14e0] ;  /* 0x0014e000010a7983 */ /* 0x000ee80000100800 */
[----:B------:R0:W3:Y:S02]  /*39f60*/  @P1 LDG.E.U8 R89, desc[UR14][R82.64] ;  /* 0x0000000e52591981 */ /* 0x0000e4000c1e1100 */
[----:B0-----:R-:W-:Y:S02]  /*39f70*/  @P1 IMAD.MOV.U32 R82, RZ, RZ, R3 ;  /* 0x000000ffff521224 */ /* 0x001fe400078e0003 */
[----:B------:R-:W3:Y:S01]  /*39f80*/  LDL R3, [R1+0x14ec] ;  /* 0x0014ec0001037983 */ /* 0x000ee20000100800 */
[----:B----4-:R-:W-:-:S03]  /*39f90*/  @P1 IMAD.MOV.U32 R83, RZ, RZ, R8 ;  /* 0x000000ffff531224 */ /* 0x010fc600078e0008 */
[----:B------:R-:W4:Y:S04]  /*39fa0*/  LDL R8, [R1+0x14e8] ;  /* 0x0014e80001087983 */ /* 0x000f280000100800 */
[----:B------:R0:W4:Y:S02]  /*39fb0*/  @P1 LDG.E.U8 R91, desc[UR14][R82.64] ;  /* 0x0000000e525b1981 */ /* 0x000124000c1e1100 */
[----:B0-----:R-:W-:Y:S02]  /*39fc0*/  @P1 IMAD.MOV.U32 R82, RZ, RZ, R6 ;  /* 0x000000ffff521224 */ /* 0x001fe400078e0006 */
[----:B------:R-:W4:Y:S01]  /*39fd0*/  LDL R6, [R1+0x14f4] ;  /* 0x0014f40001067983 */ /* 0x000f220000100800 */
[----:B------:R-:W-:-:S03]  /*39fe0*/  @P1 IMAD.MOV.U32 R83, RZ, RZ, R11 ;  /* 0x000000ffff531224 */ /* 0x000fc600078e000b */
        /* <DEDUP_REMOVED lines=19> */
[----:B------:R-:W-:Y:S01]  /*3a120*/  ISETP.GT.AND P1, PT, R18, 0x77, PT ;  /* 0x000000771200780c */ /* 0x000fe20003f24270 */
[----:B----4-:R-:W-:-:S02]  /*3a130*/  @P2 IMAD.MOV.U32 R83, RZ, RZ, R8 ;  /* 0x000000ffff532224 */ /* 0x010fc400078e0008 */
[----:B------:R-:W4:Y:S04]  /*3a140*/  LDL R8, [R1+0x154c] ;  /* 0x00154c0001087983 */ /* 0x000f280000100800 */
[----:B------:R0:W4:Y:S01]  /*3a150*/  @P2 LDG.E.U8 R101, desc[UR14][R82.64] ;  /* 0x0000000e52652981 */ /* 0x000122000c1e1100 */
[----:B------:R-:W-:-:S05]  /*3a160*/  ISETP.GT.AND P2, PT, R18, 0x79, PT ;  /* 0x000000791200780c */ /* 0x000fca0003f44270 */
        /* <DEDUP_REMOVED lines=15> */
[----:B0-----:R-:W-:Y:S02]  /*3a260*/  @P2 IMAD.MOV.U32 R82, RZ, RZ, R5 ;  /* 0x000000ffff522224 */ /* 0x001fe400078e0005 */
        /* <DEDUP_REMOVED lines=9> */
[----:B----4-:R-:W-:-:S02]  /*3a300*/  @P2 IMAD.MOV.U32 R82, RZ, RZ, R8 ;  /* 0x000000ffff522224 */ /* 0x010fc400078e0008 */
[----:B------:R-:W4:Y:S01]  /*3a310*/  LDL R8, [R1+0x1564] ;  /* 0x0015640001087983 */ /* 0x000f220000100800 */
[----:B------:R-:W-:-:S03]  /*3a320*/  @P2 IMAD.MOV.U32 R83, RZ, RZ, R11 ;  /* 0x000000ffff532224 */ /* 0x000fc600078e000b */
[----:B------:R-:W4:Y:S04]  /*3a330*/  LDL R11, [R1+0x1580] ;  /* 0x00158000010b7983 */ /* 0x000f280000100800 */
[----:B------:R0:W4:Y:S01]  /*3a340*/  @P2 LDG.E.U8 R113, desc[UR14][R82.64] ;  /* 0x0000000e52712981 */ /* 0x000122000c1e1100 */
[----:B------:R-:W-:Y:S01]  /*3a350*/  ISETP.GT.AND P2, PT, R18, 0x7a, PT ;  /* 0x0000007a1200780c */ /* 0x000fe20003f44270 */
        /* <DEDUP_REMOVED lines=19> */
[----:B------:R0:W3:Y:S01]  /*3a490*/  @P2 LDG.E.U8 R120, desc[UR14][R82.64] ;  /* 0x0000000e52782981 */ /* 0x0000e2000c1e1100 */
[----:B------:R-:W-:Y:S01]  /*3a4a0*/  ISETP.GT.AND P1, PT, R18, 0x7b, PT ;  /* 0x0000007b1200780c */ /* 0x000fe20003f24270 */
[----:B0-----:R-:W-:-:S02]  /*3a4b0*/  @P2 IMAD.MOV.U32 R83, RZ, RZ, R13 ;  /* 0x000000ffff532224 */ /* 0x001fc400078e000d */
        /* <DEDUP_REMOVED lines=15> */
[----:B------:R-:W-:Y:S01]  /*3a5b0*/  @P1 IMAD.MOV.U32 R83, RZ, RZ, R5 ;  /* 0x000000ffff531224 */ /* 0x000fe200078e0005 */
[----:B------:R-:W2:Y:S04]  /*3a5c0*/  LDL R4, [R1+0x15a4] ;  /* 0x0015a40001047983 */ /* 0x000ea80000100800 */
[----:B------:R-:W2:Y:S04]  /*3a5d0*/  LDL R5, [R1+0x15a0] ;  /* 0x0015a00001057983 */ /* 0x000ea80000100800 */
[----:B------:R0:W2:Y:S02]  /*3a5e0*/  @P1 LDG.E.U8 R128, desc[UR14][R82.64] ;  /* 0x0000000e52801981 */ /* 0x0000a4000c1e1100 */
[----:B0-----:R-:W-:Y:S01]  /*3a5f0*/  @P1 IMAD.MOV.U32 R83, RZ, RZ, R11 ;  /* 0x000000ffff531224 */ /* 0x001fe200078e000b */
[----:B------:R-:W-:Y:S01]  /*3a600*/  ISETP.GT.AND P2, PT, R18, 0x7c, PT ;  /* 0x0000007c1200780c */ /* 0x000fe20003f44270 */
        /* <DEDUP_REMOVED lines=10> */
[----:B----4-:R-:W-:-:S02]  /*3a6b0*/  @P2 IMAD.MOV.U32 R82, RZ, RZ, R8 ;  /* 0x000000ffff522224 */ /* 0x010fc400078e0008 */
        /* <DEDUP_REMOVED lines=14> */
[----:B0-----:R-:W-:-:S02]  /*3a7a0*/  @P2 IMAD.MOV.U32 R82, RZ, RZ, R14 ;  /* 0x000000ffff522224 */ /* 0x001fc400078e000e */
[----:B------:R-:W-:Y:S01]  /*3a7b0*/  @P2 IMAD.MOV.U32 R83, RZ, RZ, R15 ;  /* 0x000000ffff532224 */ /* 0x000fe200078e000f */
[----:B------:R-:W2:Y:S04]  /*3a7c0*/  LDL R14, [R1+0x62c] ;  /* 0x00062c00010e7983 */ /* 0x000ea80000100800 */
[----:B------:R3:W2:Y:S02]  /*3a7d0*/  @P2 LDG.E.U8 R141, desc[UR14][R82.64] ;  /* 0x0000000e528d2981 */ /* 0x0006a4000c1e1100 */
[----:B---3--:R-:W-:Y:S02]  /*3a7e0*/  @P1 IMAD.MOV.U32 R82, RZ, RZ, R2 ;  /* 0x000000ffff521224 */ /* 0x008fe400078e0002 */
[----:B------:R-:W-:Y:S01]  /*3a7f0*/  @P1 IMAD.MOV.U32 R83, RZ, RZ, R3 ;  /* 0x000000ffff531224 */ /* 0x000fe200078e0003 */
[----:B------:R-:W3:Y:S04]  /*3a800*/  LDL R2, [R1+0x8b8] ;  /* 0x0008b80001027983 */ /* 0x000ee80000100800 */
[----:B------:R-:W3:Y:S04]  /*3a810*/  LDL R3, [R1+0x8b4] ;  /* 0x0008b40001037983 */ /* 0x000ee80000100800 */
[----:B------:R0:W3:Y:S01]  /*3a820*/  @P1 LDG.E.U8 R143, desc[UR14][R82.64] ;  /* 0x0000000e528f1981 */ /* 0x0000e2000c1e1100 */
[----:B------:R-:W-:Y:S01]  /*3a830*/  ISETP.GT.AND P2, PT, R18, 0x7e, PT ;  /* 0x0000007e1200780c */ /* 0x000fe20003f44270 */
[----:B0-----:R-:W-:-:S02]  /*3a840*/  @P1 IMAD.MOV.U32 R82, RZ, RZ, R12 ;  /* 0x000000ffff521224 */ /* 0x001fc400078e000c */
[----:B------:R-:W-:Y:S01]  /*3a850*/  @P1 IMAD.MOV.U32 R83, RZ, RZ, R13 ;  /* 0x000000ffff531224 */ /* 0x000fe200078e000d */
[----:B------:R-:W-:Y:S01]  /*3a860*/  PRMT R151, RZ, 0x7610, R151 ;  /* 0x00007610ff977816 */ /* 0x000fe20000000097 */
[----:B------:R-:W3:Y:S04]  /*3a870*/  LDL R13, [R1+0x630] ;  /* 0x00063000010d7983 */ /* 0x000ee80000100800 */
[----:B------:R0:W3:Y:S04]  /*3a880*/  @P1 LDG.E.U8 R145, desc[UR14][R82.64] ;  /* 0x0000000e52911981 */ /* 0x0000e8000c1e1100 */
[----:B------:R-:W3:Y:S01]  /*3a890*/  LDL R12, [R1+0x634] ;  /* 0x00063400010c7983 */ /* 0x000ee20000100800 */
[----:B0-----:R-:W-:-:S02]  /*3a8a0*/  @P1 IMAD.MOV.U32 R82, RZ, RZ, R10 ;  /* 0x000000ffff521224 */ /* 0x001fc400078e000a */
[----:B------:R-:W-:-:S05]  /*3a8b0*/  @P1 IMAD.MOV.U32 R83, RZ, RZ, R11 ;  /* 0x000000ffff531224 */ /* 0x000fca00078e000b */
[----:B------:R4:W3:Y:S02]  /*3a8c0*/  @P1 LDG.E.U8 R147, desc[UR14][R82.64] ;  /* 0x0000000e52931981 */ /* 0x0008e4000c1e1100 */
[----:B----4-:R-:W-:Y:S01]  /*3a8d0*/  @P1 IMAD.MOV.U32 R82, RZ, RZ, R8 ;  /* 0x000000ffff521224 */ /* 0x010fe200078e0008 */
[----:B------:R-:W-:Y:S01]  /*3a8e0*/  PRMT R153, RZ, 0x7610, R153 ;  /* 0x00007610ff997816 */ /* 0x000fe20000000099 */
[----:B------:R-:W-:-:S05]  /*3a8f0*/  @P1 IMAD.MOV.U32 R83, RZ, RZ, R9 ;  /* 0x000000ffff531224 */ /* 0x000fca00078e0009 */
[----:B------:R0:W4:Y:S02]  /*3a900*/  @P1 LDG.E.U8 R149, desc[UR14][R82.64] ;  /* 0x0000000e52951981 */ /* 0x000124000c1e1100 */
[----:B0-----:R-:W-:Y:S02]  /*3a910*/  @P2 IMAD.MOV.U32 R82, RZ, RZ, R6 ;  /* 0x000000ffff522224 */ /* 0x001fe400078e0006 */
[----:B--2---:R-:W-:-:S05]  /*3a920*/  @P2 IMAD.MOV.U32 R83, RZ, RZ, R7 ;  /* 0x000000ffff532224 */ /* 0x004fca00078e0007 */
[----:B------:R0:W2:Y:S02]  /*3a930*/  @P2 LDG.E.U8 R151, desc[UR14][R82.64] ;  /* 0x0000000e52972981 */ /* 0x0000a4000c1e1100 */
[----:B0-----:R-:W-:Y:S02]  /*3a940*/  @P2 IMAD.MOV.U32 R82, RZ, RZ, R4 ;  /* 0x000000ffff522224 */ /* 0x001fe400078e0004 */
[----:B------:R-:W-:Y:S01]  /*3a950*/  @P2 IMAD.MOV.U32 R83, RZ, RZ, R5 ;  /* 0x000000ffff532224 */ /* 0x000fe200078e0005 */
[----:B------:R-:W2:Y:S04]  /*3a960*/  LDL R4, [R1+0x63c] ;  /* 0x00063c0001047983 */ /* 0x000ea80000100800 */
[----:B------:R-:W4:Y:S04]  /*3a970*/  LDL R5, [R1+0x638] ;  /* 0x0006380001057983 */ /* 0x000f280000100800 */
[----:B------:R-:W4:Y:S04]  /*3a980*/  LDL.LU R7, [R1+0x168c] ;  /* 0x00168c0001077983 */ /* 0x000f280000300800 */
[----:B------:R-:W4:Y:S04]  /*3a990*/  LDL.LU R15, [R1+0x1688] ;  /* 0x00168800010f7983 */ /* 0x000f280000300800 */
[----:B------:R3:W4:Y:S04]  /*3a9a0*/  @P2 LDG.E.U8 R153, desc[UR14][R82.64] ;  /* 0x0000000e52992981 */ /* 0x000728000c1e1100 */
[----:B------:R-:W4:Y:S04]  /*3a9b0*/  LDL.LU R6, [R1+0x1684] ;  /* 0x0016840001067983 */ /* 0x000f280000300800 */
[----:B------:R-:W4:Y:S01]  /*3a9c0*/  LDL.LU R11, [R1+0x1680] ;  /* 0x00168000010b7983 */ /* 0x000f220000300800 */
[----:B---3--:R-:W-:-:S02]  /*3a9d0*/  @P2 IMAD.MOV.U32 R82, RZ, RZ, R2 ;  /* 0x000000ffff522224 */ /* 0x008fc400078e0002 */
[----:B------:R-:W-:Y:S01]  /*3a9e0*/  @P2 IMAD.MOV.U32 R83, RZ, RZ, R3 ;  /* 0x000000ffff532224 */ /* 0x000fe200078e0003 */
[----:B------:R-:W3:Y:S04]  /*3a9f0*/  LDL.LU R2, [R1+0x624] ;  /* 0x0006240001027983 */ /* 0x000ee80000300800 */
[----:B------:R-:W3:Y:S04]  /*3aa00*/  LDL.LU R3, [R1+0x620] ;  /* 0x0006200001037983 */ /* 0x000ee80000300800 */
[----:B------:R-:W3:Y:S04]  /*3aa10*/  LDL.LU R9, [R1+0x61c] ;  /* 0x00061c0001097983 */ /* 0x000ee80000300800 */
[----:B------:R-:W3:Y:S04]  /*3aa20*/  LDL.LU R8, [R1+0x618] ;  /* 0x0006180001087983 */ /* 0x000ee80000300800 */
[----:B------:R-:W3:Y:S04]  /*3aa30*/  LDL.LU R16, [R1+0x490] ;  /* 0x0004900001107983 */ /* 0x000ee80000300800 */
[----:B------:R-:W3:Y:S04]  /*3aa40*/  LDL.LU R132, [R1+0x48c] ;  /* 0x00048c0001847983 */ /* 0x000ee80000300800 */
[----:B------:R-:W3:Y:S04]  /*3aa50*/  LDL.LU R17, [R1+0x488] ;  /* 0x0004880001117983 */ /* 0x000ee80000300800 */
[----:B------:R-:W3:Y:S01]  /*3aa60*/  LDL.LU R10, [R1+0x484] ;  /* 0x00048400010a7983 */ /* 0x000ee20000300800 */
[----:B------:R-:W-:-:S02]  /*3aa70*/  PRMT R155, RZ, 0x7610, R155 ;  /* 0x00007610ff9b7816 */ /* 0x000fc4000000009b */
[----:B------:R-:W-:Y:S02]  /*3aa80*/  ISETP.GT.AND P1, PT, R18, 0x7f, PT ;  /* 0x0000007f1200780c */ /* 0x000fe40003f24270 */
[----:B------:R-:W-:Y:S02]  /*3aa90*/  PRMT R157, RZ, 0x7610, R157 ;  /* 0x00007610ff9d7816 */ /* 0x000fe4000000009d */
[----:B------:R0:W3:Y:S01]  /*3aaa0*/  @P2 LDG.E.U8 R155, desc[UR14][R82.64] ;  /* 0x0000000e529b2981 */ /* 0x0000e2000c1e1100 */
[----:B------:R-:W-:Y:S01]  /*3aab0*/  PRMT R159, RZ, 0x7610, R159 ;  /* 0x00007610ff9f7816 */ /* 0x000fe2000000009f */
[----:B0-----:R-:W-:Y:S02]  /*3aac0*/  @P2 IMAD.MOV.U32 R82, RZ, RZ, R148 ;  /* 0x000000ffff522224 */ /* 0x001fe400078e0094 */
[----:B------:R-:W-:-:S05]  /*3aad0*/  @P2 IMAD.MOV.U32 R83, RZ, RZ, R150 ;  /* 0x000000ffff532224 */ /* 0x000fca00078e0096 */
[----:B------:R0:W3:Y:S01]  /*3aae0*/  @P2 LDG.E.U8 R157, desc[UR14][R82.64] ;  /* 0x0000000e529d2981 */ /* 0x0000e2000c1e1100 */
[----:B------:R-:W-:Y:S01]  /*3aaf0*/  PRMT R161, RZ, 0x7610, R161 ;  /* 0x00007610ffa17816 */ /* 0x000fe200000000a1 */
[----:B0-----:R-:W-:Y:S02]  /*3ab00*/  @P1 IMAD.MOV.U32 R82, RZ, RZ, R144 ;  /* 0x000000ffff521224 */ /* 0x001fe400078e0090 */
[----:B------:R-:W-:-:S05]  /*3ab10*/  @P1 IMAD.MOV.U32 R83, RZ, RZ, R146 ;  /* 0x000000ffff531224 */ /* 0x000fca00078e0092 */
[----:B------:R0:W3:Y:S01]  /*3ab20*/  @P1 LDG.E.U8 R159, desc[UR14][R82.64] ;  /* 0x0000000e529f1981 */ /* 0x0000e2000c1e1100 */
[----:B------:R-:W1:Y:S01]  /*3ab30*/  S2R R0, SR_TID.X ;  /* 0x0000000000007919 */ /* 0x000e620000002100 */
[----:B------:R-:W-:Y:S01]  /*3ab40*/  PRMT R163, RZ, 0x7610, R163 ;  /* 0x00007610ffa37816 */ /* 0x000fe200000000a3 */
[----:B0-----:R-:W-:Y:S02]  /*3ab50*/  @P1 IMAD.MOV.U32 R82, RZ, RZ, R14 ;  /* 0x000000ffff521224 */ /* 0x001fe400078e000e */
[----:B------:R-:W-:Y:S01]  /*3ab60*/  @P1 IMAD.MOV.U32 R83, RZ, RZ, R142 ;  /* 0x000000ffff531224 */ /* 0x000fe200078e008e */
[----:B------:R-:W-:Y:S01]  /*3ab70*/  PRMT R165, RZ, 0x7610, R165 ;  /* 0x00007610ffa57816 */ /* 0x000fe200000000a5 */
[----:B------:R-:W3:Y:S04]  /*3ab80*/  LDL.LU R142, [R1+0x3f8] ;  /* 0x0003f800018e7983 */ /* 0x000ee80000300800 */
[----:B------:R0:W3:Y:S04]  /*3ab90*/  @P1 LDG.E.U8 R161, desc[UR14][R82.64] ;  /* 0x0000000e52a11981 */ /* 0x0000e8000c1e1100 */
[----:B------:R-:W3:Y:S04]  /*3aba0*/  LDL.LU R144, [R1+0x3f4] ;  /* 0x0003f40001907983 */ /* 0x000ee80000300800 */
[----:B------:R-:W3:Y:S04]  /*3abb0*/  LDL.LU R146, [R1+0x3f0] ;  /* 0x0003f00001927983 */ /* 0x000ee80000300800 */
[----:B------:R-:W3:Y:S04]  /*3abc0*/  LDL.LU R148, [R1+0x3ec] ;  /* 0x0003ec0001947983 */ /* 0x000ee80000300800 */
[----:B------:R-:W3:Y:S04]  /*3abd0*/  LDL.LU R150, [R1+0x36c] ;  /* 0x00036c0001967983 */ /* 0x000ee80000300800 */
[----:B------:R-:W3:Y:S04]  /*3abe0*/  LDL.LU R152, [R1+0x368] ;  /* 0x0003680001987983 */ /* 0x000ee80000300800 */
[----:B------:R-:W3:Y:S04]  /*3abf0*/  LDL.LU R154, [R1+0x364] ;  /* 0x00036400019a7983 */ /* 0x000ee80000300800 */
[----:B------:R-:W3:Y:S01]  /*3ac00*/  LDL.LU R156, [R1+0x360] ;  /* 0x00036000019c7983 */ /* 0x000ee20000300800 */
[----:B0-----:R-:W-:-:S03]  /*3ac10*/  @P1 IMAD.MOV.U32 R82, RZ, RZ, R12 ;  /* 0x000000ffff521224 */ /* 0x001fc600078e000c */
[----:B------:R-:W3:Y:S01]  /*3ac20*/  LDL.LU R158, [R1+0x2dc] ;  /* 0x0002dc00019e7983 */ /* 0x000ee20000300800 */
[----:B------:R-:W-:-:S03]  /*3ac30*/  @P1 IMAD.MOV.U32 R83, RZ, RZ, R13 ;  /* 0x000000ffff531224 */ /* 0x000fc600078e000d */
[----:B------:R-:W3:Y:S04]  /*3ac40*/  LDL.LU R160, [R1+0x2d8] ;  /* 0x0002d80001a07983 */ /* 0x000ee80000300800 */
[----:B------:R-:W3:Y:S04]  /*3ac50*/  LDL.LU R162, [R1+0x2d4] ;  /* 0x0002d40001a27983 */ /* 0x000ee80000300800 */
[----:B------:R2:W3:Y:S01]  /*3ac60*/  @P1 LDG.E.U8 R163, desc[UR14][R82.64] ;  /* 0x0000000e52a31981 */ /* 0x0004e2000c1e1100 */
[----:B-1----:R-:W-:Y:S01]  /*3ac70*/  LOP3.LUT R0, R0, 0x7f, RZ, 0xc0, !PT ;  /* 0x0000007f00007812 */ /* 0x002fe200078ec0ff */
[----:B--2---:R-:W-:-:S02]  /*3ac80*/  @P1 IMAD.MOV.U32 R82, RZ, RZ, R4 ;  /* 0x000000ffff521224 */ /* 0x004fc400078e0004 */
[----:B----4-:R-:W-:-:S05]  /*3ac90*/  @P1 IMAD.MOV.U32 R83, RZ, RZ, R5 ;  /* 0x000000ffff531224 */ /* 0x010fca00078e0005 */
[----:B------:R-:W2:Y:S01]  /*3aca0*/  @P1 LDG.E.U8 R165, desc[UR14][R82.64] ;  /* 0x0000000e52a51981 */ /* 0x000ea2000c1e1100 */
[----:B------:R-:W-:Y:S06]  /*3acb0*/  BAR.SYNC.DEFER_BLOCKING 0x0 ;  /* 0x0000000000007b1d */ /* 0x000fec0000010000 */
[----:B---3--:R0:W-:Y:S04]  /*3acc0*/  STS.U8 [R0+UR4+0x18400], R9 ;  /* 0x0184000900007988 */ /* 0x0081e80008000004 */
[----:B------:R1:W-:Y:S04]  /*3acd0*/  STS.U8 [R0+UR4+0x1c400], R8 ;  /* 0x01c4000800007988 */ /* 0x0003e80008000004 */
[----:B------:R3:W-:Y:S04]  /*3ace0*/  STS.U8 [R0+UR4+0x10800], R16 ;  /* 0x0108001000007988 */ /* 0x0007e80008000004 */
[----:B------:R4:W-:Y:S04]  /*3acf0*/  STS.U8 [R0+UR4+0x14800], R132 ;  /* 0x0148008400007988 */ /* 0x0009e80008000004 */
[----:B------:R3:W-:Y:S04]  /*3ad00*/  STS.U8 [R0+UR4+0x1c800], R10 ;  /* 0x01c8000a00007988 */ /* 0x0007e80008000004 */
[----:B0-----:R-:W2:Y:S04]  /*3ad10*/  LDL.LU R9, [R1+0x2d0] ;  /* 0x0002d00001097983 */ /* 0x001ea80000300800 */
[----:B-1----:R-:W2:Y:S04]  /*3ad20*/  LDL.LU R8, [R1+0x278] ;  /* 0x0002780001087983 */ /* 0x002ea80000300800 */
[----:B---3--:R-:W3:Y:S04]  /*3ad30*/  LDL.LU R16, [R1+0x274] ;  /* 0x0002740001107983 */ /* 0x008ee80000300800 */
[----:B----4-:R-:W4:Y:S04]  /*3ad40*/  LDL.LU R132, [R1+0x270] ;  /* 0x0002700001847983 */ /* 0x010f280000300800 */
        /* <DEDUP_REMOVED lines=8> */
[----:B------:R0:W-:Y:S04]  /*3add0*/  STS.U8 [R0+UR4+0x10000], R7 ;  /* 0x0100000700007988 */ /* 0x0001e80008000004 */
[----:B------:R-:W4:Y:S04]  /*3ade0*/  LDL.LU R12, [R1+0x1ac] ;  /* 0x0001ac00010c7983 */ /* 0x000f280000300800 */
[----:B------:R1:W-:Y:S04]  /*3adf0*/  STS.U8 [R0+UR4+0x14000], R15 ;  /* 0x0140000f00007988 */ /* 0x0003e80008000004 */
[----:B------:R1:W-:Y:S04]  /*3ae00*/  STS.U8 [R0+UR4+0x18000], R6 ;  /* 0x0180000600007988 */ /* 0x0003e80008000004 */
[----:B------:R1:W-:Y:S04]  /*3ae10*/  STS.U8 [R0+UR4+0x1c000], R11 ;  /* 0x01c0000b00007988 */ /* 0x0003e80008000004 */
[----:B0-----:R-:W4:Y:S04]  /*3ae20*/  LDL.LU R7, [R1+0x13c] ;  /* 0x00013c0001077983 */ /* 0x001f280000300800 */
[----:B-1----:R-:W4:Y:S04]  /*3ae30*/  LDL.LU R15, [R1+0x138] ;  /* 0x00013800010f7983 */ /* 0x002f280000300800 */
[----:B------:R-:W4:Y:S04]  /*3ae40*/  LDL.LU R6, [R1+0x134] ;  /* 0x0001340001067983 */ /* 0x000f280000300800 */
[----:B------:R-:W4:Y:S04]  /*3ae50*/  LDL.LU R11, [R1+0x130] ;  /* 0x00013000010b7983 */ /* 0x000f280000300800 */
[----:B------:R0:W-:Y:S04]  /*3ae60*/  STS.U8 [R0+UR4+0x10400], R2 ;  /* 0x0104000200007988 */ /* 0x0001e80008000004 */
[----:B------:R1:W-:Y:S04]  /*3ae70*/  STS.U8 [R0+UR4+0x14400], R3 ;  /* 0x0144000300007988 */ /* 0x0003e80008000004 */
[----:B0-----:R-:W4:Y:S04]  /*3ae80*/  LDL.LU R2, [R1+0xbc] ;  /* 0x0000bc0001027983 */ /* 0x001f280000300800 */
[----:B-1----:R-:W4:Y:S04]  /*3ae90*/  LDL.LU R3, [R1+0xb8] ;  /* 0x0000b80001037983 */ /* 0x002f280000300800 */
[----:B------:R0:W-:Y:S04]  /*3aea0*/  STS.U8 [R0+UR4+0x18800], R17 ;  /* 0x0188001100007988 */ /* 0x0001e80008000004 */
[----:B------:R1:W-:Y:S04]  /*3aeb0*/  STS.U8 [R0+UR4+0x10c00], R142 ;  /* 0x010c008e00007988 */ /* 0x0003e80008000004 */
[----:B0-----:R-:W4:Y:S04]  /*3aec0*/  LDL.LU R17, [R1+0xb4] ;  /* 0x0000b40001117983 */ /* 0x001f280000300800 */
[----:B------:R0:W-:Y:S04]  /*3aed0*/  STS.U8 [R0+UR4+0x14c00], R144 ;  /* 0x014c009000007988 */ /* 0x0001e80008000004 */
[----:B------:R0:W-:Y:S04]  /*3aee0*/  STS.U8 [R0+UR4+0x18c00], R146 ;  /* 0x018c009200007988 */ /* 0x0001e80008000004 */
[----:B------:R0:W-:Y:S04]  /*3aef0*/  STS.U8 [R0+UR4+0x1cc00], R148 ;  /* 0x01cc009400007988 */ /* 0x0001e80008000004 */
[----:B------:R0:W-:Y:S04]  /*3af00*/  STS.U8 [R0+UR4+0x11000], R150 ;  /* 0x0110009600007988 */ /* 0x0001e80008000004 */
[----:B------:R0:W-:Y:S04]  /*3af10*/  STS.U8 [R0+UR4+0x15000], R152 ;  /* 0x0150009800007988 */ /* 0x0001e80008000004 */
[----:B-1----:R-:W4:Y:S04]  /*3af20*/  LDL.LU R142, [R1+0x1790] ;  /* 0x00179000018e7983 */ /* 0x002f280000300800 */
[----:B0-----:R-:W4:Y:S04]  /*3af30*/  LDL.LU R144, [R1+0x178c] ;  /* 0x00178c0001907983 */ /* 0x001f280000300800 */
[----:B------:R-:W4:Y:S04]  /*3af40*/  LDL.LU R146, [R1+0x1788] ;  /* 0x0017880001927983 */ /* 0x000f280000300800 */
[----:B------:R-:W4:Y:S04]  /*3af50*/  LDL.LU R148, [R1+0x1784] ;  /* 0x0017840001947983 */ /* 0x000f280000300800 */
[----:B------:R-:W4:Y:S04]  /*3af60*/  LDL.LU R150, [R1+0x1780] ;  /* 0x0017800001967983 */ /* 0x000f280000300800 */
[----:B------:R-:W4:Y:S04]  /*3af70*/  LDL.LU R152, [R1+0x177c] ;  /* 0x00177c0001987983 */ /* 0x000f280000300800 */
[----:B------:R0:W-:Y:S04]  /*3af80*/  STS.U8 [R0+UR4+0x19000], R154 ;  /* 0x0190009a00007988 */ /* 0x0001e80008000004 */
[----:B------:R1:W-:Y:S04]  /*3af90*/  STS.U8 [R0+UR4+0x1d000], R156 ;  /* 0x01d0009c00007988 */ /* 0x0003e80008000004 */
[----:B------:R0:W-:Y:S04]  /*3afa0*/  STS.U8 [R0+UR4+0x11400], R158 ;  /* 0x0114009e00007988 */ /* 0x0001e80008000004 */
[----:B------:R1:W-:Y:S04]  /*3afb0*/  STS.U8 [R0+UR4+0x15400], R160 ;  /* 0x015400a000007988 */ /* 0x0003e80008000004 */
[----:B------:R1:W-:Y:S04]  /*3afc0*/  STS.U8 [R0+UR4+0x19400], R162 ;  /* 0x019400a200007988 */ /* 0x0003e80008000004 */
[----:B0-----:R-:W4:Y:S04]  /*3afd0*/  LDL.LU R154, [R1+0x1778] ;  /* 0x00177800019a7983 */ /* 0x001f280000300800 */
[----:B-1----:R-:W4:Y:S04]  /*3afe0*/  LDL.LU R156, [R1+0x1774] ;  /* 0x00177400019c7983 */ /* 0x002f280000300800 */
[----:B------:R-:W4:Y:S04]  /*3aff0*/  LDL.LU R158, [R1+0x1770] ;  /* 0x00177000019e7983 */ /* 0x000f280000300800 */
[----:B------:R-:W4:Y:S04]  /*3b000*/  LDL.LU R160, [R1+0x176c] ;  /* 0x00176c0001a07983 */ /* 0x000f280000300800 */
[----:B------:R-:W4:Y:S04]  /*3b010*/  LDL.LU R162, [R1+0x1768] ;  /* 0x0017680001a27983 */ /* 0x000f280000300800 */
[----:B--2---:R0:W-:Y:S04]  /*3b020*/  STS.U8 [R0+UR4+0x1d400], R9 ;  /* 0x01d4000900007988 */ /* 0x0041e80008000004 */
[----:B------:R1:W-:Y:S04]  /*3b030*/  STS.U8 [R0+UR4+0x11800], R8 ;  /* 0x0118000800007988 */ /* 0x0003e80008000004 */
[----:B---3--:R2:W-:Y:S04]  /*3b040*/  STS.U8 [R0+UR4+0x15800], R16 ;  /* 0x0158001000007988 */ /* 0x0085e80008000004 */
[----:B----4-:R3:W-:Y:S04]  /*3b050*/  STS.U8 [R0+UR4+0x19800], R132 ;  /* 0x0198008400007988 */ /* 0x0107e80008000004 */
[----:B------:R4:W-:Y:S04]  /*3b060*/  STS.U8 [R0+UR4+0x1d800], R10 ;  /* 0x01d8000a00007988 */ /* 0x0009e80008000004 */
[----:B0-----:R-:W4:Y:S04]  /*3b070*/  LDL.LU R9, [R1+0x1764] ;  /* 0x0017640001097983 */ /* 0x001f280000300800 */
[----:B-1----:R-:W4:Y:S04]  /*3b080*/  LDL.LU R8, [R1+0x1760] ;  /* 0x0017600001087983 */ /* 0x002f280000300800 */
[----:B--2---:R-:W2:Y:S04]  /*3b090*/  LDL.LU R16, [R1+0x175c] ;  /* 0x00175c0001107983 */ /* 0x004ea80000300800 */
[----:B---3--:R-:W3:Y:S04]  /*3b0a0*/  LDL.LU R132, [R1+0x1758] ;  /* 0x0017580001847983 */ /* 0x008ee80000300800 */
[----:B----4-:R-:W4:Y:S04]  /*3b0b0*/  LDL.LU R10, [R1+0x1754] ;  /* 0x00175400010a7983 */ /* 0x010f280000300800 */
[----:B------:R0:W-:Y:S04]  /*3b0c0*/  STS.U8 [R0+UR4+0x16000], R5 ;  /* 0x0160000500007988 */ /* 0x0001e80008000004 */
        /* <DEDUP_REMOVED lines=8> */
[----:B------:R1:W-:Y:S04]  /*3b150*/  STS.U8 [R0+UR4+0x1e400], R11 ;  /* 0x01e4000b00007988 */ /* 0x0003e80008000004 */
[----:B------:R-:W2:Y:S04]  /*3b160*/  LDL.LU R7, [R1+0x1670] ;  /* 0x0016700001077983 */ /* 0x000ea80000300800 */
[----:B0-----:R-:W2:Y:S04]  /*3b170*/  LDL.LU R15, [R1+0x614] ;  /* 0x00061400010f7983 */ /* 0x001ea80000300800 */
[----:B-1----:R-:W2:Y:S04]  /*3b180*/  LDL.LU R6, [R1+0x610] ;  /* 0x0006100001067983 */ /* 0x002ea80000300800 */
[----:B------:R-:W2:Y:S04]  /*3b190*/  LDL.LU R11, [R1+0x60c] ;  /* 0x00060c00010b7983 */ /* 0x000ea80000300800 */
[----:B------:R0:W-:Y:S04]  /*3b1a0*/  STS.U8 [R0+UR4+0x12800], R2 ;  /* 0x0128000200007988 */ /* 0x0001e80008000004 */
[----:B------:R1:W-:Y:S04]  /*3b1b0*/  STS.U8 [R0+UR4+0x16800], R3 ;  /* 0x0168000300007988 */ /* 0x0003e80008000004 */
[----:B0-----:R-:W2:Y:S04]  /*3b1c0*/  LDL.LU R2, [R1+0x608] ;  /* 0x0006080001027983 */ /* 0x001ea80000300800 */
[----:B-1----:R-:W2:Y:S04]  /*3b1d0*/  LDL.LU R3, [R1+0x480] ;  /* 0x0004800001037983 */ /* 0x002ea80000300800 */
[----:B------:R0:W-:Y:S04]  /*3b1e0*/  STS.U8 [R0+UR4+0x1a800], R17 ;  /* 0x01a8001100007988 */ /* 0x0001e80008000004 */
[----:B------:R-:W-:Y:S04]  /*3b1f0*/  STS.U8 [R0+UR4+0x19c00], R164 ;  /* 0x019c00a400007988 */ /* 0x000fe80008000004 */
[----:B------:R-:W-:Y:S04]  /*3b200*/  STS.U8 [R0+UR4+0x1dc00], R13 ;  /* 0x01dc000d00007988 */ /* 0x000fe80008000004 */
[----:B------:R-:W-:Y:S04]  /*3b210*/  STS.U8 [R0+UR4+0x11c00], R82 ;  /* 0x011c005200007988 */ /* 0x000fe80008000004 */
[----:B------:R-:W-:Y:S04]  /*3b220*/  STS.U8 [R0+UR4+0x15c00], R83 ;  /* 0x015c005300007988 */ /* 0x000fe80008000004 */
[----:B0-----:R-:W2:Y:S04]  /*3b230*/  LDL.LU R17, [R1+0x47c] ;  /* 0x00047c0001117983 */ /* 0x001ea80000300800 */
        /* <DEDUP_REMOVED lines=17> */
[----:B------:R-:W-:-:S03]  /*3b350*/  ISETP.GE.AND P1, PT, R0, R18, PT ;  /* 0x000000120000720c */ /* 0x000fc60003f26270 */
[----:B------:R-:W-:Y:S04]  /*3b360*/  STS.U8 [R0+UR4+0x1ec00], R9 ;  /* 0x01ec000900007988 */ /* 0x000fe80008000004 */
[----:B---3--:R0:W-:Y:S04]  /*3b370*/  STS.U8 [R0+UR4+0x12c00], R132 ;  /* 0x012c008400007988 */ /* 0x0081e80008000004 */
[----:B----4-:R1:W-:Y:S04]  /*3b380*/  STS.U8 [R0+UR4+0x1e800], R10 ;  /* 0x01e8000a00007988 */ /* 0x0103e80008000004 */
[----:B--2---:R2:W-:Y:S04]  /*3b390*/  STS.U8 [R0+UR4+0x16c00], R16 ;  /* 0x016c001000007988 */ /* 0x0045e80008000004 */
[----:B------:R3:W-:Y:S04]  /*3b3a0*/  STS.U8 [R0+UR4+0x1ac00], R8 ;  /* 0x01ac000800007988 */ /* 0x0007e80008000004 */
[----:B0-----:R-:W4:Y:S01]  /*3b3b0*/  LDL.LU R132, [R1+0x478] ;  /* 0x0004780001847983 */ /* 0x001f220000300800 */
[----:B-1----:R-:W-:-:S03]  /*3b3c0*/  LOP3.LUT R10, R0, 0x10, RZ, 0x3c, !PT ;  /* 0x00000010000a7812 */ /* 0x002fc600078e3cff */
[----:B--2---:R-:W2:Y:S04]  /*3b3d0*/  LDL.LU R16, [R1+0x474] ;  /* 0x0004740001107983 */ /* 0x004ea80000300800 */
[----:B---3--:R-:W3:Y:S04]  /*3b3e0*/  LDL.LU R8, [R1+0x3e8] ;  /* 0x0003e80001087983 */ /* 0x008ee80000300800 */
[----:B------:R-:W3:Y:S04]  /*3b3f0*/  LDL.LU R9, [R1+0x3e4] ;  /* 0x0003e40001097983 */ /* 0x000ee80000300800 */
[----:B------:R-:W3:Y:S04]  /*3b400*/  LDL.LU R164, [R1+0x3e0] ;  /* 0x0003e00001a47983 */ /* 0x000ee80000300800 */
[----:B------:R-:W3:Y:S04]  /*3b410*/  LDL.LU R13, [R1+0x3dc] ;  /* 0x0003dc00010d7983 */ /* 0x000ee80000300800 */
[----:B------:R0:W-:Y:S04]  /*3b420*/  STS.U8 [R10+UR4+0x10080], R5 ;  /* 0x010080050a007988 */ /* 0x0001e80008000004 */
        /* <DEDUP_REMOVED lines=8> */
[----:B------:R-:W3:Y:S04]  /*3b4b0*/  LDL.LU R7, [R1+0x2cc] ;  /* 0x0002cc0001077983 */ /* 0x000ee80000300800 */
[----:B0-----:R-:W3:Y:S04]  /*3b4c0*/  LDL.LU R11, [R1+0x2c8] ;  /* 0x0002c800010b7983 */ /* 0x001ee80000300800 */
[----:B------:R0:W-:Y:S04]  /*3b4d0*/  STS.U8 [R10+UR4+0x1c480], R2 ;  /* 0x01c480020a007988 */ /* 0x0001e80008000004 */
[----:B------:R1:W-:Y:S04]  /*3b4e0*/  STS.U8 [R10+UR4+0x10880], R3 ;  /* 0x010880030a007988 */ /* 0x0003e80008000004 */
[----:B0-----:R-:W3:Y:S04]  /*3b4f0*/  LDL.LU R2, [R1+0x2c4] ;  /* 0x0002c40001027983 */ /* 0x001ee80000300800 */
[----:B-1----:R-:W3:Y:S04]  /*3b500*/  LDL.LU R3, [R1+0x2c0] ;  /* 0x0002c00001037983 */ /* 0x002ee80000300800 */
        /* <DEDUP_REMOVED lines=12> */
[----:B------:R0:W-:Y:S04]  /*3b5d0*/  STS.U8 [R10+UR4+0x10480], R15 ;  /* 0x0104800f0a007988 */ /* 0x0001e80008000004 */
[----:B------:R-:W3:Y:S04]  /*3b5e0*/  LDL.LU R83, [R1+0x12c] ;  /* 0x00012c0001537983 */ /* 0x000ee80000300800 */
[----:B------:R1:W-:Y:S04]  /*3b5f0*/  STS.U8 [R10+UR4+0x14480], R6 ;  /* 0x014480060a007988 */ /* 0x0003e80008000004 */
[----:B0-----:R-:W3:Y:S04]  /*3b600*/  LDL.LU R15, [R1+0x128] ;  /* 0x00012800010f7983 */ /* 0x001ee80000300800 */
[----:B-1----:R-:W3:Y:S04]  /*3b610*/  LDL.LU R6, [R1+0x124] ;  /* 0x0001240001067983 */ /* 0x002ee80000300800 */
[----:B------:R0:W-:Y:S04]  /*3b620*/  STS.U8 [R10+UR4+0x14880], R17 ;  /* 0x014880110a007988 */ /* 0x0001e80008000004 */
[----:B0-----:R-:W3:Y:S04]  /*3b630*/  LDL.LU R17, [R1+0x120] ;  /* 0x0001200001117983 */ /* 0x001ee80000300800 */
[----:B----4-:R0:W-:Y:S04]  /*3b640*/  STS.U8 [R10+UR4+0x18880], R132 ;  /* 0x018880840a007988 */ /* 0x0101e80008000004 */
[----:B--2---:R1:W-:Y:S04]  /*3b650*/  STS.U8 [R10+UR4+0x1c880], R16 ;  /* 0x01c880100a007988 */ /* 0x0043e80008000004 */
[----:B---3--:R2:W-:Y:S04]  /*3b660*/  STS.U8 [R10+UR4+0x10c80], R8 ;  /* 0x010c80080a007988 */ /* 0x0085e80008000004 */
[----:B------:R3:W-:Y:S04]  /*3b670*/  STS.U8 [R10+UR4+0x14c80], R9 ;  /* 0x014c80090a007988 */ /* 0x0007e80008000004 */
[----:B------:R4:W-:Y:S04]  /*3b680*/  STS.U8 [R10+UR4+0x18c80], R164 ;  /* 0x018c80a40a007988 */ /* 0x0009e80008000004 */
[----:B------:R2:W-:Y:S04]  /*3b690*/  STS.U8 [R10+UR4+0x1cc80], R13 ;  /* 0x01cc800d0a007988 */ /* 0x0005e80008000004 */
[----:B0-----:R-:W3:Y:S04]  /*3b6a0*/  LDL.LU R132, [R1+0xac] ;  /* 0x0000ac0001847983 */ /* 0x001ee80000300800 */
[----:B-1----:R-:W3:Y:S04]  /*3b6b0*/  LDL.LU R16, [R1+0xa8] ;  /* 0x0000a80001107983 */ /* 0x002ee80000300800 */
[----:B--2---:R-:W2:Y:S04]  /*3b6c0*/  LDL.LU R8, [R1+0xa4] ;  /* 0x0000a40001087983 */ /* 0x004ea80000300800 */
[----:B---3--:R-:W3:Y:S04]  /*3b6d0*/  LDL.LU R9, [R1+0xa0] ;  /* 0x0000a00001097983 */ /* 0x008ee80000300800 */
[----:B----4-:R-:W4:Y:S04]  /*3b6e0*/  LDL.LU R164, [R1+0x1750] ;  /* 0x0017500001a47983 */ /* 0x010f280000300800 */
        /* <DEDUP_REMOVED lines=11> */
[----:B------:R0:W-:Y:S04]  /*3b7a0*/  STS.U8 [R10+UR4+0x15480], R11 ;  /* 0x0154800b0a007988 */ /* 0x0001e80008000004 */
[----:B0-----:R-:W4:Y:S04]  /*3b7b0*/  LDL.LU R11, [R1+0x1734] ;  /* 0x00173400010b7983 */ /* 0x001f280000300800 */
[----:B------:R0:W-:Y:S04]  /*3b7c0*/  STS.U8 [R10+UR4+0x19480], R2 ;  /* 0x019480020a007988 */ /* 0x0001e80008000004 */
[----:B------:R1:W-:Y:S04]  /*3b7d0*/  STS.U8 [R10+UR4+0x1d480], R3 ;  /* 0x01d480030a007988 */ /* 0x0003e80008000004 */
[----:B0-----:R-:W4:Y:S04]  /*3b7e0*/  LDL.LU R2, [R1+0x1730] ;  /* 0x0017300001027983 */ /* 0x001f280000300800 */
[----:B-1----:R-:W4:Y:S04]  /*3b7f0*/  LDL.LU R3, [R1+0x172c] ;  /* 0x00172c0001037983 */ /* 0x002f280000300800 */
        /* <DEDUP_REMOVED lines=10> */
[----:B------:R-:W4:Y:S04]  /*3b8a0*/  LDL.LU R83, [R1+0x1660] ;  /* 0x0016600001537983 */ /* 0x000f280000300800 */
[----:B------:R1:W-:Y:S04]  /*3b8b0*/  STS.U8 [R10+UR4+0x1a480], R6 ;  /* 0x01a480060a007988 */ /* 0x0003e80008000004 */
[----:B0-----:R-:W4:Y:S04]  /*3b8c0*/  LDL.LU R15, [R1+0x604] ;  /* 0x00060400010f7983 */ /* 0x001f280000300800 */
        /* <DEDUP_REMOVED lines=29> */
[----:B--2---:R-:W-:Y:S04]  /*3baa0*/  STS.U8 [R10+UR4+0x1a880], R8 ;  /* 0x01a880080a007988 */ /* 0x004fe80008000004 */
[----:B---3--:R-:W-:Y:S04]  /*3bab0*/  STS.U8 [R10+UR4+0x1e880], R9 ;  /* 0x01e880090a007988 */ /* 0x008fe80008000004 */
[----:B0-----:R-:W2:Y:S04]  /*3bac0*/  LDL.LU R132, [R1+0x5f8] ;  /* 0x0005f80001847983 */ /* 0x001ea80000300800 */
[----:B----4-:R0:W-:Y:S02]  /*3bad0*/  STS.U8 [R10+UR4+0x1ec80], R11 ;  /* 0x01ec800b0a007988 */ /* 0x0101e40008000004 */
[----:B0-----:R-:W0:Y:S02]  /*3bae0*/  S2R R11, SR_TID.X ;  /* 0x00000000000b7919 */ /* 0x001e240000002100 */
[----:B------:R1:W-:Y:S04]  /*3baf0*/  STS.U8 [R10+UR4+0x12c80], R3 ;  /* 0x012c80030a007988 */ /* 0x0003e80008000004 */
[----:B------:R3:W-:Y:S04]  /*3bb00*/  STS.U8 [R10+UR4+0x16c80], R2 ;  /* 0x016c80020a007988 */ /* 0x0007e80008000004 */
[----:B-1----:R-:W4:Y:S04]  /*3bb10*/  LDL.LU R3, [R1+0x470] ;  /* 0x0004700001037983 */ /* 0x002f280000300800 */
[----:B---3--:R-:W3:Y:S04]  /*3bb20*/  LDL.LU R2, [R1+0x46c] ;  /* 0x00046c0001027983 */ /* 0x008ee80000300800 */
[----:B------:R-:W3:Y:S04]  /*3bb30*/  LDL.LU R16, [R1+0x468] ;  /* 0x0004680001107983 */ /* 0x000ee80000300800 */
[----:B------:R-:W3:Y:S04]  /*3bb40*/  LDL.LU R8, [R1+0x464] ;  /* 0x0004640001087983 */ /* 0x000ee80000300800 */
[----:B------:R-:W3:Y:S04]  /*3bb50*/  LDL.LU R9, [R1+0x3d8] ;  /* 0x0003d80001097983 */ /* 0x000ee80000300800 */
[----:B------:R-:W-:Y:S01]  /*3bb60*/  STS.U8 [R10+UR4+0x1ac80], R127 ;  /* 0x01ac807f0a007988 */ /* 0x000fe20008000004 */
[----:B0-----:R-:W-:-:S04]  /*3bb70*/  LOP3.LUT R11, R11, 0x7f, RZ, 0xc0, !PT ;  /* 0x0000007f0b0b7812 */ /* 0x001fc800078ec0ff */
[----:B------:R-:W-:-:S05]  /*3bb80*/  LOP3.LUT R11, R11, 0x20, RZ, 0x3c, !PT ;  /* 0x000000200b0b7812 */ /* 0x000fca00078e3cff */
[----:B------:R0:W-:Y:S04]  /*3bb90*/  STS.U8 [R11+UR4+0x10500], R15 ;  /* 0x0105000f0b007988 */ /* 0x0001e80008000004 */
[----:B------:R1:W-:Y:S04]  /*3bba0*/  STS.U8 [R11+UR4+0x14500], R6 ;  /* 0x014500060b007988 */ /* 0x0003e80008000004 */
[----:B0-----:R-:W3:Y:S04]  /*3bbb0*/  LDL.LU R15, [R1+0x3d4] ;  /* 0x0003d400010f7983 */ /* 0x001ee80000300800 */
[----:B-1----:R-:W3:Y:S04]  /*3bbc0*/  LDL.LU R6, [R1+0x3d0] ;  /* 0x0003d00001067983 */ /* 0x002ee80000300800 */
[----:B------:R0:W-:Y:S04]  /*3bbd0*/  STS.U8 [R11+UR4+0x18500], R17 ;  /* 0x018500110b007988 */ /* 0x0001e80008000004 */
[----:B0-----:R-:W3:Y:S04]  /*3bbe0*/  LDL.LU R17, [R1+0x3cc] ;  /* 0x0003cc0001117983 */ /* 0x001ee80000300800 */
[----:B------:R-:W-:Y:S04]  /*3bbf0*/  STS.U8 [R11+UR4+0x10100], R129 ;  /* 0x010100810b007988 */ /* 0x000fe80008000004 */
[----:B------:R-:W-:Y:S04]  /*3bc00*/  STS.U8 [R11+UR4+0x14100], R131 ;  /* 0x014100830b007988 */ /* 0x000fe80008000004 */
[----:B------:R-:W-:Y:S04]  /*3bc10*/  STS.U8 [R11+UR4+0x18100], R82 ;  /* 0x018100520b007988 */ /* 0x000fe80008000004 */
[----:B------:R-:W-:Y:S04]  /*3bc20*/  STS.U8 [R11+UR4+0x1c100], R83 ;  /* 0x01c100530b007988 */ /* 0x000fe80008000004 */
[----:B--2---:R0:W-:Y:S04]  /*3bc30*/  STS.U8 [R11+UR4+0x1c500], R132 ;  /* 0x01c500840b007988 */ /* 0x0041e80008000004 */
[----:B0-----:R-:W2:Y:S04]  /*3bc40*/  LDL.LU R132, [R1+0x34c] ;  /* 0x00034c0001847983 */ /* 0x001ea80000300800 */
[----:B----4-:R0:W-:Y:S04]  /*3bc50*/  STS.U8 [R11+UR4+0x10900], R3 ;  /* 0x010900030b007988 */ /* 0x0101e80008000004 */
[----:B---3--:R1:W-:Y:S04]  /*3bc60*/  STS.U8 [R11+UR4+0x14900], R2 ;  /* 0x014900020b007988 */ /* 0x0083e80008000004 */
        /* <DEDUP_REMOVED lines=31> */
[----:B------:R1:W-:Y:S04]  /*3be60*/  STS.U8 [R11+UR4+0x18d00], R6 ;  /* 0x018d00060b007988 */ /* 0x0003e80008000004 */
[----:B0-----:R-:W4:Y:S04]  /*3be70*/  LDL.LU R15, [R1+0x1728] ;  /* 0x00172800010f7983 */ /* 0x001f280000300800 */
[----:B-1----:R-:W4:Y:S04]  /*3be80*/  LDL.LU R6, [R1+0x1724] ;  /* 0x0017240001067983 */ /* 0x002f280000300800 */
[----:B------:R0:W-:Y:S04]  /*3be90*/  STS.U8 [R11+UR4+0x1cd00], R17 ;  /* 0x01cd00110b007988 */ /* 0x0001e80008000004 */
[----:B0-----:R-:W4:Y:S04]  /*3bea0*/  LDL.LU R17, [R1+0x1720] ;  /* 0x0017200001117983 */ /* 0x001f280000300800 */
[----:B--2---:R0:W-:Y:S04]  /*3beb0*/  STS.U8 [R11+UR4+0x11100], R132 ;  /* 0x011100840b007988 */ /* 0x0041e80008000004 */
[----:B0-----:R-:W2:Y:S04]  /*3bec0*/  LDL.LU R132, [R1+0x171c] ;  /* 0x00171c0001847983 */ /* 0x001ea80000300800 */
[----:B------:R0:W-:Y:S04]  /*3bed0*/  STS.U8 [R11+UR4+0x15100], R3 ;  /* 0x015100030b007988 */ /* 0x0001e80008000004 */
[----:B------:R1:W-:Y:S04]  /*3bee0*/  STS.U8 [R11+UR4+0x19100], R2 ;  /* 0x019100020b007988 */ /* 0x0003e80008000004 */
[----:B---3--:R3:W-:Y:S04]  /*3bef0*/  STS.U8 [R11+UR4+0x1d100], R16 ;  /* 0x01d100100b007988 */ /* 0x0087e80008000004 */
[----:B----4-:R4:W-:Y:S04]  /*3bf00*/  STS.U8 [R11+UR4+0x11500], R8 ;  /* 0x011500080b007988 */ /* 0x0109e80008000004 */
[----:B------:R3:W-:Y:S04]  /*3bf10*/  STS.U8 [R11+UR4+0x15500], R9 ;  /* 0x015500090b007988 */ /* 0x0007e80008000004 */
[----:B0-----:R-:W2:Y:S04]  /*3bf20*/  LDL.LU R3, [R1+0x1718] ;  /* 0x0017180001037983 */ /* 0x001ea80000300800 */
[----:B-1----:R-:W2:Y:S04]  /*3bf30*/  LDL.LU R2, [R1+0x1714] ;  /* 0x0017140001027983 */ /* 0x002ea80000300800 */
[----:B---3--:R-:W3:Y:S04]  /*3bf40*/  LDL.LU R16, [R1+0x1710] ;  /* 0x0017100001107983 */ /* 0x008ee80000300800 */
[----:B----4-:R-:W4:Y:S04]  /*3bf50*/  LDL.LU R8, [R1+0x170c] ;  /* 0x00170c0001087983 */ /* 0x010f280000300800 */
[----:B------:R-:W2:Y:S04]  /*3bf60*/  LDL.LU R9, [R1+0x1708] ;  /* 0x0017080001097983 */ /* 0x000ea80000300800 */
        /* <DEDUP_REMOVED lines=10> */
[----:B0-----:R-:W2:Y:S04]  /*3c010*/  LDL.LU R6, [R1+0x1704] ;  /* 0x0017040001067983 */ /* 0x001ea80000300800 */
[----:B------:R-:W2:Y:S04]  /*3c020*/  LDL.LU R15, [R1+0x1700] ;  /* 0x00170000010f7983 */ /* 0x000ea80000300800 */
[----:B------:R-:W2:Y:S04]  /*3c030*/  LDL.LU R123, [R1+0x165c] ;  /* 0x00165c00017b7983 */ /* 0x000ea80000300800 */
[----:B------:R-:W3:Y:S04]  /*3c040*/  LDL.LU R95, [R1+0x1654] ;  /* 0x00165400015f7983 */ /* 0x000ee80000300800 */
        /* <DEDUP_REMOVED lines=16> */
[----:B------:R0:W-:Y:S02]  /*3c150*/  STS.U8 [R11+UR4+0x1d500], R0 ;  /* 0x01d500000b007988 */ /* 0x0001e40008000004 */
[----:B0-----:R-:W0:Y:S02]  /*3c160*/  S2R R0, SR_TID.X ;  /* 0x0000000000007919 */ /* 0x001e240000002100 */
[----:B------:R1:W-:Y:S04]  /*3c170*/  STS.U8 [R11+UR4+0x1ad00], R7 ;  /* 0x01ad00070b007988 */ /* 0x0003e80008000004 */
[----:B------:R1:W-:Y:S04]  /*3c180*/  STS.U8 [R11+UR4+0x1fd00], R124 ;  /* 0x01fd007c0b007988 */ /* 0x0003e80008000004 */
[----:B------:R0:W-:Y:S04]  /*3c190*/  STS.U8 [R11+UR4+0x1bd00], R122 ;  /* 0x01bd007a0b007988 */ /* 0x0001e80008000004 */
[----:B------:R0:W-:Y:S04]  /*3c1a0*/  STS.U8 [R11+UR4+0x17d00], R120 ;  /* 0x017d00780b007988 */ /* 0x0001e80008000004 */
[----:B------:R0:W-:Y:S04]  /*3c1b0*/  STS.U8 [R11+UR4+0x13d00], R119 ;  /* 0x013d00770b007988 */ /* 0x0001e80008000004 */
[----:B------:R0:W-:Y:S04]  /*3c1c0*/  STS.U8 [R11+UR4+0x1f900], R70 ;  /* 0x01f900460b007988 */ /* 0x0001e80008000004 */
[----:B-1----:R-:W4:Y:S04]  /*3c1d0*/  LDL.LU R7, [R1+0x16fc] ;  /* 0x0016fc0001077983 */ /* 0x002f280000300800 */
[----:B------:R-:W4:Y:S04]  /*3c1e0*/  LDL.LU R124, [R1+0x3c4] ;  /* 0x0003c400017c7983 */ /* 0x000f280000300800 */
[----:B0-----:R-:W4:Y:S04]  /*3c1f0*/  LDL.LU R122, [R1+0x3c0] ;  /* 0x0003c000017a7983 */ /* 0x001f280000300800 */
        /* <DEDUP_REMOVED lines=13> */
[----:B------:R-:W4:Y:S01]  /*3c2d0*/  LDL.LU R112, [R1+0x2a0] ;  /* 0x0002a00001707983 */ /* 0x000f220000300800 */
[----:B------:R-:W-:-:S03]  /*3c2e0*/  LOP3.LUT R0, R0, 0x7f, RZ, 0xc0, !PT ;  /* 0x0000007f00007812 */ /* 0x000fc600078ec0ff */
        /* <DEDUP_REMOVED lines=8> */
[----:B-1----:R-:W4:Y:S01]  /*3c370*/  LDL.LU R111, [R1+0x244] ;  /* 0x00024400016f7983 */ /* 0x002f220000300800 */
[----:B------:R-:W-:-:S03]  /*3c380*/  LOP3.LUT R12, R0, 0x30, RZ, 0x3c, !PT ;  /* 0x00000030000c7812 */ /* 0x000fc600078e3cff */
[----:B------:R-:W4:Y:S04]  /*3c390*/  LDL.LU R109, [R1+0x240] ;  /* 0x00024000016d7983 */ /* 0x000f280000300800 */
[----:B------:R-:W4:Y:S04]  /*3c3a0*/  LDL.LU R107, [R1+0x23c] ;  /* 0x00023c00016b7983 */ /* 0x000f280000300800 */
[----:B------:R0:W-:Y:S04]  /*3c3b0*/  STS.U8 [R11+UR4+0x15d00], R118 ;  /* 0x015d00760b007988 */ /* 0x0001e80008000004 */
[----:B------:R-:W4:Y:S04]  /*3c3c0*/  LDL.LU R116, [R1+0x1e8] ;  /* 0x0001e80001747983 */ /* 0x000f280000300800 */
[----:B------:R-:W-:Y:S04]  /*3c3d0*/  STS.U8 [R11+UR4+0x19500], R10 ;  /* 0x0195000a0b007988 */ /* 0x000fe80008000004 */
[----:B------:R1:W-:Y:S04]  /*3c3e0*/  STS.U8 [R11+UR4+0x19d00], R121 ;  /* 0x019d00790b007988 */ /* 0x0003e80008000004 */
[----:B------:R-:W-:Y:S04]  /*3c3f0*/  STS.U8 [R11+UR4+0x13500], R35 ;  /* 0x013500230b007988 */ /* 0x000fe80008000004 */
[----:B------:R-:W-:Y:S04]  /*3c400*/  STS.U8 [R11+UR4+0x17500], R36 ;  /* 0x017500240b007988 */ /* 0x000fe80008000004 */
[----:B------:R-:W-:Y:S04]  /*3c410*/  STS.U8 [R11+UR4+0x1b500], R37 ;  /* 0x01b500250b007988 */ /* 0x000fe80008000004 */
[----:B------:R-:W-:Y:S04]  /*3c420*/  STS.U8 [R11+UR4+0x1f500], R38 ;  /* 0x01f500260b007988 */ /* 0x000fe80008000004 */
[----:B------:R-:W-:Y:S04]  /*3c430*/  STS.U8 [R11+UR4+0x13900], R67 ;  /* 0x013900430b007988 */ /* 0x000fe80008000004 */
[----:B0-----:R-:W4:Y:S04]  /*3c440*/  LDL.LU R118, [R1+0x1e4] ;  /* 0x0001e40001767983 */ /* 0x001f280000300800 */
[----:B-1----:R-:W4:Y:S04]  /*3c450*/  LDL.LU R121, [R1+0x1e0] ;  /* 0x0001e00001797983 */ /* 0x002f280000300800 */
[----:B--2---:R0:W-:Y:S04]  /*3c460*/  STS.U8 [R12+UR4+0x10180], R123 ;  /* 0x0101807b0c007988 */ /* 0x0041e80008000004 */
[----:B---3--:R1:W-:Y:S04]  /*3c470*/  STS.U8 [R12+UR4+0x14180], R95 ;  /* 0x0141805f0c007988 */ /* 0x0083e80008000004 */
[----:B----4-:R2:W-:Y:S04]  /*3c480*/  STS.U8 [R12+UR4+0x18180], R93 ;  /* 0x0181805d0c007988 */ /* 0x0105e80008000004 */
[----:B------:R3:W-:Y:S04]  /*3c490*/  STS.U8 [R12+UR4+0x1c180], R91 ;  /* 0x01c1805b0c007988 */ /* 0x0007e80008000004 */
[----:B0-----:R-:W4:Y:S04]  /*3c4a0*/  LDL.LU R123, [R1+0x1dc] ;  /* 0x0001dc00017b7983 */ /* 0x001f280000300800 */
[----:B-1----:R-:W4:Y:S04]  /*3c4b0*/  LDL.LU R95, [R1+0x188] ;  /* 0x00018800015f7983 */ /* 0x002f280000300800 */
[----:B--2---:R-:W2:Y:S04]  /*3c4c0*/  LDL.LU R93, [R1+0x184] ;  /* 0x00018400015d7983 */ /* 0x004ea80000300800 */
[----:B---3--:R-:W3:Y:S04]  /*3c4d0*/  LDL.LU R91, [R1+0x180] ;  /* 0x00018000015b7983 */ /* 0x008ee80000300800 */
[----:B------:R0:W-:Y:S04]  /*3c4e0*/  STS.U8 [R12+UR4+0x10580], R89 ;  /* 0x010580590c007988 */ /* 0x0001e80008000004 */
[----:B------:R1:W-:Y:S04]  /*3c4f0*/  STS.U8 [R12+UR4+0x14580], R29 ;  /* 0x0145801d0c007988 */ /* 0x0003e80008000004 */
[----:B------:R0:W-:Y:S04]  /*3c500*/  STS.U8 [R12+UR4+0x18580], R28 ;  /* 0x0185801c0c007988 */ /* 0x0001e80008000004 */
[----:B------:R0:W-:Y:S04]  /*3c510*/  STS.U8 [R12+UR4+0x1c580], R125 ;  /* 0x01c5807d0c007988 */ /* 0x0001e80008000004 */
[----:B------:R1:W-:Y:S04]  /*3c520*/  STS.U8 [R12+UR4+0x10980], R127 ;  /* 0x0109807f0c007988 */ /* 0x0003e80008000004 */
[----:B------:R1:W-:Y:S04]  /*3c530*/  STS.U8 [R12+UR4+0x14980], R129 ;  /* 0x014980810c007988 */ /* 0x0003e80008000004 */
[----:B0-----:R-:W3:Y:S04]  /*3c540*/  LDL.LU R89, [R1+0x17c] ;  /* 0x00017c0001597983 */ /* 0x001ee80000300800 */
[----:B-1----:R-:W3:Y:S04]  /*3c550*/  LDL.LU R29, [R1+0x10c] ;  /* 0x00010c00011d7983 */ /* 0x002ee80000300800 */
[----:B------:R-:W3:Y:S04]  /*3c560*/  LDL.LU R28, [R1+0x108] ;  /* 0x00010800011c7983 */ /* 0x000ee80000300800 */
[----:B------:R-:W3:Y:S04]  /*3c570*/  LDL.LU R125, [R1+0x104] ;  /* 0x00010400017d7983 */ /* 0x000ee80000300800 */
[----:B------:R-:W3:Y:S04]  /*3c580*/  LDL.LU R127, [R1+0x100] ;  /* 0x00010000017f7983 */ /* 0x000ee80000300800 */
[----:B------:R0:W-:Y:S04]  /*3c590*/  STS.U8 [R12+UR4+0x18980], R131 ;  /* 0x018980830c007988 */ /* 0x0001e80008000004 */
[----:B------:R-:W3:Y:S04]  /*3c5a0*/  LDL.LU R129, [R1+0x8c] ;  /* 0x00008c0001817983 */ /* 0x000ee80000300800 */
[----:B------:R1:W-:Y:S04]  /*3c5b0*/  STS.U8 [R12+UR4+0x1c980], R82 ;  /* 0x01c980520c007988 */ /* 0x0003e80008000004 */
[----:B------:R1:W-:Y:S04]  /*3c5c0*/  STS.U8 [R12+UR4+0x10d80], R83 ;  /* 0x010d80530c007988 */ /* 0x0003e80008000004 */
[----:B0-----:R-:W3:Y:S04]  /*3c5d0*/  LDL.LU R131, [R1+0x88] ;  /* 0x0000880001837983 */ /* 0x001ee80000300800 */
[----:B-1----:R-:W3:Y:S04]  /*3c5e0*/  LDL.LU R82, [R1+0x84] ;  /* 0x0000840001527983 */ /* 0x002ee80000300800 */
[----:B------:R-:W3:Y:S04]  /*3c5f0*/  LDL.LU R83, [R1+0x80] ;  /* 0x0000800001537983 */ /* 0x000ee80000300800 */
[----:B------:R0:W-:Y:S04]  /*3c600*/  STS.U8 [R12+UR4+0x12d80], R4 ;  /* 0x012d80040c007988 */ /* 0x0001e80008000004 */
[----:B0-----:R-:W3:Y:S04]  /*3c610*/  LDL.LU R4, [R1+0x16f8] ;  /* 0x0016f80001047983 */ /* 0x001ee80000300800 */
[----:B------:R-:W-:Y:S04]  /*3c620*/  STS.U8 [R12+UR4+0x16d80], R5 ;  /* 0x016d80050c007988 */ /* 0x000fe80008000004 */
[----:B------:R-:W-:Y:S04]  /*3c630*/  STS.U8 [R12+UR4+0x1ad80], R14 ;  /* 0x01ad800e0c007988 */ /* 0x000fe80008000004 */
[----:B----4-:R0:W-:Y:S04]  /*3c640*/  STS.U8 [R12+UR4+0x12180], R95 ;  /* 0x0121805f0c007988 */ /* 0x0101e80008000004 */
[----:B--2---:R1:W-:Y:S04]  /*3c650*/  STS.U8 [R12+UR4+0x16180], R93 ;  /* 0x0161805d0c007988 */ /* 0x0043e80008000004 */
[----:B---3--:R2:W-:Y:S04]  /*3c660*/  STS.U8 [R12+UR4+0x1a180], R91 ;  /* 0x01a1805b0c007988 */ /* 0x0085e80008000004 */
[----:B0-----:R-:W3:Y:S04]  /*3c670*/  LDL.LU R95, [R1+0x163c] ;  /* 0x00163c00015f7983 */ /* 0x001ee80000300800 */
[----:B-1----:R-:W4:Y:S04]  /*3c680*/  LDL.LU R93, [R1+0x1638] ;  /* 0x00163800015d7983 */ /* 0x002f280000300800 */
[----:B--2---:R-:W2:Y:S04]  /*3c690*/  LDL.LU R91, [R1+0x1634] ;  /* 0x00163400015b7983 */ /* 0x004ea80000300800 */
[----:B------:R0:W-:Y:S04]  /*3c6a0*/  STS.U8 [R12+UR4+0x1e180], R89 ;  /* 0x01e180590c007988 */ /* 0x0001e80008000004 */
[----:B------:R1:W-:Y:S04]  /*3c6b0*/  STS.U8 [R12+UR4+0x12580], R29 ;  /* 0x0125801d0c007988 */ /* 0x0003e80008000004 */
[----:B------:R0:W-:Y:S04]  /*3c6c0*/  STS.U8 [R12+UR4+0x16580], R28 ;  /* 0x0165801c0c007988 */ /* 0x0001e80008000004 */
[----:B------:R0:W-:Y:S04]  /*3c6d0*/  STS.U8 [R12+UR4+0x1a580], R125 ;  /* 0x01a5807d0c007988 */ /* 0x0001e80008000004 */
[----:B------:R0:W-:Y:S04]  /*3c6e0*/  STS.U8 [R12+UR4+0x1e580], R127 ;  /* 0x01e5807f0c007988 */ /* 0x0001e80008000004 */
[----:B------:R1:W-:Y:S04]  /*3c6f0*/  STS.U8 [R12+UR4+0x12980], R129 ;  /* 0x012980810c007988 */ /* 0x0003e80008000004 */
[----:B0-----:R-:W3:Y:S04]  /*3c700*/  LDL.LU R89, [R1+0x1630] ;  /* 0x0016300001597983 */ /* 0x001ee80000300800 */
[----:B-1----:R-:W4:Y:S04]  /*3c710*/  LDL.LU R29, [R1+0x4d8] ;  /* 0x0004d800011d7983 */ /* 0x002f280000300800 */
[----:B------:R-:W4:Y:S04]  /*3c720*/  LDL.LU R28, [R1+0x4d4] ;  /* 0x0004d400011c7983 */ /* 0x000f280000300800 */
[----:B------:R-:W4:Y:S04]  /*3c730*/  LDL.LU R125, [R1+0x4cc] ;  /* 0x0004cc00017d7983 */ /* 0x000f280000300800 */
[----:B------:R-:W4:Y:S04]  /*3c740*/  LDL.LU R127, [R1+0x4c4] ;  /* 0x0004c400017f7983 */ /* 0x000f280000300800 */
[----:B------:R0:W-:Y:S04]  /*3c750*/  STS.U8 [R12+UR4+0x16980], R131 ;  /* 0x016980830c007988 */ /* 0x0001e80008000004 */
[----:B------:R-:W4:Y:S04]  /*3c760*/  LDL.LU R129, [R1+0x448] ;  /* 0x0004480001817983 */ /* 0x000f280000300800 */
        /* <DEDUP_REMOVED lines=12> */
[----:B------:R1:W-:Y:S04]  /*3c830*/  STS.U8 [R12+UR4+0x19180], R69 ;  /* 0x019180450c007988 */ /* 0x0003e80008000004 */
[----:B------:R1:W-:Y:S04]  /*3c840*/  STS.U8 [R12+UR4+0x1d180], R68 ;  /* 0x01d180440c007988 */ /* 0x0003e80008000004 */
[----:B0-----:R-:W4:Y:S04]  /*3c850*/  LDL.LU R122, [R1+0x3b4] ;  /* 0x0003b400017a7983 */ /* 0x001f280000300800 */
[----:B-1----:R-:W4:Y:S04]  /*3c860*/  LDL.LU R120, [R1+0x394] ;  /* 0x0003940001787983 */ /* 0x002f280000300800 */
[----:B------:R-:W4:Y:S01]  /*3c870*/  LDL.LU R119, [R1+0x390] ;  /* 0x0003900001777983 */ /* 0x000f220000300800 */
        /* <DEDUP_REMOVED lines=47> */
[----:B------:R-:W3:Y:S04]  /*3cb70*/  LDL.LU R123, [R1+0x1d0] ;  /* 0x0001d000017b7983 */ /* 0x000ee80000300800 */
[----:B----4-:R1:W-:Y:S04]  /*3cb80*/  STS.U8 [R13+UR4+0x14200], R93 ;  /* 0x0142005d0d007988 */ /* 0x0103e80008000004 */
[----:B------:R4:W-:Y:S04]  /*3cb90*/  STS.U8 [R13+UR4+0x1c200], R89 ;  /* 0x01c200590d007988 */ /* 0x0009e80008000004 */
[----:B------:R0:W-:Y:S04]  /*3cba0*/  STS.U8 [R13+UR4+0x10600], R29 ;  /* 0x0106001d0d007988 */ /* 0x0001e80008000004 */
[----:B------:R1:W-:Y:S04]  /*3cbb0*/  STS.U8 [R13+UR4+0x14600], R28 ;  /* 0x0146001c0d007988 */ /* 0x0003e80008000004 */
[----:B------:R4:W-:Y:S04]  /*3cbc0*/  STS.U8 [R13+UR4+0x18600], R125 ;  /* 0x0186007d0d007988 */ /* 0x0009e80008000004 */
[----:B0-----:R-:W3:Y:S04]  /*3cbd0*/  LDL.LU R95, [R1+0x1cc] ;  /* 0x0001cc00015f7983 */ /* 0x001ee80000300800 */
[----:B-1----:R-:W3:Y:S04]  /*3cbe0*/  LDL.LU R93, [R1+0x178] ;  /* 0x00017800015d7983 */ /* 0x002ee80000300800 */
[----:B----4-:R-:W4:Y:S04]  /*3cbf0*/  LDL.LU R89, [R1+0x174] ;  /* 0x0001740001597983 */ /* 0x010f280000300800 */
[----:B------:R-:W3:Y:S04]  /*3cc00*/  LDL.LU R29, [R1+0x170] ;  /* 0x00017000011d7983 */ /* 0x000ee80000300800 */
[----:B------:R-:W3:Y:S04]  /*3cc10*/  LDL.LU R28, [R1+0x16c] ;  /* 0x00016c00011c7983 */ /* 0x000ee80000300800 */
[----:B------:R0:W-:Y:S04]  /*3cc20*/  STS.U8 [R13+UR4+0x1c600], R127 ;  /* 0x01c6007f0d007988 */ /* 0x0001e80008000004 */
[----:B------:R-:W3:Y:S04]  /*3cc30*/  LDL.LU R125, [R1+0xfc] ;  /* 0x0000fc00017d7983 */ /* 0x000ee80000300800 */
        /* <DEDUP_REMOVED lines=9> */
[----:B--2---:R0:W-:Y:S04]  /*3ccd0*/  STS.U8 [R13+UR4+0x11600], R91 ;  /* 0x0116005b0d007988 */ /* 0x0041e80008000004 */
[----:B0-----:R-:W2:Y:S04]  /*3cce0*/  LDL.LU R91, [R1+0x74] ;  /* 0x00007400015b7983 */ /* 0x001ea80000300800 */
[----:B----4-:R0:W-:Y:S04]  /*3ccf0*/  STS.U8 [R13+UR4+0x16200], R89 ;  /* 0x016200590d007988 */ /* 0x0101e80008000004 */
[----:B---3--:R1:W-:Y:S04]  /*3cd00*/  STS.U8 [R13+UR4+0x1a200], R29 ;  /* 0x01a2001d0d007988 */ /* 0x0083e80008000004 */
[----:B------:R3:W-:Y:S04]  /*3cd10*/  STS.U8 [R13+UR4+0x1e200], R28 ;  /* 0x01e2001c0d007988 */ /* 0x0007e80008000004 */
[----:B------:R4:W-:Y:S04]  /*3cd20*/  STS.U8 [R13+UR4+0x12600], R125 ;  /* 0x0126007d0d007988 */ /* 0x0009e80008000004 */
[----:B0-----:R-:W2:Y:S04]  /*3cd30*/  LDL.LU R89, [R1+0x1624] ;  /* 0x0016240001597983 */ /* 0x001ea80000300800 */
[----:B-1----:R-:W2:Y:S04]  /*3cd40*/  LDL.LU R29, [R1+0x1610] ;  /* 0x00161000011d7983 */ /* 0x002ea80000300800 */
[----:B---3--:R-:W3:Y:S04]  /*3cd50*/  LDL.LU R28, [R1+0x1608] ;  /* 0x00160800011c7983 */ /* 0x008ee80000300800 */
[----:B----4-:R-:W4:Y:S04]  /*3cd60*/  LDL.LU R125, [R1+0x1600] ;  /* 0x00160000017d7983 */ /* 0x010f280000300800 */
        /* <DEDUP_REMOVED lines=44> */
[----:B------:R0:W-:Y:S04]  /*3d030*/  STS.U8 [R13+UR4+0x19e00], R123 ;  /* 0x019e007b0d007988 */ /* 0x0001e80008000004 */
[----:B------:R-:W4:Y:S01]  /*3d040*/  LDL.LU R118, [R1+0x224] ;  /* 0x0002240001767983 */ /* 0x000f220000300800 */
[----:B------:R-:W-:-:S03]  /*3d050*/  LOP3.LUT R14, R0, 0x50, RZ, 0x3c, !PT ;  /* 0x00000050000e7812 */ /* 0x000fc600078e3cff */
[----:B------:R-:W4:Y:S04]  /*3d060*/  LDL.LU R121, [R1+0x220] ;  /* 0x0002200001797983 */ /* 0x000f280000300800 */
[----:B------:R1:W-:Y:S04]  /*3d070*/  STS.U8 [R13+UR4+0x1de00], R95 ;  /* 0x01de005f0d007988 */ /* 0x0003e80008000004 */
[----:B------:R0:W-:Y:S04]  /*3d080*/  STS.U8 [R13+UR4+0x12200], R93 ;  /* 0x0122005d0d007988 */ /* 0x0001e80008000004 */
[----:B------:R-:W-:Y:S04]  /*3d090*/  STS.U8 [R13+UR4+0x12e00], R164 ;  /* 0x012e00a40d007988 */ /* 0x000fe80008000004 */
[----:B------:R-:W-:Y:S04]  /*3d0a0*/  STS.U8 [R13+UR4+0x16e00], R162 ;  /* 0x016e00a20d007988 */ /* 0x000fe80008000004 */
[----:B0-----:R-:W4:Y:S04]  /*3d0b0*/  LDL.LU R123, [R1+0x21c] ;  /* 0x00021c00017b7983 */ /* 0x001f280000300800 */
[----:B------:R-:W-:Y:S04]  /*3d0c0*/  STS.U8 [R13+UR4+0x1ae00], R160 ;  /* 0x01ae00a00d007988 */ /* 0x000fe80008000004 */
[----:B------:R-:W-:Y:S04]  /*3d0d0*/  STS.U8 [R13+UR4+0x1ee00], R158 ;  /* 0x01ee009e0d007988 */ /* 0x000fe80008000004 */
[----:B------:R-:W-:Y:S04]  /*3d0e0*/  STS.U8 [R13+UR4+0x13200], R98 ;  /* 0x013200620d007988 */ /* 0x000fe80008000004 */
[----:B-1----:R-:W4:Y:S04]  /*3d0f0*/  LDL.LU R95, [R1+0x1c8] ;  /* 0x0001c800015f7983 */ /* 0x002f280000300800 */
        /* <DEDUP_REMOVED lines=15> */
[----:B------:R-:W4:Y:S04]  /*3d1f0*/  LDL.LU R93, [R1+0x1c4] ;  /* 0x0001c400015d7983 */ /* 0x000f280000300800 */
[----:B--2---:R0:W-:Y:S04]  /*3d200*/  STS.U8 [R13+UR4+0x1aa00], R91 ;  /* 0x01aa005b0d007988 */ /* 0x0041e80008000004 */
[----:B0-----:R-:W2:Y:S04]  /*3d210*/  LDL.LU R91, [R1+0x1c0] ;  /* 0x0001c000015b7983 */ /* 0x001ea80000300800 */
[----:B------:R0:W-:Y:S04]  /*3d220*/  STS.U8 [R14+UR4+0x10280], R89 ;  /* 0x010280590e007988 */ /* 0x0001e80008000004 */
[----:B------:R1:W-:Y:S04]  /*3d230*/  STS.U8 [R14+UR4+0x14280], R29 ;  /* 0x0142801d0e007988 */ /* 0x0003e80008000004 */
[----:B---3--:R3:W-:Y:S04]  /*3d240*/  STS.U8 [R14+UR4+0x18280], R28 ;  /* 0x0182801c0e007988 */ /* 0x0087e80008000004 */
[----:B----4-:R4:W-:Y:S04]  /*3d250*/  STS.U8 [R14+UR4+0x1c280], R125 ;  /* 0x01c2807d0e007988 */ /* 0x0109e80008000004 */
        /* <DEDUP_REMOVED lines=22> */
[----:B0-----:R-:W3:Y:S04]  /*3d3c0*/  LDL.LU R111, [R1+0x15f4] ;  /* 0x0015f400016f7983 */ /* 0x001ee80000300800 */
[----:B------:R0:W-:Y:S04]  /*3d3d0*/  STS.U8 [R14+UR4+0x1d680], R107 ;  /* 0x01d6806b0e007988 */ /* 0x0001e80008000004 */
[----:B------:R0:W-:Y:S04]  /*3d3e0*/  STS.U8 [R14+UR4+0x11a80], R116 ;  /* 0x011a80740e007988 */ /* 0x0001e80008000004 */
[----:B------:R0:W-:Y:S04]  /*3d3f0*/  STS.U8 [R14+UR4+0x15a80], R118 ;  /* 0x015a80760e007988 */ /* 0x0001e80008000004 */
[----:B------:R0:W-:Y:S04]  /*3d400*/  STS.U8 [R14+UR4+0x19a80], R121 ;  /* 0x019a80790e007988 */ /* 0x0001e80008000004 */
[----:B-1----:R-:W3:Y:S04]  /*3d410*/  LDL.LU R109, [R1+0x15dc] ;  /* 0x0015dc00016d7983 */ /* 0x002ee80000300800 */
[----:B0-----:R-:W3:Y:S04]  /*3d420*/  LDL.LU R107, [R1+0x15d4] ;  /* 0x0015d400016b7983 */ /* 0x001ee80000300800 */
[----:B------:R-:W3:Y:S04]  /*3d430*/  LDL.LU R116, [R1+0x15c8] ;  /* 0x0015c80001747983 */ /* 0x000ee80000300800 */
[----:B------:R0:W-:Y:S04]  /*3d440*/  STS.U8 [R14+UR4+0x1da80], R123 ;  /* 0x01da807b0e007988 */ /* 0x0001e80008000004 */
[----:B------:R-:W3:Y:S04]  /*3d450*/  LDL.LU R118, [R1+0x4a4] ;  /* 0x0004a40001767983 */ /* 0x000ee80000300800 */
[----:B------:R-:W3:Y:S04]  /*3d460*/  LDL.LU R121, [R1+0x4a0] ;  /* 0x0004a00001797983 */ /* 0x000ee80000300800 */
        /* <DEDUP_REMOVED lines=11> */
[----:B------:R0:W-:Y:S04]  /*3d520*/  STS.U8 [R14+UR4+0x1de80], R89 ;  /* 0x01de80590e007988 */ /* 0x0001e80008000004 */
[----:B----4-:R1:W-:Y:S04]  /*3d530*/  STS.U8 [R14+UR4+0x1a280], R125 ;  /* 0x01a2807d0e007988 */ /* 0x0103e80008000004 */
[----:B------:R-:W-:Y:S04]  /*3d540*/  STS.U8 [R14+UR4+0x12280], R29 ;  /* 0x0122801d0e007988 */ /* 0x000fe80008000004 */
[----:B---3--:R-:W-:Y:S04]  /*3d550*/  STS.U8 [R14+UR4+0x16280], R28 ;  /* 0x0162801c0e007988 */ /* 0x008fe80008000004 */
[----:B0-----:R-:W3:Y:S04]  /*3d560*/  LDL.LU R89, [R1+0x400] ;  /* 0x0004000001597983 */ /* 0x001ee80000300800 */
        /* <DEDUP_REMOVED lines=11> */
[----:B------:R-:W4:Y:S04]  /*3d620*/  LDL R29, [R1+0x640] ;  /* 0x00064000011d7983 */ /* 0x000f280000100800 */
        /* <DEDUP_REMOVED lines=11> */
[----:B------:R0:W-:Y:S01]  /*3d6e0*/  STS.U8 [R14+UR4+0x1ea80], R15 ;  /* 0x01ea800f0e007988 */ /* 0x0001e20008000004 */
[----:B------:R-:W-:-:S03]  /*3d6f0*/  PRMT R18, RZ, 0x7610, R18 ;  /* 0x00007610ff127816 */ /* 0x000fc60000000012 */
[----:B------:R-:W4:Y:S04]  /*3d700*/  LDL R77, [R1+0x6c8] ;  /* 0x0006c800014d7983 */ /* 0x000f280000100800 */
[----:B------:R-:W4:Y:S04]  /*3d710*/  LDL R76, [R1+0x6cc] ;  /* 0x0006cc00014c7983 */ /* 0x000f280000100800 */
[----:B------:R-:W-:Y:S04]  /*3d720*/  STS.U8 [R14+UR4+0x14a80], R124 ;  /* 0x014a807c0e007988 */ /* 0x000fe80008000004 */
[----:B------:R-:W-:Y:S04]  /*3d730*/  STS.U8 [R14+UR4+0x18a80], R122 ;  /* 0x018a807a0e007988 */ /* 0x000fe80008000004 */
        /* <DEDUP_REMOVED lines=36> */
[----:B------:R-:W-:Y:S01]  /*3d980*/  PRMT R30, RZ, 0x7610, R30 ;  /* 0x00007610ff1e7816 */ /* 0x000fe2000000001e */
[----:B0-----:R-:W4:Y:S04]  /*3d990*/  LDL R81, [R1+0x6d0] ;  /* 0x0006d00001517983 */ /* 0x001f280000100800 */
[----:B------:R-:W4:Y:S01]  /*3d9a0*/  LDL R80, [R1+0x6d4] ;  /* 0x0006d40001507983 */ /* 0x000f220000100800 */
[----:B------:R-:W-:Y:S02]  /*3d9b0*/  PRMT R31, RZ, 0x7610, R31 ;  /* 0x00007610ff1f7816 */ /* 0x000fe4000000001f */
[----:B------:R-:W-:Y:S02]  /*3d9c0*/  PRMT R32, RZ, 0x7610, R32 ;  /* 0x00007610ff207816 */ /* 0x000fe40000000020 */
[----:B------:R-:W-:Y:S01]  /*3d9d0*/  PRMT R33, RZ, 0x7610, R33 ;  /* 0x00007610ff217816 */ /* 0x000fe20000000021 */
[----:B------:R-:W-:Y:S01]  /*3d9e0*/  STS.U8 [R15+UR4+0x10b00], R93 ;  /* 0x010b005d0f007988 */ /* 0x000fe20008000004 */
[----:B------:R-:W-:-:S02]  /*3d9f0*/  PRMT R34, RZ, 0x7610, R34 ;  /* 0x00007610ff227816 */ /* 0x000fc40000000022 */
[----:B------:R-:W-:Y:S02]  /*3da00*/  PRMT R35, RZ, 0x7610, R35 ;  /* 0x00007610ff237816 */ /* 0x000fe40000000023 */
[----:B------:R-:W-:Y:S02]  /*3da10*/  PRMT R36, RZ, 0x7610, R36 ;  /* 0x00007610ff247816 */ /* 0x000fe40000000024 */
[----:B------:R-:W-:Y:S02]  /*3da20*/  PRMT R37, RZ, 0x7610, R37 ;  /* 0x00007610ff257816 */ /* 0x000fe40000000025 */
[----:B------:R-:W-:Y:S02]  /*3da30*/  PRMT R38, RZ, 0x7610, R38 ;  /* 0x00007610ff267816 */ /* 0x000fe40000000026 */
[----:B------:R-:W-:Y:S02]  /*3da40*/  PRMT R39, RZ, 0x7610, R39 ;  /* 0x00007610ff277816 */ /* 0x000fe40000000027 */
[----:B------:R-:W-:Y:S01]  /*3da50*/  PRMT R40, RZ, 0x7610, R40 ;  /* 0x00007610ff287816 */ /* 0x000fe20000000028 */
[----:B------:R-:W4:Y:S04]  /*3da60*/  LDL R88, [R1+0x720] ;  /* 0x0007200001587983 */ /* 0x000f280000100800 */
[----:B------:R-:W4:Y:S04]  /*3da70*/  LDL R86, [R1+0x724] ;  /* 0x0007240001567983 */ /* 0x000f280000100800 */
[----:B-1----:R-:W4:Y:S04]  /*3da80*/  LDL R85, [R1+0x668] ;  /* 0x0006680001557983 */ /* 0x002f280000100800 */
[----:B------:R-:W4:Y:S04]  /*3da90*/  LDL R84, [R1+0x66c] ;  /* 0x00066c0001547983 */ /* 0x000f280000100800 */
[----:B--2---:R-:W-:Y:S04]  /*3daa0*/  STS.U8 [R15+UR4+0x14b00], R91 ;  /* 0x014b005b0f007988 */ /* 0x004fe80008000004 */
[----:B---3--:R-:W-:Y:S04]  /*3dab0*/  STS.U8 [R15+UR4+0x18b00], R89 ;  /* 0x018b00590f007988 */ /* 0x008fe80008000004 */
[----:B----4-:R-:W-:Y:S04]  /*3dac0*/  STS.U8 [R15+UR4+0x1cb00], R125 ;  /* 0x01cb007d0f007988 */ /* 0x010fe80008000004 */
[----:B------:R-:W-:Y:S04]  /*3dad0*/  STS.U8 [R15+UR4+0x10f00], R127 ;  /* 0x010f007f0f007988 */ /* 0x000fe80008000004 */
[----:B------:R-:W-:Y:S04]  /*3dae0*/  STS.U8 [R15+UR4+0x14f00], R129 ;  /* 0x014f00810f007988 */ /* 0x000fe80008000004 */
[----:B------:R-:W-:Y:S04]  /*3daf0*/  STS.U8 [R15+UR4+0x18f00], R131 ;  /* 0x018f00830f007988 */ /* 0x000fe80008000004 */
[----:B------:R0:W-:Y:S04]  /*3db00*/  STS.U8 [R15+UR4+0x1cf00], R82 ;  /* 0x01cf00520f007988 */ /* 0x0001e80008000004 */
[----:B------:R1:W-:Y:S04]  /*3db10*/  STS.U8 [R15+UR4+0x11300], R83 ;  /* 0x011300530f007988 */ /* 0x0003e80008000004 */
[----:B------:R2:W3:Y:S04]  /*3db20*/  @!P1 LDG.E.U8 R18, desc[UR14][R28.64] ;  /* 0x0000000e1c129981 */ /* 0x0004e8000c1e1100 */
[----:B0-----:R-:W4:Y:S04]  /*3db30*/  LDL R82, [R1+0x654] ;  /* 0x0006540001527983 */ /* 0x001f280000100800 */
[----:B-1----:R-:W3:Y:S01]  /*3db40*/  LDL R83, [R1+0x650] ;  /* 0x0006500001537983 */ /* 0x002ee20000100800 */
[----:B--2---:R-:W-:-:S02]  /*3db50*/  @!P1 IMAD.MOV.U32 R28, RZ, RZ, R74 ;  /* 0x000000ffff1c9224 */ /* 0x004fc400078e004a */
[----:B------:R-:W-:Y:S01]  /*3db60*/  @!P1 IMAD.MOV.U32 R29, RZ, RZ, R75 ;  /* 0x000000ffff1d9224 */ /* 0x000fe200078e004b */
[----:B------:R-:W2:Y:S04]  /*3db70*/  LDL R74, [R1+0x70c] ;  /* 0x00070c00014a7983 */ /* 0x000ea80000100800 */
[----:B------:R-:W3:Y:S04]  /*3db80*/  LDL R75, [R1+0x708] ;  /* 0x00070800014b7983 */ /* 0x000ee80000100800 */
[----:B------:R0:W4:Y:S02]  /*3db90*/  @!P1 LDG.E.U8 R27, desc[UR14][R28.64] ;  /* 0x0000000e1c1b9981 */ /* 0x000124000c1e1100 */
[----:B0-----:R-:W-:-:S02]  /*3dba0*/  @!P1 IMAD.MOV.U32 R28, RZ, RZ, R72 ;  /* 0x000000ffff1c9224 */ /* 0x001fc400078e0048 */
[----:B------:R-:W-:Y:S01]  /*3dbb0*/  @!P1 IMAD.MOV.U32 R29, RZ, RZ, R73 ;  /* 0x000000ffff1d9224 */ /* 0x000fe200078e0049 */
[----:B------:R-:W4:Y:S04]  /*3dbc0*/  LDL R72, [R1+0x694] ;  /* 0x0006940001487983 */ /* 0x000f280000100800 */
[----:B------:R-:W4:Y:S04]  /*3dbd0*/  LDL R73, [R1+0x690] ;  /* 0x0006900001497983 */ /* 0x000f280000100800 */
        /* <DEDUP_REMOVED lines=21> */
[----:B--2---:R-:W-:-:S02]  /*3dd30*/  @!P1 IMAD.MOV.U32 R28, RZ, RZ, R74 ;  /* 0x000000ffff1c9224 */ /* 0x004fc400078e004a */
[----:B---3--:R-:W-:Y:S01]  /*3dd40*/  @!P1 IMAD.MOV.U32 R29, RZ, RZ, R75 ;  /* 0x000000ffff1d9224 */ /* 0x008fe200078e004b */
[----:B------:R-:W2:Y:S04]  /*3dd50*/  LDL R74, [R1+0x71c] ;  /* 0x00071c00014a7983 */ /* 0x000ea80000100800 */
[----:B------:R-:W3:Y:S04]  /*3dd60*/  LDL R75, [R1+0x718] ;  /* 0x00071800014b7983 */ /* 0x000ee80000100800 */
[----:B------:R4:W3:Y:S02]  /*3dd70*/  @!P1 LDG.E.U8 R35, desc[UR14][R28.64] ;  /* 0x0000000e1c239981 */ /* 0x0008e4000c1e1100 */
[----:B----4-:R-:W-:-:S02]  /*3dd80*/  @!P1 IMAD.MOV.U32 R28, RZ, RZ, R82 ;  /* 0x000000ffff1c9224 */ /* 0x010fc400078e0052 */
        /* <DEDUP_REMOVED lines=16> */
[----:B------:R-:W-:Y:S01]  /*3de90*/  PRMT R41, RZ, 0x7610, R41 ;  /* 0x00007610ff297816 */ /* 0x000fe20000000029 */
[----:B------:R-:W4:Y:S04]  /*3dea0*/  LDL R79, [R1+0x728] ;  /* 0x00072800014f7983 */ /* 0x000f280000100800 */
[----:B------:R0:W4:Y:S04]  /*3deb0*/  @!P1 LDG.E.U8 R39, desc[UR14][R28.64] ;  /* 0x0000000e1c279981 */ /* 0x000128000c1e1100 */
[----:B------:R-:W4:Y:S01]  /*3dec0*/  LDL R78, [R1+0x72c] ;  /* 0x00072c00014e7983 */ /* 0x000f220000100800 */
        /* <DEDUP_REMOVED lines=8> */
[----:B------:R-:W4:Y:S01]  /*3df50*/  LDL R68, [R1+0x6e4] ;  /* 0x0006e40001447983 */ /* 0x000f220000100800 */
[----:B------:R-:W-:-:S03]  /*3df60*/  PRMT R42, RZ, 0x7610, R42 ;  /* 0x00007610ff2a7816 */ /* 0x000fc6000000002a */
[----:B------:R0:W4:Y:S01]  /*3df70*/  @!P1 LDG.E.U8 R41, desc[UR14][R28.64] ;  /* 0x0000000e1c299981 */ /* 0x000122000c1e1100 */
[----:B------:R-:W-:Y:S01]  /*3df80*/  PRMT R43, RZ, 0x7610, R43 ;  /* 0x00007610ff2b7816 */ /* 0x000fe2000000002b */
[----:B0-----:R-:W-:Y:S02]  /*3df90*/  @!P1 IMAD.MOV.U32 R28, RZ, RZ, R76 ;  /* 0x000000ffff1c9224 */ /* 0x001fe400078e004c */
[----:B------:R-:W-:Y:S01]  /*3dfa0*/  @!P1 IMAD.MOV.U32 R29, RZ, RZ, R77 ;  /* 0x000000ffff1d9224 */ /* 0x000fe200078e004d */
[----:B------:R-:W4:Y:S04]  /*3dfb0*/  LDL R76, [R1+0x674] ;  /* 0x00067400014c7983 */ /* 0x000f280000100800 */
[----:B------:R-:W4:Y:S04]  /*3dfc0*/  LDL R77, [R1+0x670] ;  /* 0x00067000014d7983 */ /* 0x000f280000100800 */
[----:B------:R2:W4:Y:S01]  /*3dfd0*/  @!P1 LDG.E.U8 R42, desc[UR14][R28.64] ;  /* 0x0000000e1c2a9981 */ /* 0x000522000c1e1100 */
[----:B------:R-:W-:-:S02]  /*3dfe0*/  PRMT R44, RZ, 0x7610, R44 ;  /* 0x00007610ff2c7816 */ /* 0x000fc4000000002c */
[----:B------:R-:W-:Y:S01]  /*3dff0*/  PRMT R45, RZ, 0x7610, R45 ;  /* 0x00007610ff2d7816 */ /* 0x000fe2000000002d */
[----:B--2---:R-:W-:Y:S02]  /*3e000*/  @!P1 IMAD.MOV.U32 R28, RZ, RZ, R74 ;  /* 0x000000ffff1c9224 */ /* 0x004fe400078e004a */
        /* <DEDUP_REMOVED lines=18> */
[----:B------:R-:W-:Y:S02]  /*3e130*/  PRMT R46, RZ, 0x7610, R46 ;  /* 0x00007610ff2e7816 */ /* 0x000fe4000000002e */
[----:B------:R-:W-:-:S04]  /*3e140*/  PRMT R47, RZ, 0x7610, R47 ;  /* 0x00007610ff2f7816 */ /* 0x000fc8000000002f */
[----:B------:R0:W4:Y:S01]  /*3e150*/  @!P1 LDG.E.U8 R46, desc[UR14][R28.64] ;  /* 0x0000000e1c2e9981 */ /* 0x000122000c1e1100 */
[----:B------:R-:W-:Y:S01]  /*3e160*/  PRMT R48, RZ, 0x7610, R48 ;  /* 0x00007610ff307816 */ /* 0x000fe20000000030 */
[----:B0-----:R-:W-:Y:S02]  /*3e170*/  @!P1 IMAD.MOV.U32 R28, RZ, RZ, R86 ;  /* 0x000000ffff1c9224 */ /* 0x001fe400078e0056 */
[----:B------:R-:W-:-:S05]  /*3e180*/  @!P1 IMAD.MOV.U32 R29, RZ, RZ, R88 ;  /* 0x000000ffff1d9224 */ /* 0x000fca00078e0058 */
        /* <DEDUP_REMOVED lines=21> */
[----:B------:R-:W-:Y:S02]  /*3e2e0*/  PRMT R62, RZ, 0x7610, R62 ;  /* 0x00007610ff3e7816 */ /* 0x000fe4000000003e */
[----:B------:R-:W-:Y:S01]  /*3e2f0*/  PRMT R63, RZ, 0x7610, R63 ;  /* 0x00007610ff3f7816 */ /* 0x000fe2000000003f */
[----:B--2---:R-:W-:Y:S02]  /*3e300*/  @!P1 IMAD.MOV.U32 R28, RZ, RZ, R74 ;  /* 0x000000ffff1c9224 */ /* 0x004fe400078e004a */
[----:B---3--:R-:W-:Y:S01]  /*3e310*/  @!P1 IMAD.MOV.U32 R29, RZ, RZ, R75 ;  /* 0x000000ffff1d9224 */ /* 0x008fe200078e004b */
[----:B------:R-:W2:Y:S04]  /*3e320*/  LDL R74, [R1+0x6b8] ;  /* 0x0006b800014a7983 */ /* 0x000ea80000100800 */
[----:B------:R4:W3:Y:S02]  /*3e330*/  @!P1 LDG.E.U8 R61, desc[UR14][R28.64] ;  /* 0x0000000e1c3d9981 */ /* 0x0008e4000c1e1100 */
[----:B----4-:R-:W-:-:S02]  /*3e340*/  @!P1 IMAD.MOV.U32 R28, RZ, RZ, R72 ;  /* 0x000000ffff1c9224 */ /* 0x010fc400078e0048 */
[----:B------:R-:W-:Y:S01]  /*3e350*/  @!P1 IMAD.MOV.U32 R29, RZ, RZ, R73 ;  /* 0x000000ffff1d9224 */ /* 0x000fe200078e0049 */
[----:B------:R-:W4:Y:S04]  /*3e360*/  LDL R72, [R1+0x6f8] ;  /* 0x0006f80001487983 */ /* 0x000f280000100800 */
[----:B------:R-:W2:Y:S04]  /*3e370*/  LDL R73, [R1+0x6bc] ;  /* 0x0006bc0001497983 */ /* 0x000ea80000100800 */
[----:B------:R0:W2:Y:S02]  /*3e380*/  @!P1 LDG.E.U8 R62, desc[UR14][R28.64] ;  /* 0x0000000e1c3e9981 */ /* 0x0000a4000c1e1100 */
[----:B0-----:R-:W-:-:S02]  /*3e390*/  @!P1 IMAD.MOV.U32 R28, RZ, RZ, R70 ;  /* 0x000000ffff1c9224 */ /* 0x001fc400078e0046 */
[----:B------:R-:W-:Y:S01]  /*3e3a0*/  @!P1 IMAD.MOV.U32 R29, RZ, RZ, R71 ;  /* 0x000000ffff1d9224 */ /* 0x000fe200078e0047 */
[----:B------:R-:W2:Y:S04]  /*3e3b0*/  LDL R70, [R1+0x738] ;  /* 0x0007380001467983 */ /* 0x000ea80000100800 */
[----:B------:R-:W2:Y:S04]  /*3e3c0*/  LDL R71, [R1+0x6fc] ;  /* 0x0006fc0001477983 */ /* 0x000ea80000100800 */
[----:B------:R0:W2:Y:S02]  /*3e3d0*/  @!P1 LDG.E.U8 R63, desc[UR14][R28.64] ;  /* 0x0000000e1c3f9981 */ /* 0x0000a4000c1e1100 */
[----:B0-----:R-:W-:-:S02]  /*3e3e0*/  @!P1 IMAD.MOV.U32 R29, RZ, RZ, R69 ;  /* 0x000000ffff1d9224 */ /* 0x001fc400078e0045 */
[----:B------:R-:W-:Y:S01]  /*3e3f0*/  @!P1 IMAD.MOV.U32 R28, RZ, RZ, R68 ;  /* 0x000000ffff1c9224 */ /* 0x000fe200078e0044 */
[----:B------:R-:W2:Y:S04]  /*3e400*/  LDL R69, [R1+0x73c] ;  /* 0x00073c0001457983 */ /* 0x000ea80000100800 */
        /* <DEDUP_REMOVED lines=23> */
[----:B------:R-:W-:Y:S04]  /*3e580*/  STS.U8 [R15+UR4+0x12b00], R6 ;  /* 0x012b00060f007988 */ /* 0x000fe80008000004 */
[----:B------:R-:W-:Y:S04]  /*3e590*/  STS.U8 [R15+UR4+0x16b00], R9 ;  /* 0x016b00090f007988 */ /* 0x000fe80008000004 */
[----:B------:R-:W-:Y:S01]  /*3e5a0*/  STS.U8 [R15+UR4+0x1ab00], R8 ;  /* 0x01ab00080f007988 */ /* 0x000fe20008000004 */
[----:B------:R-:W-:-:S02]  /*3e5b0*/  PRMT R64, RZ, 0x7610, R64 ;  /* 0x00007610ff407816 */ /* 0x000fc40000000040 */
[----:B------:R-:W-:-:S04]  /*3e5c0*/  PRMT R65, RZ, 0x7610, R65 ;  /* 0x00007610ff417816 */ /* 0x000fc80000000041 */
[----:B------:R0:W4:Y:S01]  /*3e5d0*/  @!P1 LDG.E.U8 R64, desc[UR14][R28.64] ;  /* 0x0000000e1c409981 */ /* 0x000122000c1e1100 */
[----:B------:R-:W-:-:S03]  /*3e5e0*/  PRMT R66, RZ, 0x7610, R66 ;  /* 0x00007610ff427816 */ /* 0x000fc60000000042 */
[----:B--2---:R1:W-:Y:S04]  /*3e5f0*/  STS.U8 [R15+UR4+0x16300], R131 ;  /* 0x016300830f007988 */ /* 0x0043e80008000004 */
[----:B---3--:R2:W-:Y:S04]  /*3e600*/  STS.U8 [R15+UR4+0x1a300], R82 ;  /* 0x01a300520f007988 */ /* 0x0085e80008000004 */
[----:B----4-:R3:W-:Y:S04]  /*3e610*/  STS.U8 [R15+UR4+0x1e300], R83 ;  /* 0x01e300530f007988 */ /* 0x0107e80008000004 */
[----:B-1----:R-:W4:Y:S04]  /*3e620*/  LDL.LU R131, [R1+0x169c] ;  /* 0x00169c0001837983 */ /* 0x002f280000300800 */
[----:B--2---:R-:W2:Y:S04]  /*3e630*/  LDL.LU R82, [R1+0x1698] ;  /* 0x0016980001527983 */ /* 0x004ea80000300800 */
[----:B---3--:R-:W3:Y:S04]  /*3e640*/  LDL.LU R83, [R1+0x1694] ;  /* 0x0016940001537983 */ /* 0x008ee80000300800 */
[----:B------:R-:W2:Y:S04]  /*3e650*/  LDL.LU R6, [R1+0x16e0] ;  /* 0x0016e00001067983 */ /* 0x000ea80000300800 */
[----:B------:R-:W2:Y:S04]  /*3e660*/  LDL.LU R9, [R1+0x16dc] ;  /* 0x0016dc0001097983 */ /* 0x000ea80000300800 */
[----:B------:R-:W2:Y:S01]  /*3e670*/  LDL.LU R8, [R1+0x16d8] ;  /* 0x0016d80001087983 */ /* 0x000ea20000300800 */
[----:B0-----:R-:W-:-:S02]  /*3e680*/  @!P1 IMAD.MOV.U32 R28, RZ, RZ, R73 ;  /* 0x000000ffff1c9224 */ /* 0x001fc400078e0049 */
[----:B------:R-:W-:Y:S01]  /*3e690*/  @!P1 IMAD.MOV.U32 R29, RZ, RZ, R74 ;  /* 0x000000ffff1d9224 */ /* 0x000fe200078e004a */
[----:B------:R-:W2:Y:S04]  /*3e6a0*/  LDL.LU R104, [R1+0x1690] ;  /* 0x0016900001687983 */ /* 0x000ea80000300800 */
[----:B------:R-:W2:Y:S04]  /*3e6b0*/  LDL.LU R106, [R1+0x1658] ;  /* 0x00165800016a7983 */ /* 0x000ea80000300800 */
[----:B------:R-:W2:Y:S04]  /*3e6c0*/  LDL.LU R124, [R1+0x1650] ;  /* 0x00165000017c7983 */ /* 0x000ea80000300800 */
[----:B------:R-:W2:Y:S04]  /*3e6d0*/  LDL.LU R122, [R1+0x1648] ;  /* 0x00164800017a7983 */ /* 0x000ea80000300800 */
[----:B------:R0:W2:Y:S04]  /*3e6e0*/  @!P1 LDG.E.U8 R65, desc[UR14][R28.64] ;  /* 0x0000000e1c419981 */ /* 0x0000a8000c1e1100 */
[----:B------:R-:W2:Y:S04]  /*3e6f0*/  LDL.LU R120, [R1+0x1640] ;  /* 0x0016400001787983 */ /* 0x000ea80000300800 */
[----:B------:R-:W2:Y:S01]  /*3e700*/  LDL.LU R119, [R1+0x5f0] ;  /* 0x0005f00001777983 */ /* 0x000ea20000300800 */
[----:B0-----:R-:W-:-:S02]  /*3e710*/  @!P1 IMAD.MOV.U32 R28, RZ, RZ, R71 ;  /* 0x000000ffff1c9224 */ /* 0x001fc400078e0047 */
[----:B------:R-:W-:Y:S01]  /*3e720*/  @!P1 IMAD.MOV.U32 R29, RZ, RZ, R72 ;  /* 0x000000ffff1d9224 */ /* 0x000fe200078e0048 */
[----:B------:R0:W-:Y:S04]  /*3e730*/  STS.U8 [R15+UR4+0x15300], R68 ;  /* 0x015300440f007988 */ /* 0x0001e80008000004 */
[----:B------:R1:W3:Y:S04]  /*3e740*/  @!P1 LDG.E.U8 R66, desc[UR14][R28.64] ;  /* 0x0000000e1c429981 */ /* 0x0002e8000c1e1100 */
[----:B------:R0:W-:Y:S04]  /*3e750*/  STS.U8 [R15+UR4+0x19300], R108 ;  /* 0x0193006c0f007988 */ /* 0x0001e80008000004 */
[----:B------:R0:W-:Y:S04]  /*3e760*/  STS.U8 [R15+UR4+0x1d300], R110 ;  /* 0x01d3006e0f007988 */ /* 0x0001e80008000004 */
[----:B------:R0:W-:Y:S04]  /*3e770*/  STS.U8 [R15+UR4+0x11700], R112 ;  /* 0x011700700f007988 */ /* 0x0001e80008000004 */
[----:B------:R0:W-:Y:S01]  /*3e780*/  STS.U8 [R15+UR4+0x15700], R114 ;  /* 0x015700720f007988 */ /* 0x0001e20008000004 */
[----:B-1----:R-:W-:-:S02]  /*3e790*/  @!P1 IMAD.MOV.U32 R29, RZ, RZ, R70 ;  /* 0x000000ffff1d9224 */ /* 0x002fc400078e0046 */
[----:B------:R-:W-:Y:S01]  /*3e7a0*/  @!P1 IMAD.MOV.U32 R28, RZ, RZ, R69 ;  /* 0x000000ffff1c9224 */ /* 0x000fe200078e0045 */
[----:B------:R-:W3:Y:S04]  /*3e7b0*/  LDL.LU R70, [R1+0x5e8] ;  /* 0x0005e80001467983 */ /* 0x000ee80000300800 */
[----:B------:R-:W3:Y:S04]  /*3e7c0*/  LDL.LU R69, [R1+0x5e0] ;  /* 0x0005e00001457983 */ /* 0x000ee80000300800 */
[----:B0-----:R-:W3:Y:S04]  /*3e7d0*/  LDL.LU R68, [R1+0x5d8] ;  /* 0x0005d80001447983 */ /* 0x001ee80000300800 */
        /* <DEDUP_REMOVED lines=25> */
[----:B------:R0:W-:Y:S04]  /*3e970*/  STS.U8 [R15+UR4+0x12700], R89 ;  /* 0x012700590f007988 */ /* 0x0001e80008000004 */
[----:B------:R-:W3:Y:S01]  /*3e980*/  LDL.LU R93, [R1+0x3a0] ;  /* 0x0003a000015d7983 */ /* 0x000ee20000300800 */
[----:B------:R-:W-:-:S03]  /*3e990*/  LOP3.LUT R16, R0, 0x70, RZ, 0x3c, !PT ;  /* 0x0000007000107812 */ /* 0x000fc600078e3cff */
[----:B------:R-:W3:Y:S04]  /*3e9a0*/  LDL.LU R91, [R1+0x39c] ;  /* 0x00039c00015b7983 */ /* 0x000ee80000300800 */
[----:B------:R1:W-:Y:S04]  /*3e9b0*/  STS.U8 [R15+UR4+0x16700], R125 ;  /* 0x0167007d0f007988 */ /* 0x0003e80008000004 */
[----:B------:R0:W-:Y:S04]  /*3e9c0*/  STS.U8 [R15+UR4+0x1a700], R127 ;  /* 0x01a7007f0f007988 */ /* 0x0001e80008000004 */
[----:B------:R1:W-:Y:S04]  /*3e9d0*/  STS.U8 [R15+UR4+0x1e700], R129 ;  /* 0x01e700810f007988 */ /* 0x0003e80008000004 */
[----:B------:R-:W-:Y:S04]  /*3e9e0*/  STS.U8 [R15+UR4+0x12f00], R148 ;  /* 0x012f00940f007988 */ /* 0x000fe80008000004 */
[----:B0-----:R-:W3:Y:S04]  /*3e9f0*/  LDL.LU R89, [R1+0x398] ;  /* 0x0003980001597983 */ /* 0x001ee80000300800 */
[----:B------:R-:W-:Y:S04]  /*3ea00*/  STS.U8 [R15+UR4+0x16f00], R146 ;  /* 0x016f00920f007988 */ /* 0x000fe80008000004 */
[----:B------:R-:W-:Y:S04]  /*3ea10*/  STS.U8 [R15+UR4+0x1af00], R144 ;  /* 0x01af00900f007988 */ /* 0x000fe80008000004 */
[----:B------:R-:W-:Y:S04]  /*3ea20*/  STS.U8 [R15+UR4+0x1ef00], R142 ;  /* 0x01ef008e0f007988 */ /* 0x000fe80008000004 */
[----:B-1----:R-:W3:Y:S04]  /*3ea30*/  LDL.LU R125, [R1+0x324] ;  /* 0x00032400017d7983 */ /* 0x002ee80000300800 */
        /* <DEDUP_REMOVED lines=16> */
[----:B------:R-:W3:Y:S04]  /*3eb40*/  LDL.LU R127, [R1+0x320] ;  /* 0x00032000017f7983 */ /* 0x000ee80000300800 */
[----:B------:R-:W3:Y:S01]  /*3eb50*/  LDL.LU R129, [R1+0x31c] ;  /* 0x00031c0001817983 */ /* 0x000ee20000300800 */
[----:B------:R-:W-:-:S06]  /*3eb60*/  PRMT R67, RZ, 0x7610, R67 ;  /* 0x00007610ff437816 */ /* 0x000fcc0000000043 */
[----:B------:R-:W3:Y:S04]  /*3eb70*/  @!P1 LDG.E.U8 R67, desc[UR14][R28.64] ;  /* 0x0000000e1c439981 */ /* 0x000ee8000c1e1100 */
[----:B------:R-:W-:Y:S04]  /*3eb80*/  STS.U8 [R16+UR4+0x16780], R7 ;  /* 0x0167800710007988 */ /* 0x000fe80008000004 */
[----:B------:R-:W-:Y:S04]  /*3eb90*/  STS.U8 [R16+UR4+0x1a780], R4 ;  /* 0x01a7800410007988 */ /* 0x000fe80008000004 */
[----:B------:R-:W-:Y:S04]  /*3eba0*/  STS.U8 [R16+UR4+0x1e780], R5 ;  /* 0x01e7800510007988 */ /* 0x000fe80008000004 */
[----:B------:R-:W-:Y:S04]  /*3ebb0*/  STS.U8 [R16+UR4+0x12b80], R2 ;  /* 0x012b800210007988 */ /* 0x000fe80008000004 */
[----:B------:R-:W-:Y:S04]  /*3ebc0*/  STS.U8 [R16+UR4+0x16b80], R3 ;  /* 0x016b800310007988 */ /* 0x000fe80008000004 */
        /* <DEDUP_REMOVED lines=11> */
[----:B0-----:R0:W5:Y:S04]  /*3ec80*/  LDL.LU R8, [R1+0x16d4] ;  /* 0x0016d40001087983 */ /* 0x0011680000300800 */
[----:B-1----:R0:W5:Y:S04]  /*3ec90*/  LDL.LU R9, [R1+0x16d0] ;  /* 0x0016d00001097983 */ /* 0x0021680000300800 */
[----:B------:R0:W5:Y:S04]  /*3eca0*/  LDL.LU R6, [R1+0x16cc] ;  /* 0x0016cc0001067983 */ /* 0x0001680000300800 */
[----:B------:R0:W5:Y:S04]  /*3ecb0*/  LDL.LU R7, [R1+0x16c8] ;  /* 0x0016c80001077983 */ /* 0x0001680000300800 */
[----:B------:R0:W5:Y:S04]  /*3ecc0*/  LDL.LU R4, [R1+0x16c4] ;  /* 0x0016c40001047983 */ /* 0x0001680000300800 */
[----:B------:R0:W5:Y:S04]  /*3ecd0*/  LDL.LU R5, [R1+0x16c0] ;  /* 0x0016c00001057983 */ /* 0x0001680000300800 */
[----:B------:R0:W5:Y:S04]  /*3ece0*/  LDL.LU R2, [R1+0x16bc] ;  /* 0x0016bc0001027983 */ /* 0x0001680000300800 */
[----:B------:R0:W5:Y:S04]  /*3ecf0*/  LDL.LU R3, [R1+0x16b8] ;  /* 0x0016b80001037983 */ /* 0x0001680000300800 */
[----:B------:R0:W5:Y:S04]  /*3ed00*/  LDL.LU R132, [R1+0x16b4] ;  /* 0x0016b40001847983 */ /* 0x0001680000300800 */
[----:B------:R0:W5:Y:S01]  /*3ed10*/  LDL.LU R17, [R1+0x16b0] ;  /* 0x0016b00001117983 */ /* 0x0001620000300800 */
[----:B------:R-:W1:Y:S03]  /*3ed20*/  S2R R10, SR_TID.X ;  /* 0x00000000000a7919 */ /* 0x000e660000002100 */
        /* <DEDUP_REMOVED lines=25> */
[----:B-1----:R-:W-:-:S03]  /*3eec0*/  LOP3.LUT R10, R10, 0x7f, RZ, 0xc0, !PT ;  /* 0x0000007f0a0a7812 */ /* 0x002fc600078ec0ff */
[----:B------:R0:W-:Y:S01]  /*3eed0*/  STS.U8 [R16+UR4+0x11780], R116 ;  /* 0x0117807410007988 */ /* 0x0001e20008000004 */
[----:B------:R-:W-:-:S03]  /*3eee0*/  LOP3.LUT R10, R10, 0x10, RZ, 0x3c, !PT ;  /* 0x000000100a0a7812 */ /* 0x000fc600078e3cff */
        /* <DEDUP_REMOVED lines=22> */
[----:B------:R-:W-:Y:S01]  /*3f050*/  ULEA UR6, UR11, UR4, 0x3 ;  /* 0x000000040b067291 */ /* 0x000fe2000f8e18ff */
[----:B------:R-:W-:-:S03]  /*3f060*/  UMOV UR8, UR54 ;  /* 0x0000003600087c82 */ /* 0x000fc60008000000 */
[----:B------:R-:W-:Y:S01]  /*3f070*/  UIADD3 UR6, UPT, UPT, UR6, 0x22000, URZ ;  /* 0x0002200006067890 */ /* 0x000fe2000fffe0ff */
[----:B---3--:R0:W-:Y:S04]  /*3f080*/  STS.U8 [R16+UR4+0x1df80], R131 ;  /* 0x01df808310007988 */ /* 0x0081e80008000004 */
[----:B----4-:R0:W-:Y:S04]  /*3f090*/  STS.U8 [R16+UR4+0x12380], R82 ;  /* 0x0123805210007988 */ /* 0x0101e80008000004 */
[----:B--2---:R0:W-:Y:S04]  /*3f0a0*/  STS.U8 [R16+UR4+0x16380], R83 ;  /* 0x0163805310007988 */ /* 0x0041e80008000004 */
        /* <DEDUP_REMOVED lines=34> */
[----:B-1----:R-:W-:Y:S06]  /*3f2d0*/  BAR.SYNC.DEFER_BLOCKING 0x0 ;  /* 0x0000000000007b1d */ /* 0x002fec0000010000 */
[----:B------:R-:W-:Y:S05]  /*3f2e0*/  @P0 BRA `(.L_x_9) ;  /* 0x0000000000d40947 */ /* 0x000fea0003800000 */
[----:B------:R-:W-:Y:S02]  /*3f2f0*/  UIADD3 UR70, UPT, UPT, UR5, 0x20, URZ ;  /* 0x0000002005467890 */ /* 0x000fe4000fffe0ff */
[----:B------:R-:W-:Y:S02]  /*3f300*/  UIADD3 UR71, UPT, UPT, UR5, 0x20, URZ ;  /* 0x0000002005477890 */ /* 0x000fe4000fffe0ff */
[----:B------:R-:W-:Y:S01]  /*3f310*/  UIADD3 UR72, UPT, UPT, UR5, 0x20, URZ ;  /* 0x0000002005487890 */ /* 0x000fe2000fffe0ff */
[----:B------:R-:W-:Y:S01]  /*3f320*/  UMOV UR62, 0x0 ;  /* 0x00000000003e7882 */ /* 0x000fe20000000000 */
[----:B------:R-:W-:Y:S01]  /*3f330*/  UMOV UR63, 0x8088010 ;  /* 0x08088010003f7882 */ /* 0x000fe20000000000 */
[----:B------:R-:W-:Y:S01]  /*3f340*/  UIADD3 UR73, UPT, UPT, UR5, 0x20, URZ ;  /* 0x0000002005497890 */ /* 0x000fe2000fffe0ff */
[----:B------:R-:W-:Y:S01]  /*3f350*/  UMOV UR64, UR10 ;  /* 0x0000000a00407c82 */ /* 0x000fe20008000000 */
[----:B------:R-:W-:Y:S01]  /*3f360*/  UMOV UR65, 0x40004040 ;  /* 0x4000404000417882 */ /* 0x000fe20000000000 */
[----:B------:R-:W-:Y:S01]  /*3f370*/  UMOV UR76, 0x0 ;  /* 0x00000000004c7882 */ /* 0x000fe20000000000 */
[----:B------:R-:W-:Y:S01]  /*3f380*/  UMOV UR77, 0x8088010 ;  /* 0x08088010004d7882 */ /* 0x000fe20000000000 */
[----:B------:R-:W-:Y:S01]  /*3f390*/  UMOV UR66, 0x0 ;  /* 0x0000000000427882 */ /* 0x000fe20000000000 */
[----:B------:R-:W-:Y:S01]  /*3f3a0*/  UMOV UR67, 0x8088010 ;  /* 0x0808801000437882 */ /* 0x000fe20000000000 */
[----:B------:R-:W-:Y:S01]  /*3f3b0*/  UTCQMMA gdesc[UR64], gdesc[UR12], tmem[UR5], tmem[UR62], idesc[UR63], UPT ;  /* 0x00ff3e0c400075ea */ /* 0x000fe2000b800305 */
[----:B------:R-:W-:Y:S01]  /*3f3c0*/  UMOV UR68, 0x0 ;  /* 0x0000000000447882 */ /* 0x000fe20000000000 */
[----:B------:R-:W-:Y:S01]  /*3f3d0*/  UMOV UR69, 0x8088010 ;  /* 0x0808801000457882 */ /* 0x000fe20000000000 */
[----:B------:R-:W-:-:S02]  /*3f3e0*/  UIADD3 UR74, UPT, UPT, UR5, 0x40, URZ ;  /* 0x00000040054a7890 */ /* 0x000fc4000fffe0ff */
[----:B------:R1:W-:Y:S01]  /*3f3f0*/  UTCQMMA gdesc[UR16], gdesc[UR18], tmem[UR5], tmem[UR76], idesc[UR77], UPT ;  /* 0x00ff4c12100075ea */ /* 0x0003e2000b800305 */
[----:B------:R-:W-:Y:S01]  /*3f400*/  UMOV UR54, 0x0 ;  /* 0x0000000000367882 */ /* 0x000fe20000000000 */
[----:B------:R-:W-:Y:S01]  /*3f410*/  UMOV UR55, 0x8088010 ;  /* 0x0808801000377882 */ /* 0x000fe20000000000 */
[----:B------:R-:W-:Y:S02]  /*3f420*/  UIADD3 UR75, UPT, UPT, UR5, 0x40, URZ ;  /* 0x00000040054b7890 */ /* 0x000fe4000fffe0ff */
[----:B------:R-:W-:Y:S01]  /*3f430*/  UTCQMMA gdesc[UR22], gdesc[UR24], tmem[UR5], tmem[UR66], idesc[UR67], UPT ;  /* 0x00ff4218160075ea */ /* 0x000fe2000b800305 */
[----:B------:R-:W-:Y:S01]  /*3f440*/  UMOV UR56, 0x0 ;  /* 0x0000000000387882 */ /* 0x000fe20000000000 */
[----:B------:R-:W-:Y:S01]  /*3f450*/  UMOV UR57, 0x8088010 ;  /* 0x0808801000397882 */ /* 0x000fe20000000000 */
[----:B------:R-:W-:Y:S01]  /*3f460*/  UTCQMMA gdesc[UR26], gdesc[UR28], tmem[UR5], tmem[UR68], idesc[UR69], UPT ;  /* 0x00ff441c1a0075ea */ /* 0x000fe2000b800305 */
[----:B------:R-:W-:Y:S01]  /*3f470*/  UMOV UR58, 0x0 ;  /* 0x00000000003a7882 */ /* 0x000fe20000000000 */
[----:B------:R-:W-:Y:S01]  /*3f480*/  UMOV UR59, 0x8088010 ;  /* 0x08088010003b7882 */ /* 0x000fe20000000000 */
[----:B-1----:R-:W-:Y:S01]  /*3f490*/  UIADD3 UR76, UPT, UPT, UR5, 0x40, URZ ;  /* 0x00000040054c7890 */ /* 0x002fe2000fffe0ff */
[----:B------:R1:W-:Y:S01]  /*3f4a0*/  UTCQMMA gdesc[UR30], gdesc[UR12], tmem[UR70], tmem[UR54], idesc[UR55], UPT ;  /* 0x00ff360c1e0075ea */ /* 0x0003e2000b800346 */
[----:B------:R-:W-:Y:S01]  /*3f4b0*/  UIADD3 UR77, UPT, UPT, UR5, 0x40, URZ ;  /* 0x00000040054d7890 */ /* 0x000fe2000fffe0ff */
[----:B------:R2:W-:Y:S01]  /*3f4c0*/  UTCQMMA gdesc[UR32], gdesc[UR18], tmem[UR71], tmem[UR56], idesc[UR57], UPT ;  /* 0x00ff3812200075ea */ /* 0x0005e2000b800347 */
[----:B------:R-:W-:Y:S01]  /*3f4d0*/  UMOV UR60, 0x0 ;  /* 0x00000000003c7882 */ /* 0x000fe20000000000 */
[----:B------:R-:W-:Y:S01]  /*3f4e0*/  UMOV UR61, 0x8088010 ;  /* 0x08088010003d7882 */ /* 0x000fe20000000000 */
[----:B------:R3:W-:Y:S01]  /*3f4f0*/  UTCQMMA gdesc[UR34], gdesc[UR24], tmem[UR72], tmem[UR58], idesc[UR59], UPT ;  /* 0x00ff3a18220075ea */ /* 0x0007e2000b800348 */
[----:B------:R4:W-:Y:S01]  /*3f500*/  UTCQMMA gdesc[UR36], gdesc[UR28], tmem[UR73], tmem[UR60], idesc[UR61], UPT ;  /* 0x00ff3c1c240075ea */ /* 0x0009e2000b800349 */
[----:B------:R-:W-:Y:S01]  /*3f510*/  UMOV UR64, 0x0 ;  /* 0x0000000000407882 */ /* 0x000fe20000000000 */
[----:B------:R-:W-:Y:S01]  /*3f520*/  UMOV UR65, 0x8088010 ;  /* 0x0808801000417882 */ /* 0x000fe20000000000 */
[----:B------:R0:W-:Y:S01]  /*3f530*/  UTCQMMA gdesc[UR38], gdesc[UR12], tmem[UR74], tmem[UR62], idesc[UR63], UPT ;  /* 0x00ff3e0c260075ea */ /* 0x0001e2000b80034a */
[----:B-1----:R-:W-:Y:S01]  /*3f540*/  UIADD3 UR70, UPT, UPT, UR5, 0x60, URZ ;  /* 0x0000006005467890 */ /* 0x002fe2000fffe0ff */
[----:B------:R1:W-:Y:S01]  /*3f550*/  UTCQMMA gdesc[UR40], gdesc[UR18], tmem[UR75], tmem[UR64], idesc[UR65], UPT ;  /* 0x00ff4012280075ea */ /* 0x0003e2000b80034b */
[----:B--2---:R-:W-:Y:S01]  /*3f560*/  UIADD3 UR71, UPT, UPT, UR5, 0x60, URZ ;  /* 0x0000006005477890 */ /* 0x004fe2000fffe0ff */
[----:B------:R1:W-:Y:S01]  /*3f570*/  UTCQMMA gdesc[UR42], gdesc[UR24], tmem[UR76], tmem[UR66], idesc[UR67], UPT ;  /* 0x00ff42182a0075ea */ /* 0x0003e2000b80034c */
[----:B------:R1:W-:Y:S01]  /*3f580*/  UTCQMMA gdesc[UR44], gdesc[UR28], tmem[UR77], tmem[UR68], idesc[UR69], UPT ;  /* 0x00ff441c2c0075ea */ /* 0x0003e2000b80034d */
[----:B---3--:R-:W-:-:S02]  /*3f590*/  UIADD3 UR72, UPT, UPT, UR5, 0x60, URZ ;  /* 0x0000006005487890 */ /* 0x008fc4000fffe0ff */
[----:B----4-:R-:W-:Y:S01]  /*3f5a0*/  UIADD3 UR73, UPT, UPT, UR5, 0x60, URZ ;  /* 0x0000006005497890 */ /* 0x010fe2000fffe0ff */
[----:B0-----:R-:W-:Y:S01]  /*3f5b0*/  UMOV UR62, UR6 ;  /* 0x00000006003e7c82 */ /* 0x001fe20008000000 */
[----:B------:R-:W-:Y:S01]  /*3f5c0*/  UMOV UR63, URZ ;  /* 0x000000ff003f7c82 */ /* 0x000fe20008000000 */
[----:B------:R1:W-:Y:S01]  /*3f5d0*/  UTCQMMA gdesc[UR46], gdesc[UR12], tmem[UR70], tmem[UR54], idesc[UR55], UPT ;  /* 0x00ff360c2e0075ea */ /* 0x0003e2000b800346 */
[----:B------:R1:W-:Y:S01]  /*3f5e0*/  UTCQMMA gdesc[UR48], gdesc[UR18], tmem[UR71], tmem[UR56], idesc[UR57], UPT ;  /* 0x00ff3812300075ea */ /* 0x0003e2000b800347 */
[----:B------:R-:W-:Y:S02]  /*3f5f0*/  UMOV UR62, UR62 ;  /* 0x0000003e003e7c82 */ /* 0x000fe40008000000 */
[----:B------:R1:W-:Y:S02]  /*3f600*/  UTCQMMA gdesc[UR50], gdesc[UR24], tmem[UR72], tmem[UR58], idesc[UR59], UPT ;  /* 0x00ff3a18320075ea */ /* 0x0003e4000b800348 */
[----:B------:R1:W-:Y:S01]  /*3f610*/  UTCQMMA gdesc[UR52], gdesc[UR28], tmem[UR73], tmem[UR60], idesc[UR61], UPT ;  /* 0x00ff3c1c340075ea */ /* 0x0003e2000b800349 */
[----:B------:R1:W-:Y:S01]  /*3f620*/  UTCBAR [UR62], URZ ;  /* 0x000000ff3e0073e9 */ /* 0x0003e200080000ff */
[----:B------:R-:W-:Y:S01]  /*3f630*/  NOP ;  /* 0x0000000000007918 */ /* 0x000fe20000000000 */
.L_x_9:
[----:B-1----:R-:W-:Y:S01]  /*3f640*/  UIADD3 UR54, UPT, UPT, UR9, 0x7f, URZ ;  /* 0x0000007f09367890 */ /* 0x002fe2000fffe0ff */
[----:B------:R-:W-:Y:S01]  /*3f650*/  IMAD.U32 R19, RZ, RZ, UR8 ;  /* 0x00000008ff137e24 */ /* 0x000fe2000f8e00ff */
[----:B------:R-:W-:Y:S02]  /*3f660*/  UIADD3 UR11, UPT, UPT, UR11, 0x1, URZ ;  /* 0x000000010b0b7890 */ /* 0x000fe4000fffe0ff */
[----:B------:R-:W-:-:S04]  /*3f670*/  USHF.R.S32.HI UR55, URZ, 0x1f, UR54 ;  /* 0x0000001fff377899 */ /* 0x000fc80008011436 */
[----:B------:R-:W-:-:S04]  /*3f680*/  ULEA.HI UR55, UR55, UR54, URZ, 0x7 ;  /* 0x0000003637377291 */ /* 0x000fc8000f8f38ff */
[----:B------:R-:W-:-:S04]  /*3f690*/  USHF.R.S32.HI UR55, URZ, 0x7, UR55 ;  /* 0x00000007ff377899 */ /* 0x000fc80008011437 */
[----:B------:R-:W-:-:S04]  /*3f6a0*/  UISETP.LT.AND UP1, UPT, UR55, 0x2, UPT ;  /* 0x000000023700788c */ /* 0x000fc8000bf21270 */
[----:B------:R-:W-:Y:S02]  /*3f6b0*/  USEL UR55, UR55, 0x2, !UP1 ;  /* 0x0000000237377887 */ /* 0x000fe4000c800000 */
[----:B------:R-:W-:Y:S02]  /*3f6c0*/  UISETP.GT.AND UP1, UPT, UR11, 0x1, UPT ;  /* 0x000000010b00788c */ /* 0x000fe4000bf24270 */
[----:B------:R-:W-:Y:S02]  /*3f6d0*/  UIADD3 UR55, UPT, UPT, UR55, -0x2, URZ ;  /* 0xfffffffe37377890 */ /* 0x000fe4000fffe0ff */
[----:B------:R-:W-:Y:S02]  /*3f6e0*/  USEL UR54, URZ, 0x1, !UP1 ;  /* 0x00000001ff367887 */ /* 0x000fe4000c800000 */
[----:B------:R-:W-:Y:S02]  /*3f6f0*/  USEL UR11, UR11, URZ, !UP1 ;  /* 0x000000ff0b0b7287 */ /* 0x000fe4000c800000 */
[C---:B-----5:R-:W-:Y:S01]  /*3f700*/  ISETP.NE.U32.AND P1, PT, R17.reuse, UR55, PT ;  /* 0x0000003711007c0c */ /* 0x060fe2000bf25070 */
[----:B------:R-:W-:Y:S01]  /*3f710*/  ULOP3.LUT UR54, UR8, UR54, URZ, 0x3c, !UPT ;  /* 0x0000003608367292 */ /* 0x000fe2000f8e3cff */
[----:B------:R-:W-:-:S11]  /*3f720*/  VIADD R17, R17, 0x1 ;  /* 0x0000000111117836 */ /* 0x000fd60000000000 */
[----:B------:R-:W-:Y:S05]  /*3f730*/  @P1 BRA `(.L_x_10) ;  /* 0xfffffdd400d01947 */ /* 0x000fea000383ffff */
.L_x_7:
[----:B0-----:R-:W2:Y:S01]  /*3f740*/  LDL R18, [R1+0x16a0] ;  /* 0x0016a00001127983 */ /* 0x001ea20000100800 */
[----:B------:R-:W0:Y:S01]  /*3f750*/  LDCU UR9, c[0x0][0x3a0] ;  /* 0x00007400ff0977ac */ /* 0x000e220008000800 */
[----:B------:R-:W2:Y:S01]  /*3f760*/  LDC R133, c[0x0][0x3b4] ;  /* 0x0000ed00ff857b82 */ /* 0x000ea20000000800 */
[C---:B-----5:R-:W-:Y:S01]  /*3f770*/  VIADD R0, R132.reuse, 0x15 ;  /* 0x0000001584007836 */ /* 0x060fe20000000000 */
[----:B------:R-:W1:Y:S01]  /*3f780*/  LDCU.64 UR10, c[0x0][0x398] ;  /* 0x00007300ff0a77ac */ /* 0x000e620008000a00 */
[----:B------:R-:W-:Y:S01]  /*3f790*/  VIADD R2, R132, 0x16 ;  /* 0x0000001684027836 */ /* 0x000fe20000000000 */
[----:B------:R-:W3:Y:S01]  /*3f7a0*/  LDCU.64 UR12, c[0x0][0x398] ;  /* 0x00007300ff0c77ac */ /* 0x000ee20008000a00 */
[----:B------:R-:W4:Y:S01]  /*3f7b0*/  LDCU UR28, c[0x0][0x3b8] ;  /* 0x00007700ff1c77ac */ /* 0x000f220008000800 */
[----:B------:R-:W2:Y:S01]  /*3f7c0*/  LDCU.64 UR30, c[0x0][0x398] ;  /* 0x00007300ff1e77ac */ /* 0x000ea20008000a00 */
[----:B0-----:R-:W-:Y:S01]  /*3f7d0*/  UIADD3 UR9, UPT, UPT, UR9, 0x7f, URZ ;  /* 0x0000007f09097890 */ /* 0x001fe2000fffe0ff */
[----:B-1----:R-:W-:Y:S01]  /*3f7e0*/  ISETP.GE.AND P2, PT, R0, UR11, PT ;  /* 0x0000000b00007c0c */ /* 0x002fe2000bf46270 */
[----:B------:R-:W-:-:S02]  /*3f7f0*/  VIADD R0, R132, 0x1 ;  /* 0x0000000184007836 */ /* 0x000fc40000000000 */
[----:B------:R-:W-:Y:S01]  /*3f800*/  UISETP.GE.AND UP1, UPT, UR9, 0x80, UPT ;  /* 0x000000800900788c */ /* 0x000fe2000bf26270 */
[----:B---3--:R-:W-:Y:S01]  /*3f810*/  ISETP.GE.AND P1, PT, R2, UR13, PT ;  /* 0x0000000d02007c0c */ /* 0x008fe2000bf26270 */
[----:B------:R-:W0:Y:S01]  /*3f820*/  LDCU.128 UR16, c[0x0][0x390] ;  /* 0x00007200ff1077ac */ /* 0x000e220008000c00 */
[----:B--2---:R-:W-:-:S06]  /*3f830*/  IMAD R2, R18, R133, RZ ;  /* 0x0000008512027224 */ /* 0x004fcc00078e02ff */
[----:B0---4-:R-:W-:Y:S05]  /*3f840*/  BRA.U !UP1, `(.L_x_11) ;  /* 0x0000000109107547 */ /* 0x011fea000b800000 */
[----:B------:R-:W-:-:S06]  /*3f850*/  USHF.L.U32 UR8, UR8, 0x1f, URZ ;  /* 0x0000001f08087899 */ /* 0x000fcc00080006ff */
[----:B------:R-:W-:-:S04]  /*3f860*/  IMAD.U32 R3, RZ, RZ, UR8 ;  /* 0x00000008ff037e24 */ /* 0x000fc8000f8e00ff */
[----:B------:R-:W0:Y:S02]  /*3f870*/  SYNCS.PHASECHK.TRANS64.TRYWAIT P0, [UR6], R3 ;  /* 0x00000003ff0075a7 */ /* 0x000e240008001106 */
[----:B0-----:R-:W-:Y:S05]  /*3f880*/  @!P0 BRA `(.L_x_12) ;  /* 0x00000040001c8947 */ /* 0x001fea0003800000 */
.L_x_11:
[----:B------:R-:W2:Y:S01]  /*3f890*/  LDL.LU R163, [R1+0x16a0] ;  /* 0x0016a00001a37983 */ /* 0x000ea20000300800 */
[----:B------:R-:W-:Y:S01]  /*3f8a0*/  BAR.SYNC.DEFER_BLOCKING 0x0 ;  /* 0x0000000000007b1d */ /* 0x000fe20000010000 */
[C---:B------:R-:W-:Y:S01]  /*3f8b0*/  IMAD R137, R133.reuse, 0x80, R2 ;  /* 0x0000008085897824 */ /* 0x040fe200078e0202 */
[----:B------:R-:W-:Y:S01]  /*3f8c0*/  IADD3 R134, P0, PT, R2, UR16, RZ ;  /* 0x0000001002867c10 */ /* 0x000fe2000ff1e0ff */
[----:B------:R-:W-:Y:S01]  /*3f8d0*/  IMAD R144, R132, UR28, RZ ;  /* 0x0000001c84907c24 */ /* 0x000fe2000f8e02ff */
[----:B------:R-:W-:Y:S02]  /*3f8e0*/  ISETP.GE.AND P6, PT, R0, UR19, PT ;  /* 0x0000001300007c0c */ /* 0x000fe4000bfc6270 */
[----:B------:R-:W0:Y:S01]  /*3f8f0*/  LDCU.64 UR26, c[0x0][0x398] ;  /* 0x00007300ff1a77ac */ /* 0x000e220008000a00 */
[----:B------:R-:W3:Y:S01]  /*3f900*/  LDL.LU R162, [R1+0x16ac] ;  /* 0x0016ac0001a27983 */ /* 0x000ee20000300800 */
[----:B------:R-:W1:Y:S03]  /*3f910*/  LDCU.64 UR24, c[0x0][0x398] ;  /* 0x00007300ff1877ac */ /* 0x000e660008000a00 */
[----:B------:R-:W4:Y:S01]  /*3f920*/  LDL.LU R161, [R1+0x16a8] ;  /* 0x0016a80001a17983 */ /* 0x000f220000300800 */
[----:B------:R-:W5:Y:S03]  /*3f930*/  LDCU.64 UR22, c[0x0][0x398] ;  /* 0x00007300ff1677ac */ /* 0x000f660008000a00 */
[----:B------:R-:W5:Y:S01]  /*3f940*/  LDL.LU R160, [R1+0x16a4] ;  /* 0x0016a40001a07983 */ /* 0x000f620000300800 */
[----:B------:R-:W-:Y:S01]  /*3f950*/  IMAD R136, R133, 0x80, R137 ;  /* 0x0000008085887824 */ /* 0x000fe200078e0289 */
[----:B------:R-:W-:Y:S01]  /*3f960*/  IADD3 R3, P5, PT, R137, UR16, RZ ;  /* 0x0000001089037c10 */ /* 0x000fe2000ffbe0ff */
[----:B------:R-:W0:Y:S01]  /*3f970*/  LDCU.64 UR8, c[0x0][0x398] ;  /* 0x00007300ff0877ac */ /* 0x000e220008000a00 */
[----:B------:R-:W-:Y:S01]  /*3f980*/  LEA.HI.X.SX32 R2, R2, UR17, 0x1, P0 ;  /* 0x0000001102027c11 */ /* 0x000fe200080f0eff */
[----:B------:R-:W-:Y:S01]  /*3f990*/  IMAD R133, R133, 0x80, R136 ;  /* 0x0000008085857824 */ /* 0x000fe200078e0288 */
[----:B------:R-:W-:Y:S01]  /*3f9a0*/  IADD3 R0, P0, PT, R136, UR16, RZ ;  /* 0x0000001088007c10 */ /* 0x000fe2000ff1e0ff */
[----:B------:R-:W0:Y:S01]  /*3f9b0*/  LDCU.64 UR20, c[0x0][0x398] ;  /* 0x00007300ff1477ac */ /* 0x000e220008000a00 */
[----:B------:R-:W0:Y:S02]  /*3f9c0*/  @!P4 SYNCS.CCTL.IV [UR4+0x22000] ;  /* 0x02200000ff00c9b1 */ /* 0x000e240008000004 */
[----:B0-----:R-:W-:Y:S01]  /*3f9d0*/  BAR.SYNC.DEFER_BLOCKING 0x0 ;  /* 0x0000000000007b1d */ /* 0x001fe20000010000 */
[----:B------:R-:W-:Y:S01]  /*3f9e0*/  SHF.R.S32.HI R146, RZ, 0x1f, R144 ;  /* 0x0000001fff927819 */ /* 0x000fe20000011490 */
[----:B------:R-:W-:Y:S01]  /*3f9f0*/  VIADD R158, R132, 0x5 ;  /* 0x00000005849e7836 */ /* 0x000fe20000000000 */
[----:B------:R-:W-:-:S02]  /*3fa00*/  LEA.HI.X.SX32 R137, R137, UR17, 0x1, P5 ;  /* 0x0000001189897c11 */ /* 0x000fc4000a8f0eff */
[----:B------:R-:W-:Y:S02]  /*3fa10*/  LEA.HI.X.SX32 R136, R136, UR17, 0x1, P0 ;  /* 0x0000001188887c11 */ /* 0x000fe400080f0eff */
[----:B------:R-:W-:Y:S01]  /*3fa20*/  ISETP.GE.AND P0, PT, R132, UR19, PT ;  /* 0x0000001384007c0c */ /* 0x000fe2000bf06270 */
[----:B------:R-:W0:Y:S01]  /*3fa30*/  LDTM.x128 R4, tmem[UR7] ;  /* 0x00000007000479ee */ /* 0x000e2200083c0000 */
[----:B------:R-:W-:Y:S01]  /*3fa40*/  IADD3 R140, P5, PT, R144, R134, RZ ;  /* 0x00000086908c7210 */ /* 0x000fe20007fbe0ff */
[----:B------:R-:W5:Y:S04]  /*3fa50*/  LDCU.64 UR6, c[0x0][0x398] ;  /* 0x00007300ff0677ac */ /* 0x000f680008000a00 */
[----:B------:R-:W-:Y:S01]  /*3fa60*/  IMAD.X R141, R146, 0x1, R2, P5 ;  /* 0x00000001928d7824 */ /* 0x000fe200028e0602 */
[----:B------:R-:W-:-:S05]  /*3fa70*/  IADD3 R138, P5, PT, R144, R0, RZ ;  /* 0x00000000908a7210 */ /* 0x000fca0007fbe0ff */
[----:B------:R-:W-:Y:S01]  /*3fa80*/  IMAD.X R139, R146, 0x1, R136, P5 ;  /* 0x00000001928b7824 */ /* 0x000fe200028e0688 */
[----:B------:R-:W1:Y:S01]  /*3fa90*/  @!P4 SYNCS.CCTL.IV [UR4+0x22008] ;  /* 0x02200800ff00c9b1 */ /* 0x000e620008000004 */
[C---:B------:R-:W-:Y:S01]  /*3faa0*/  IADD3 R135, P4, PT, R133.reuse, UR16, RZ ;  /* 0x0000001085877c10 */ /* 0x040fe2000ff9e0ff */
[----:B------:R-:W-:Y:S01]  /*3fab0*/  NOP ;  /* 0x0000000000007918 */ /* 0x000fe20000000000 */
[----:B------:R-:W1:Y:S02]  /*3fac0*/  LDCU UR4, c[0x0][0x398] ;  /* 0x00007300ff0477ac */ /* 0x000e640008000800 */
[----:B------:R-:W-:Y:S02]  /*3fad0*/  LEA.HI.X.SX32 R133, R133, UR17, 0x1, P4 ;  /* 0x0000001185857c11 */ /* 0x000fe4000a0f0eff */
[----:B------:R-:W-:Y:S01]  /*3fae0*/  IADD3 R142, P4, PT, R144, R3, RZ ;  /* 0x00000003908e7210 */ /* 0x000fe20007f9e0ff */
[----:B------:R-:W1:Y:S01]  /*3faf0*/  LDCU.64 UR16, c[0x0][0x398] ;  /* 0x00007300ff1077ac */ /* 0x000e620008000a00 */
[----:B0-----:R-:W-:Y:S01]  /*3fb00*/  F2FP.SATFINITE.E4M3.F32.PACK_AB_MERGE_C R149, R5, R4, RZ ;  /* 0x000000040595723e */ /* 0x001fe200048070ff */
[----:B------:R-:W-:Y:S01]  /*3fb10*/  VIADD R4, R132, 0x2 ;  /* 0x0000000284047836 */ /* 0x000fe20000000000 */
[----:B------:R-:W-:Y:S01]  /*3fb20*/  F2FP.SATFINITE.E4M3.F32.PACK_AB_MERGE_C R37, R37, R36, RZ ;  /* 0x000000242525723e */ /* 0x000fe200048070ff */
[----:B------:R-:W-:Y:S01]  /*3fb30*/  IMAD.X R143, R146, 0x1, R137, P4 ;  /* 0x00000001928f7824 */ /* 0x000fe200020e0689 */
[----:B------:R-:W-:-:S02]  /*3fb40*/  F2FP.SATFINITE.E4M3.F32.PACK_AB_MERGE_C R145, R69, R68, RZ ;  /* 0x000000444591723e */ /* 0x000fc400048070ff */
[----:B------:R-:W-:Y:S02]  /*3fb50*/  F2FP.SATFINITE.E4M3.F32.PACK_AB_MERGE_C R147, R101, R100, RZ ;  /* 0x000000646593723e */ /* 0x000fe400048070ff */
[----:B------:R-:W-:Y:S02]  /*3fb60*/  PRMT R101, R149, 0x9910, RZ ;  /* 0x0000991095657816 */ /* 0x000fe400000000ff */
[----:B------:R-:W-:Y:S01]  /*3fb70*/  F2FP.SATFINITE.E4M3.F32.PACK_AB_MERGE_C R151, R7, R6, RZ ;  /* 0x000000060797723e */ /* 0x000fe200048070ff */
[----:B------:R-:W-:Y:S01]  /*3fb80*/  VIADD R6, R132, 0x4 ;  /* 0x0000000484067836 */ /* 0x000fe20000000000 */
[----:B------:R-:W-:Y:S02]  /*3fb90*/  SHF.R.S32.HI R101, RZ, 0x8, R101 ;  /* 0x00000008ff657819 */ /* 0x000fe40000011465 */
[----:B------:R-:W-:Y:S02]  /*3fba0*/  F2FP.SATFINITE.E4M3.F32.PACK_AB_MERGE_C R154, R39, R38, RZ ;  /* 0x00000026279a723e */ /* 0x000fe400048070ff */
[----:B------:R-:W-:-:S02]  /*3fbb0*/  F2FP.SATFINITE.E4M3.F32.PACK_AB_MERGE_C R155, R71, R70, RZ ;  /* 0x00000046479b723e */ /* 0x000fc400048070ff */
[----:B------:R-:W-:Y:S02]  /*3fbc0*/  F2FP.SATFINITE.E4M3.F32.PACK_AB_MERGE_C R156, R103, R102, RZ ;  /* 0x00000066679c723e */ /* 0x000fe400048070ff */
[----:B------:R-:W-:Y:S02]  /*3fbd0*/  PRMT R159, R151, 0x9910, RZ ;  /* 0x00009910979f7816 */ /* 0x000fe400000000ff */
[----:B------:R-:W-:Y:S02]  /*3fbe0*/  F2FP.SATFINITE.E4M3.F32.PACK_AB_MERGE_C R9, R9, R8, RZ ;  /* 0x000000080909723e */ /* 0x000fe400048070ff */
[----:B------:R-:W-:Y:S02]  /*3fbf0*/  SHF.R.S32.HI R159, RZ, 0x8, R159 ;  /* 0x00000008ff9f7819 */ /* 0x000fe4000001149f */
[----:B------:R-:W-:Y:S02]  /*3fc00*/  F2FP.SATFINITE.E4M3.F32.PACK_AB_MERGE_C R41, R41, R40, RZ ;  /* 0x000000282929723e */ /* 0x000fe400048070ff */
[----:B------:R-:W-:-:S02]  /*3fc10*/  F2FP.SATFINITE.E4M3.F32.PACK_AB_MERGE_C R73, R73, R72, RZ ;  /* 0x000000484949723e */ /* 0x000fc400048070ff */
[----:B------:R-:W-:Y:S02]  /*3fc20*/  F2FP.SATFINITE.E4M3.F32.PACK_AB_MERGE_C R105, R105, R104, RZ ;  /* 0x000000686969723e */ /* 0x000fe400048070ff */
[----:B------:R-:W-:Y:S02]  /*3fc30*/  F2FP.SATFINITE.E4M3.F32.PACK_AB_MERGE_C R11, R11, R10, RZ ;  /* 0x0000000a0b0b723e */ /* 0x000fe400048070ff */
[----:B------:R-:W-:Y:S02]  /*3fc40*/  F2FP.SATFINITE.E4M3.F32.PACK_AB_MERGE_C R43, R43, R42, RZ ;  /* 0x0000002a2b2b723e */ /* 0x000fe400048070ff */
[----:B------:R-:W-:Y:S02]  /*3fc50*/  F2FP.SATFINITE.E4M3.F32.PACK_AB_MERGE_C R75, R75, R74, RZ ;  /* 0x0000004a4b4b723e */ /* 0x000fe400048070ff */
[----:B------:R-:W-:Y:S02]  /*3fc60*/  F2FP.SATFINITE.E4M3.F32.PACK_AB_MERGE_C R13, R13, R12, RZ ;  /* 0x0000000c0d0d723e */ /* 0x000fe400048070ff */
[----:B------:R-:W-:-:S02]  /*3fc70*/  F2FP.SATFINITE.E4M3.F32.PACK_AB_MERGE_C R107, R107, R106, RZ ;  /* 0x0000006a6b6b723e */ /* 0x000fc400048070ff */
[----:B------:R-:W-:Y:S02]  /*3fc80*/  PRMT R10, R75, 0x9910, RZ ;  /* 0x000099104b0a7816 */ /* 0x000fe400000000ff */
[----:B------:R-:W-:Y:S02]  /*3fc90*/  F2FP.SATFINITE.E4M3.F32.PACK_AB_MERGE_C R45, R45, R44, RZ ;  /* 0x0000002c2d2d723e */ /* 0x000fe400048070ff */
[----:B------:R-:W-:Y:S02]  /*3fca0*/  F2FP.SATFINITE.E4M3.F32.PACK_AB_MERGE_C R77, R77, R76, RZ ;  /* 0x0000004c4d4d723e */ /* 0x000fe400048070ff */
[----:B------:R-:W-:Y:S02]  /*3fcb0*/  F2FP.SATFINITE.E4M3.F32.PACK_AB_MERGE_C R109, R109, R108, RZ ;  /* 0x0000006c6d6d723e */ /* 0x000fe400048070ff */
        /* <DEDUP_REMOVED lines=44> */
[----:B--2---:R-:W-:-:S04]  /*3ff80*/  ISETP.GE.AND P3, PT, R163, UR18, PT ;  /* 0x00000012a3007c0c */ /* 0x004fc8000bf66270 */
[----:B------:R-:W-:Y:S02]  /*3ff90*/  ISETP.LT.AND P3, PT, R132, UR31, !P3 ;  /* 0x0000001f84007c0c */ /* 0x000fe4000df61270 */
[----:B---3--:R-:W-:Y:S01]  /*3ffa0*/  ISETP.LT.AND P4, PT, R162, UR10, !P0 ;  /* 0x0000000aa2007c0c */ /* 0x008fe2000c781270 */
[----:B------:R-:W0:Y:S01]  /*3ffb0*/  LDCU.64 UR10, c[0x0][0x398] ;  /* 0x00007300ff0a77ac */ /* 0x000e220008000a00 */
[----:B----4-:R-:W-:-:S09]  /*3ffc0*/  ISETP.LT.AND P5, PT, R161, UR12, !P0 ;  /* 0x0000000ca1007c0c */ /* 0x010fd2000c7a1270 */
[----:B------:R2:W-:Y:S01]  /*3ffd0*/  @P3 STG.E.U8 desc[UR14][R140.64], R149 ;  /* 0x000000958c003986 */ /* 0x0005e2000c10110e */
[----:B------:R-:W-:Y:S01]  /*3ffe0*/  ISETP.GE.AND P3, PT, R4, UR19, PT ;  /* 0x0000001304007c0c */ /* 0x000fe2000bf66270 */
[----:B------:R-:W3:Y:S01]  /*3fff0*/  LDCU.64 UR12, c[0x0][0x398] ;  /* 0x00007300ff0c77ac */ /* 0x000ee20008000a00 */
[----:B-----5:R-:W-:Y:S01]  /*40000*/  ISETP.LT.AND P0, PT, R160, UR6, !P0 ;  /* 0x00000006a0007c0c */ /* 0x020fe2000c701270 */
[----:B------:R-:W4:Y:S01]  /*40010*/  LDCU UR6, c[0x0][0x398] ;  /* 0x00007300ff0677ac */ /* 0x000f220008000800 */
[----:B------:R5:W-:Y:S01]  /*40020*/  @P4 STG.E.U8 desc[UR14][R142.64], R37 ;  /* 0x000000258e004986 */ /* 0x000be2000c10110e */
[C---:B------:R-:W-:Y:S01]  /*40030*/  IADD3 R4, P4, PT, R144.reuse, R135, RZ ;  /* 0x0000008790047210 */ /* 0x040fe20007f9e0ff */
[----:B------:R-:W-:Y:S02]  /*40040*/  VIADD R144, R144, UR28 ;  /* 0x0000001c90907c36 */ /* 0x000fe40008000000 */
[----:B------:R0:W-:Y:S02]  /*40050*/  @P5 STG.E.U8 desc[UR14][R138.64], R145 ;  /* 0x000000918a005986 */ /* 0x0001e4000c10110e */
[----:B------:R-:W-:Y:S01]  /*40060*/  IMAD.X R5, R146, 0x1, R133, P4 ;  /* 0x0000000192057824 */ /* 0x000fe200020e0685 */
[----:B------:R-:W-:-:S02]  /*40070*/  ISETP.LT.AND P4, PT, R163, UR26, !P6 ;  /* 0x0000001aa3007c0c */ /* 0x000fc4000f781270 */
[----:B--2---:R-:W-:Y:S02]  /*40080*/  SHF.R.S32.HI R141, RZ, 0x1f, R144 ;  /* 0x0000001fff8d7819 */ /* 0x004fe40000011490 */
[----:B------:R-:W-:Y:S01]  /*40090*/  IADD3 R68, P5, PT, R144, R134, RZ ;  /* 0x0000008690447210 */ /* 0x000fe20007fbe0ff */
[----:B------:R-:W-:Y:S01]  /*400a0*/  @P0 STG.E.U8 desc[UR14][R4.64], R147 ;  /* 0x0000009304000986 */ /* 0x000fe2000c10110e */
[----:B-1----:R-:W-:Y:S01]  /*400b0*/  ISETP.LT.AND P0, PT, R162, UR24, !P6 ;  /* 0x00000018a2007c0c */ /* 0x002fe2000f701270 */
[----:B-----5:R-:W-:Y:S01]  /*400c0*/  VIADD R142, R144, UR28 ;  /* 0x0000001c908e7c36 */ /* 0x020fe20008000000 */
[----:B------:R-:W-:Y:S01]  /*400d0*/  PRMT R143, R37, 0x9910, RZ ;  /* 0x00009910258f7816 */ /* 0x000fe200000000ff */
[----:B------:R-:W-:Y:S02]  /*400e0*/  IMAD.X R69, R141, 0x1, R2, P5 ;  /* 0x000000018d457824 */ /* 0x000fe400028e0602 */
[----:B------:R-:W-:Y:S01]  /*400f0*/  VIADD R38, R142, UR28 ;  /* 0x0000001c8e267c36 */ /* 0x000fe20008000000 */
[----:B------:R-:W-:-:S02]  /*40100*/  SHF.R.S32.HI R143, RZ, 0x8, R143 ;  /* 0x00000008ff8f7819 */ /* 0x000fc4000001148f */
[----:B------:R1:W-:Y:S01]  /*40110*/  @P4 STG.E.U8 desc[UR14][R68.64], R101 ;  /* 0x0000006544004986 */ /* 0x0003e2000c10110e */
[-C--:B0-----:R-:W-:Y:S01]  /*40120*/  IADD3 R138, P4, PT, R144, R3.reuse, RZ ;  /* 0x00000003908a7210 */ /* 0x081fe20007f9e0ff */
[----:B------:R-:W-:Y:S01]  /*40130*/  VIADD R102, R38, UR28 ;  /* 0x0000001c26667c36 */ /* 0x000fe20008000000 */
[----:B------:R-:W-:Y:S02]  /*40140*/  SHF.R.S32.HI R146, RZ, 0x1f, R142 ;  /* 0x0000001fff927819 */ /* 0x000fe4000001148e */
[----:B------:R-:W-:Y:S01]  /*40150*/  SHF.R.S32.HI R39, RZ, 0x1f, R38 ;  /* 0x0000001fff277819 */ /* 0x000fe20000011426 */
[----:B------:R-:W-:Y:S01]  /*40160*/  IMAD.X R139, R141, 0x1, R137, P4 ;  /* 0x000000018d8b7824 */ /* 0x000fe200020e0689 */
[C---:B------:R-:W-:Y:S02]  /*40170*/  IADD3 R36, P4, PT, R142.reuse, R134, RZ ;  /* 0x000000868e247210 */ /* 0x040fe40007f9e0ff */
[----:B------:R-:W-:Y:S02]  /*40180*/  SHF.R.S32.HI R103, RZ, 0x1f, R102 ;  /* 0x0000001fff677819 */ /* 0x000fe40000011466 */
[----:B------:R0:W-:Y:S01]  /*40190*/  @P0 STG.E.U8 desc[UR14][R138.64], R143 ;  /* 0x0000008f8a000986 */ /* 0x0001e2000c10110e */
[----:B-1----:R-:W-:Y:S01]  /*401a0*/  IADD3 R68, P5, PT, R142, R3, RZ ;  /* 0x000000038e447210 */ /* 0x002fe20007fbe0ff */
[----:B------:R-:W-:Y:S01]  /*401b0*/  IMAD.X R37, R146, 0x1, R2, P4 ;  /* 0x0000000192257824 */ /* 0x000fe200020e0602 */
[----:B------:R-:W-:-:S02]  /*401c0*/  IADD3 R4, P0, PT, R144, R0, RZ ;  /* 0x0000000090047210 */ /* 0x000fc40007f1e0ff */
[----:B------:R-:W-:Y:S01]  /*401d0*/  IADD3 R100, P4, PT, R142, R0, RZ ;  /* 0x000000008e647210 */ /* 0x000fe20007f9e0ff */
[----:B------:R-:W-:Y:S01]  /*401e0*/  IMAD.X R69, R146, 0x1, R137, P5 ;  /* 0x0000000192457824 */ /* 0x000fe200028e0689 */
[----:B------:R-:W-:Y:S01]  /*401f0*/  ISETP.LT.AND P5, PT, R161, UR22, !P6 ;  /* 0x00000016a1007c0c */ /* 0x000fe2000f7a1270 */
[--C-:B------:R-:W-:Y:S01]  /*40200*/  IMAD.X R5, R141, 0x1, R136.reuse, P0 ;  /* 0x000000018d057824 */ /* 0x100fe200000e0688 */
[-C--:B------:R-:W-:Y:S01]  /*40210*/  IADD3 R140, P0, PT, R144, R135.reuse, RZ ;  /* 0x00000087908c7210 */ /* 0x080fe20007f1e0ff */
[----:B------:R-:W-:Y:S01]  /*40220*/  IMAD.X R101, R146, 0x1, R136, P4 ;  /* 0x0000000192657824 */ /* 0x000fe200020e0688 */
[----:B------:R-:W-:Y:S01]  /*40230*/  ISETP.LT.AND P6, PT, R160, UR8, !P6 ;  /* 0x00000008a0007c0c */ /* 0x000fe2000f7c1270 */
[----:B------:R-:W-:Y:S01]  /*40240*/  VIADD R144, R132, 0x3 ;  /* 0x0000000384907836 */ /* 0x000fe20000000000 */
[----:B0-----:R-:W-:Y:S01]  /*40250*/  PRMT R143, R145, 0x9910, RZ ;  /* 0x00009910918f7816 */ /* 0x001fe200000000ff */
[----:B------:R-:W-:Y:S01]  /*40260*/  IMAD.X R141, R141, 0x1, R133, P0 ;  /* 0x000000018d8d7824 */ /* 0x000fe200000e0685 */
[----:B------:R-:W-:Y:S01]  /*40270*/  PRMT R145, R147, 0x9910, RZ ;  /* 0x0000991093917816 */ /* 0x000fe200000000ff */
[----:B------:R-:W0:Y:S01]  /*40280*/  LDCU UR8, c[0x0][0x398] ;  /* 0x00007300ff0877ac */ /* 0x000e220008000800 */
[----:B------:R-:W-:-:S02]  /*40290*/  IADD3 R138, P0, PT, R142, R135, RZ ;  /* 0x000000878e8a7210 */ /* 0x000fc40007f1e0ff */
[----:B------:R-:W-:Y:S02]  /*402a0*/  SHF.R.S32.HI R143, RZ, 0x8, R143 ;  /* 0x00000008ff8f7819 */ /* 0x000fe4000001148f */
[----:B------:R-:W-:Y:S01]  /*402b0*/  SHF.R.S32.HI R145, RZ, 0x8, R145 ;  /* 0x00000008ff917819 */ /* 0x000fe20000011491 */
[----:B------:R-:W-:Y:S01]  /*402c0*/  IMAD.X R139, R146, 0x1, R133, P0 ;  /* 0x00000001928b7824 */ /* 0x000fe200000e0685 */
[----:B------:R-:W-:Y:S01]  /*402d0*/  ISETP.LT.AND P0, PT, R163, UR20, !P3 ;  /* 0x00000014a3007c0c */ /* 0x000fe2000df01270 */
[----:B------:R-:W-:Y:S01]  /*402e0*/  @P5 STG.E.U8 desc[UR14][R4.64], R143 ;  /* 0x0000008f04005986 */ /* 0x000fe2000c10110e */
[----:B------:R-:W-:Y:S02]  /*402f0*/  ISETP.LT.AND P5, PT, R162, UR16, !P3 ;  /* 0x00000010a2007c0c */ /* 0x000fe4000dfa1270 */
[----:B------:R-:W-:Y:S01]  /*40300*/  ISETP.GE.AND P4, PT, R144, UR19, PT ;  /* 0x0000001390007c0c */ /* 0x000fe2000bf86270 */
[----:B------:R1:W-:Y:S01]  /*40310*/  @P6 STG.E.U8 desc[UR14][R140.64], R145 ;  /* 0x000000918c006986 */ /* 0x0003e2000c10110e */
[----:B---3--:R-:W-:Y:S01]  /*40320*/  ISETP.LT.AND P6, PT, R161, UR12, !P3 ;  /* 0x0000000ca1007c0c */ /* 0x008fe2000dfc1270 */
[----:B------:R-:W-:Y:S01]  /*40330*/  VIADD R144, R102, UR28 ;  /* 0x0000001c66907c36 */ /* 0x000fe20008000000 */
[----:B------:R-:W-:Y:S01]  /*40340*/  ISETP.LT.AND P3, PT, R160, UR10, !P3 ;  /* 0x0000000aa0007c0c */ /* 0x000fe2000df61270 */
[----:B------:R-:W2:Y:S02]  /*40350*/  LDCU UR10, c[0x0][0x398] ;  /* 0x00007300ff0a77ac */ /* 0x000ea40008000800 */
[----:B------:R-:W-:-:S02]  /*40360*/  VIADD R157, R144, UR28 ;  /* 0x0000001c909d7c36 */ /* 0x000fc40008000000 */
[----:B------:R-:W-:Y:S01]  /*40370*/  @P0 STG.E.U8 desc[UR14][R36.64], R151 ;  /* 0x0000009724000986 */ /* 0x000fe2000c10110e */
[----:B------:R-:W-:Y:S01]  /*40380*/  ISETP.GE.AND P0, PT, R6, UR19, PT ;  /* 0x0000001306007c0c */ /* 0x000fe2000bf06270 */
[----:B------:R-:W3:Y:S01]  /*40390*/  LDCU UR12, c[0x0][0x398] ;  /* 0x00007300ff0c77ac */ /* 0x000ee20008000800 */
[----:B------:R-:W-:Y:S01]  /*403a0*/  SHF.R.S32.HI R153, RZ, 0x1f, R157 ;  /* 0x0000001fff997819 */ /* 0x000fe2000001149d */
[----:B------:R5:W-:Y:S01]  /*403b0*/  @P5 STG.E.U8 desc[UR14][R68.64], R154 ;  /* 0x0000009a44005986 */ /* 0x000be2000c10110e */
[----:B------:R-:W-:Y:S02]  /*403c0*/  IADD3 R6, P5, PT, R38, R3, RZ ;  /* 0x0000000326067210 */ /* 0x000fe40007fbe0ff */
[----:B-1----:R-:W-:Y:S01]  /*403d0*/  SHF.R.S32.HI R145, RZ, 0x1f, R144 ;  /* 0x0000001fff917819 */ /* 0x002fe20000011490 */
[----:B------:R-:W-:Y:S01]  /*403e0*/  @P6 STG.E.U8 desc[UR14][R100.64], R155 ;  /* 0x0000009b64006986 */ /* 0x000fe2000c10110e */
[----:B------:R-:W-:Y:S01]  /*403f0*/  ISETP.LT.AND P6, PT, R162, UR4, !P4 ;  /* 0x00000004a2007c0c */ /* 0x000fe2000e7c1270 */
[----:B------:R-:W-:Y:S01]  /*40400*/  IMAD.X R7, R39, 0x1, R137, P5 ;  /* 0x0000000127077824 */ /* 0x000fe200028e0689 */
[----:B------:R-:W1:Y:S01]  /*40410*/  LDCU UR4, c[0x0][0x398] ;  /* 0x00007300ff0477ac */ /* 0x000e620008000800 */
[----:B------:R0:W-:Y:S01]  /*40420*/  @P3 STG.E.U8 desc[UR14][R138.64], R156 ;  /* 0x0000009c8a003986 */ /* 0x0001e2000c10110e */
[----:B------:R-:W-:-:S02]  /*40430*/  IADD3 R4, P3, PT, R38, R134, RZ ;  /* 0x0000008626047210 */ /* 0x000fc40007f7e0ff */
[----:B-----5:R-:W-:-:S03]  /*40440*/  PRMT R154, R154, 0x9910, RZ ;  /* 0x000099109a9a7816 */ /* 0x020fc600000000ff */
[----:B------:R-:W-:Y:S01]  /*40450*/  IMAD.X R5, R39, 0x1, R2, P3 ;  /* 0x0000000127057824 */ /* 0x000fe200018e0602 */
[C---:B------:R-:W-:Y:S02]  /*40460*/  IADD3 R36, P3, PT, R38.reuse, R0, RZ ;  /* 0x0000000026247210 */ /* 0x040fe40007f7e0ff */
[----:B------:R-:W-:-:S03]  /*40470*/  IADD3 R38, P5, PT, R38, R135, RZ ;  /* 0x0000008726267210 */ /* 0x000fc60007fbe0ff */
[C---:B------:R-:W-:Y:S01]  /*40480*/  IMAD.X R37, R39.reuse, 0x1, R136, P3 ;  /* 0x0000000127257824 */ /* 0x040fe200018e0688 */
[C---:B------:R-:W-:Y:S01]  /*40490*/  IADD3 R68, P3, PT, R102.reuse, R134, RZ ;  /* 0x0000008666447210 */ /* 0x040fe20007f7e0ff */
[----:B------:R-:W-:Y:S01]  /*404a0*/  IMAD.X R39, R39, 0x1, R133, P5 ;  /* 0x0000000127277824 */ /* 0x000fe200028e0685 */
[----:B------:R-:W-:Y:S02]  /*404b0*/  IADD3 R70, P5, PT, R102, R3, RZ ;  /* 0x0000000366467210 */ /* 0x000fe40007fbe0ff */
[----:B0-----:R-:W-:Y:S01]  /*404c0*/  PRMT R156, R156, 0x9910, RZ ;  /* 0x000099109c9c7816 */ /* 0x001fe200000000ff */
[C---:B------:R-:W-:Y:S01]  /*404d0*/  IMAD.X R69, R103.reuse, 0x1, R2, P3 ;  /* 0x0000000167457824 */ /* 0x040fe200018e0602 */
[C---:B------:R-:W-:Y:S01]  /*404e0*/  IADD3 R100, P3, PT, R102.reuse, R0, RZ ;  /* 0x0000000066647210 */ /* 0x040fe20007f7e0ff */
[----:B------:R-:W-:Y:S01]  /*404f0*/  IMAD.X R71, R103, 0x1, R137, P5 ;  /* 0x0000000167477824 */ /* 0x000fe200028e0689 */
[----:B------:R-:W-:-:S03]  /*40500*/  IADD3 R102, P5, PT, R102, R135, RZ ;  /* 0x0000008766667210 */ /* 0x000fc60007fbe0ff */
        /* <DEDUP_REMOVED lines=8> */
[----:B------:R-:W-:Y:S01]  /*40590*/  IMAD.X R143, R145, 0x1, R136, P3 ;  /* 0x00000001918f7824 */ /* 0x000fe200018e0688 */
[----:B------:R-:W-:Y:S01]  /*405a0*/  IADD3 R146, P3, PT, R157, R134, RZ ;  /* 0x000000869d927210 */ /* 0x000fe20007f7e0ff */
[----:B------:R-:W-:Y:S01]  /*405b0*/  IMAD.X R145, R145, 0x1, R133, P5 ;  /* 0x0000000191917824 */ /* 0x000fe200028e0685 */
[----:B------:R-:W-:-:S03]  /*405c0*/  IADD3 R148, P5, PT, R157, R3, RZ ;  /* 0x000000039d947210 */ /* 0x000fc60007fbe0ff */
[----:B------:R-:W-:Y:S01]  /*405d0*/  IMAD.X R147, R153, 0x1, R2, P3 ;  /* 0x0000000199937824 */ /* 0x000fe200018e0602 */
[----:B------:R-:W-:Y:S01]  /*405e0*/  IADD3 R150, P3, PT, R157, R0, RZ ;  /* 0x000000009d967210 */ /* 0x000fe20007f7e0ff */
[----:B------:R-:W-:Y:S01]  /*405f0*/  IMAD.X R149, R153, 0x1, R137, P5 ;  /* 0x0000000199957824 */ /* 0x000fe200028e0689 */
[----:B------:R-:W-:-:S03]  /*40600*/  ISETP.LT.AND P5, PT, R163, UR30, !P4 ;  /* 0x0000001ea3007c0c */ /* 0x000fc6000e7a1270 */
[----:B------:R-:W-:Y:S01]  /*40610*/  IMAD.X R151, R153, 0x1, R136, P3 ;  /* 0x0000000199977824 */ /* 0x000fe200018e0688 */
[C---:B------:R-:W-:Y:S01]  /*40620*/  IADD3 R152, P3, PT, R157.reuse, R135, RZ ;  /* 0x000000879d987210 */ /* 0x040fe20007f7e0ff */
[----:B------:R-:W-:-:S04]  /*40630*/  VIADD R157, R157, UR28 ;  /* 0x0000001c9d9d7c36 */ /* 0x000fc80008000000 */
[----:B------:R-:W-:Y:S01]  /*40640*/  IMAD.X R153, R153, 0x1, R133, P3 ;  /* 0x0000000199997824 */ /* 0x000fe200018e0685 */
[----:B------:R-:W-:Y:S02]  /*40650*/  ISETP.GE.AND P3, PT, R158, UR19, PT ;  /* 0x000000139e007c0c */ /* 0x000fe4000bf66270 */
[----:B------:R-:W-:Y:S01]  /*40660*/  PRMT R158, R155, 0x9910, RZ ;  /* 0x000099109b9e7816 */ /* 0x000fe200000000ff */
[----:B------:R0:W-:Y:S01]  /*40670*/  @P5 STG.E.U8 desc[UR14][R4.64], R159 ;  /* 0x0000009f04005986 */ /* 0x0001e2000c10110e */
[----:B----4-:R-:W-:Y:S01]  /*40680*/  ISETP.LT.AND P5, PT, R161, UR6, !P4 ;  /* 0x00000006a1007c0c */ /* 0x010fe2000e7a1270 */
[----:B------:R-:W4:Y:S01]  /*40690*/  LDCU UR6, c[0x0][0x398] ;  /* 0x00007300ff0677ac */ /* 0x000f220008000800 */
[----:B------:R-:W-:Y:S01]  /*406a0*/  SHF.R.S32.HI R155, RZ, 0x8, R154 ;  /* 0x00000008ff9b7819 */ /* 0x000fe2000001149a */
[----:B------:R-:W-:Y:S01]  /*406b0*/  IMAD.MOV.U32 R154, RZ, RZ, R158 ;  /* 0x000000ffff9a7224 */ /* 0x000fe200078e009e */
[----:B------:R-:W-:Y:S01]  /*406c0*/  ISETP.LT.AND P4, PT, R160, UR8, !P4 ;  /* 0x00000008a0007c0c */ /* 0x000fe2000e781270 */
[----:B------:R-:W5:Y:S01]  /*406d0*/  LDCU UR8, c[0x0][0x398] ;  /* 0x00007300ff0877ac */ /* 0x000f620008000800 */
[----:B------:R-:W-:Y:S01]  /*406e0*/  SHF.R.S32.HI R12, RZ, 0x1f, R157 ;  /* 0x0000001fff0c7819 */ /* 0x000fe2000001149d */
[----:B------:R3:W-:Y:S01]  /*406f0*/  @P6 STG.E.U8 desc[UR14][R6.64], R155 ;  /* 0x0000009b06006986 */ /* 0x0007e2000c10110e */
[----:B--2---:R-:W-:Y:S01]  /*40700*/  ISETP.LT.AND P6, PT, R163, UR10, !P0 ;  /* 0x0000000aa3007c0c */ /* 0x004fe2000c7c1270 */
[----:B------:R-:W2:Y:S01]  /*40710*/  LDCU UR10, c[0x0][0x398] ;  /* 0x00007300ff0a77ac */ /* 0x000ea20008000800 */
[----:B0-----:R-:W-:Y:S01]  /*40720*/  IMAD.MOV.U32 R159, RZ, RZ, R156 ;  /* 0x000000ffff9f7224 */ /* 0x001fe200078e009c */
[----:B------:R-:W-:Y:S01]  /*40730*/  SHF.R.S32.HI R5, RZ, 0x8, R154 ;  /* 0x00000008ff057819 */ /* 0x000fe2000001149a */
[----:B------:R-:W-:-:S03]  /*40740*/  VIADD R4, R132, 0x6 ;  /* 0x0000000684047836 */ /* 0x000fc60000000000 */
[----:B------:R-:W-:Y:S01]  /*40750*/  SHF.R.S32.HI R159, RZ, 0x8, R159 ;  /* 0x00000008ff9f7819 */ /* 0x000fe2000001149f */
[----:B------:R0:W-:Y:S01]  /*40760*/  @P5 STG.E.U8 desc[UR14][R36.64], R5 ;  /* 0x0000000524005986 */ /* 0x0001e2000c10110e */
[----:B-1----:R-:W-:Y:S01]  /*40770*/  ISETP.LT.AND P5, PT, R162, UR4, !P0 ;  /* 0x00000004a2007c0c */ /* 0x002fe2000c7a1270 */
[----:B------:R-:W1:Y:S01]  /*40780*/  LDCU UR4, c[0x0][0x398] ;  /* 0x00007300ff0477ac */ /* 0x000e620008000800 */
[----:B---3--:R-:W-:Y:S01]  /*40790*/  PRMT R7, R41, 0x9910, RZ ;  /* 0x0000991029077816 */ /* 0x008fe200000000ff */
[----:B------:R-:W-:Y:S01]  /*407a0*/  @P4 STG.E.U8 desc[UR14][R38.64], R159 ;  /* 0x0000009f26004986 */ /* 0x000fe2000c10110e */
[----:B------:R-:W-:Y:S01]  /*407b0*/  ISETP.LT.AND P4, PT, R161, UR12, !P0 ;  /* 0x0000000ca1007c0c */ /* 0x000fe2000c781270 */
[----:B------:R-:W3:Y:S01]  /*407c0*/  LDCU UR12, c[0x0][0x398] ;  /* 0x00007300ff0c77ac */ /* 0x000ee20008000800 */
[----:B----4-:R-:W-:Y:S01]  /*407d0*/  ISETP.LT.AND P0, PT, R160, UR6, !P0 ;  /* 0x00000006a0007c0c */ /* 0x010fe2000c701270 */
[----:B------:R-:W-:Y:S01]  /*407e0*/  @P6 STG.E.U8 desc[UR14][R68.64], R9 ;  /* 0x0000000944006986 */ /* 0x000fe2000c10110e */
[----:B------:R-:W-:Y:S01]  /*407f0*/  ISETP.GE.AND P6, PT, R4, UR19, PT ;  /* 0x0000001304007c0c */ /* 0x000fe2000bfc6270 */
[----:B------:R-:W4:Y:S01]  /*40800*/  LDCU UR6, c[0x0][0x398] ;  /* 0x00007300ff0677ac */ /* 0x000f220008000800 */
[----:B------:R-:W-:Y:S01]  /*40810*/  VIADD R4, R132, 0x7 ;  /* 0x0000000784047836 */ /* 0x000fe20000000000 */
[----:B0-----:R-:W-:-:S02]  /*40820*/  PRMT R5, R9, 0x9910, RZ ;  /* 0x0000991009057816 */ /* 0x001fc400000000ff */
[----:B------:R-:W-:Y:S01]  /*40830*/  @P5 STG.E.U8 desc[UR14][R70.64], R41 ;  /* 0x0000002946005986 */ /* 0x000fe2000c10110e */
[----:B-----5:R-:W-:Y:S01]  /*40840*/  ISETP.LT.AND P5, PT, R163, UR8, !P3 ;  /* 0x00000008a3007c0c */ /* 0x020fe2000dfa1270 */
[----:B------:R-:W0:Y:S01]  /*40850*/  LDCU UR8, c[0x0][0x398] ;  /* 0x00007300ff0877ac */ /* 0x000e220008000800 */
[----:B------:R-:W-:Y:S01]  /*40860*/  SHF.R.S32.HI R5, RZ, 0x8, R5 ;  /* 0x00000008ff057819 */ /* 0x000fe20000011405 */
[----:B------:R-:W-:Y:S01]  /*40870*/  @P4 STG.E.U8 desc[UR14][R100.64], R73 ;  /* 0x0000004964004986 */ /* 0x000fe2000c10110e */
[----:B------:R-:W-:Y:S02]  /*40880*/  SHF.R.S32.HI R7, RZ, 0x8, R7 ;  /* 0x00000008ff077819 */ /* 0x000fe40000011407 */
[----:B-1----:R-:W-:Y:S01]  /*40890*/  ISETP.LT.AND P4, PT, R162, UR4, !P3 ;  /* 0x00000004a2007c0c */ /* 0x002fe2000df81270 */
[----:B------:R1:W-:Y:S01]  /*408a0*/  @P0 STG.E.U8 desc[UR14][R102.64], R105 ;  /* 0x0000006966000986 */ /* 0x0003e2000c10110e */
[----:B------:R-:W5:Y:S01]  /*408b0*/  LDCU UR4, c[0x0][0x398] ;  /* 0x00007300ff0477ac */ /* 0x000f620008000800 */
[----:B------:R-:W-:-:S02]  /*408c0*/  ISETP.GE.AND P0, PT, R4, UR19, PT ;  /* 0x0000001304007c0c */ /* 0x000fc4000bf06270 */
[----:B------:R-:W-:Y:S02]  /*408d0*/  PRMT R4, R73, 0x9910, RZ ;  /* 0x0000991049047816 */ /* 0x000fe400000000ff */
[----:B------:R3:W-:Y:S01]  /*408e0*/  @P5 STG.E.U8 desc[UR14][R138.64], R5 ;  /* 0x000000058a005986 */ /* 0x0007e2000c10110e */
[----:B--2---:R-:W-:Y:S01]  /*408f0*/  ISETP.LT.AND P5, PT, R161, UR10, !P3 ;  /* 0x0000000aa1007c0c */ /* 0x004fe2000dfa1270 */
[----:B------:R-:W2:Y:S01]  /*40900*/  LDCU UR10, c[0x0][0x398] ;  /* 0x00007300ff0a77ac */ /* 0x000ea20008000800 */
[----:B----4-:R-:W-:Y:S02]  /*40910*/  ISETP.LT.AND P3, PT, R160, UR6, !P3 ;  /* 0x00000006a0007c0c */ /* 0x010fe4000df61270 */
[----:B------:R-:W-:Y:S01]  /*40920*/  PRMT R37, R43, 0x9910, RZ ;  /* 0x000099102b257816 */ /* 0x000fe200000000ff */
[----:B------:R4:W-:Y:S01]  /*40930*/  @P4 STG.E.U8 desc[UR14][R140.64], R7 ;  /* 0x000000078c004986 */ /* 0x0009e2000c10110e */
[----:B-1----:R-:W-:Y:S01]  /*40940*/  PRMT R105, R105, 0x9910, RZ ;  /* 0x0000991069697816 */ /* 0x002fe200000000ff */
[----:B------:R-:W1:Y:S01]  /*40950*/  LDCU UR6, c[0x0][0x398] ;  /* 0x00007300ff0677ac */ /* 0x000e620008000800 */
[----:B0-----:R-:W-:-:S02]  /*40960*/  ISETP.LT.AND P4, PT, R163, UR8, !P6 ;  /* 0x00000008a3007c0c */ /* 0x001fc4000f781270 */
[----:B------:R-:W-:Y:S01]  /*40970*/  SHF.R.S32.HI R37, RZ, 0x8, R37 ;  /* 0x00000008ff257819 */ /* 0x000fe20000011425 */
[----:B------:R-:W0:Y:S01]  /*40980*/  LDCU UR8, c[0x0][0x398] ;  /* 0x00007300ff0877ac */ /* 0x000e220008000800 */
[----:B---3--:R-:W-:Y:S01]  /*40990*/  SHF.R.S32.HI R5, RZ, 0x8, R4 ;  /* 0x00000008ff057819 */ /* 0x008fe20000011404 */
[----:B------:R-:W-:-:S04]  /*409a0*/  IMAD.MOV.U32 R4, RZ, RZ, R105 ;  /* 0x000000ffff047224 */ /* 0x000fc800078e0069 */
[----:B------:R-:W-:Y:S01]  /*409b0*/  @P5 STG.E.U8 desc[UR14][R142.64], R5 ;  /* 0x000000058e005986 */ /* 0x000fe2000c10110e */
[----:B----4-:R-:W-:Y:S01]  /*409c0*/  SHF.R.S32.HI R7, RZ, 0x8, R4 ;  /* 0x00000008ff077819 */ /* 0x010fe20000011404 */
[----:B------:R-:W-:Y:S01]  /*409d0*/  VIADD R4, R132, 0x8 ;  /* 0x0000000884047836 */ /* 0x000fe20000000000 */
[----:B-----5:R-:W-:Y:S01]  /*409e0*/  ISETP.LT.AND P5, PT, R162, UR4, !P6 ;  /* 0x00000004a2007c0c */ /* 0x020fe2000f7a1270 */
[----:B------:R-:W3:Y:S02]  /*409f0*/  LDCU UR4, c[0x0][0x398] ;  /* 0x00007300ff0477ac */ /* 0x000ee40008000800 */
[----:B------:R-:W-:Y:S01]  /*40a00*/  @P3 STG.E.U8 desc[UR14][R144.64], R7 ;  /* 0x0000000790003986 */ /* 0x000fe2000c10110e */
[----:B------:R-:W-:-:S03]  /*40a10*/  ISETP.GE.AND P3, PT, R4, UR19, PT ;  /* 0x0000001304007c0c */ /* 0x000fc6000bf66270 */
[----:B------:R4:W-:Y:S01]  /*40a20*/  @P4 STG.E.U8 desc[UR14][R146.64], R11 ;  /* 0x0000000b92004986 */ /* 0x0009e2000c10110e */
[----:B--2---:R-:W-:Y:S01]  /*40a30*/  ISETP.LT.AND P4, PT, R161, UR10, !P6 ;  /* 0x0000000aa1007c0c */ /* 0x004fe2000f781270 */
[----:B------:R-:W2:Y:S01]  /*40a40*/  LDCU UR10, c[0x0][0x398] ;  /* 0x00007300ff0a77ac */ /* 0x000ea20008000800 */
[----:B-1----:R-:W-:Y:S01]  /*40a50*/  ISETP.LT.AND P6, PT, R160, UR6, !P6 ;  /* 0x00000006a0007c0c */ /* 0x002fe2000f7c1270 */
[----:B------:R-:W1:Y:S02]  /*40a60*/  LDCU UR6, c[0x0][0x398] ;  /* 0x00007300ff0677ac */ /* 0x000e640008000800 */
[----:B------:R-:W-:Y:S01]  /*40a70*/  @P5 STG.E.U8 desc[UR14][R148.64], R43 ;  /* 0x0000002b94005986 */ /* 0x000fe2000c10110e */
[----:B0-----:R-:W-:Y:S01]  /*40a80*/  ISETP.LT.AND P5, PT, R163, UR8, !P0 ;  /* 0x00000008a3007c0c */ /* 0x001fe2000c7a1270 */
[----:B------:R-:W0:Y:S01]  /*40a90*/  LDCU UR8, c[0x0][0x398] ;  /* 0x00007300ff0877ac */ /* 0x000e220008000800 */
[----:B----4-:R-:W-:-:S05]  /*40aa0*/  PRMT R11, R11, 0x9910, RZ ;  /* 0x000099100b0b7816 */ /* 0x010fca00000000ff */
[----:B------:R-:W-:Y:S01]  /*40ab0*/  @P4 STG.E.U8 desc[UR14][R150.64], R75 ;  /* 0x0000004b96004986 */ /* 0x000fe2000c10110e */
[C---:B------:R-:W-:Y:S02]  /*40ac0*/  IADD3 R4, P4, PT, R157.reuse, R134, RZ ;  /* 0x000000869d047210 */ /* 0x040fe40007f9e0ff */
[----:B------:R-:W-:Y:S01]  /*40ad0*/  SHF.R.S32.HI R11, RZ, 0x8, R11 ;  /* 0x00000008ff0b7819 */ /* 0x000fe2000001140b */
[----:B------:R-:W-:Y:S01]  /*40ae0*/  @P6 STG.E.U8 desc[UR14][R152.64], R107 ;  /* 0x0000006b98006986 */ /* 0x000fe2000c10110e */
[----:B------:R-:W-:Y:S01]  /*40af0*/  IADD3 R6, P6, PT, R157, R3, RZ ;  /* 0x000000039d067210 */ /* 0x000fe20007fde0ff */
[----:B------:R-:W-:Y:S01]  /*40b00*/  IMAD.X R5, R12, 0x1, R2, P4 ;  /* 0x000000010c057824 */ /* 0x000fe200020e0602 */
[----:B---3--:R-:W-:Y:S01]  /*40b10*/  ISETP.LT.AND P4, PT, R162, UR4, !P0 ;  /* 0x00000004a2007c0c */ /* 0x008fe2000c781270 */
[----:B------:R-:W3:Y:S02]  /*40b20*/  LDCU UR4, c[0x0][0x398] ;  /* 0x00007300ff0477ac */ /* 0x000ee40008000800 */
[----:B------:R-:W-:Y:S01]  /*40b30*/  IMAD.X R7, R12, 0x1, R137, P6 ;  /* 0x000000010c077824 */ /* 0x000fe200030e0689 */
[----:B------:R4:W-:Y:S01]  /*40b40*/  @P5 STG.E.U8 desc[UR14][R4.64], R11 ;  /* 0x0000000b04005986 */ /* 0x0009e2000c10110e */
[----:B-1----:R-:W-:Y:S01]  /*40b50*/  ISETP.LT.AND P5, PT, R161, UR6, !P0 ;  /* 0x00000006a1007c0c */ /* 0x002fe2000c7a1270 */
[----:B------:R-:W1:Y:S01]  /*40b60*/  LDCU UR6, c[0x0][0x398] ;  /* 0x00007300ff0677ac */ /* 0x000e620008000800 */
[----:B------:R-:W-:-:S05]  /*40b70*/  IADD3 R8, P6, PT, R157, R0, RZ ;  /* 0x000000009d087210 */ /* 0x000fca0007fde0ff */
[----:B------:R-:W-:Y:S01]  /*40b80*/  IMAD.X R9, R12, 0x1, R136, P6 ;  /* 0x000000010c097824 */ /* 0x000fe200030e0688 */
[----:B0-----:R-:W-:Y:S01]  /*40b90*/  ISETP.LT.AND P6, PT, R160, UR8, !P0 ;  /* 0x00000008a0007c0c */ /* 0x001fe2000c7c1270 */
[----:B------:R0:W-:Y:S01]  /*40ba0*/  @P4 STG.E.U8 desc[UR14][R6.64], R37 ;  /* 0x0000002506004986 */ /* 0x0001e2000c10110e */
[----:B------:R-:W5:Y:S01]  /*40bb0*/  LDCU UR8, c[0x0][0x398] ;  /* 0x00007300ff0877ac */ /* 0x000f620008000800 */
[----:B----4-:R-:W-:Y:S02]  /*40bc0*/  SHF.R.S32.HI R11, RZ, 0x8, R10 ;  /* 0x00000008ff0b7819 */ /* 0x010fe4000001140a */
[C---:B------:R-:W-:Y:S01]  /*40bd0*/  IADD3 R4, P0, PT, R157.reuse, R135, RZ ;  /* 0x000000879d047210 */ /* 0x040fe20007f1e0ff */
[----:B------:R-:W-:Y:S01]  /*40be0*/  VIADD R157, R157, UR28 ;  /* 0x0000001c9d9d7c36 */ /* 0x000fe20008000000 */
[----:B------:R-:W-:Y:S01]  /*40bf0*/  PRMT R10, R107, 0x9910, RZ ;  /* 0x000099106b0a7816 */ /* 0x000fe200000000ff */
[----:B------:R4:W-:Y:S01]  /*40c00*/  @P5 STG.E.U8 desc[UR14][R8.64], R11 ;  /* 0x0000000b08005986 */ /* 0x0009e2000c10110e */
[----:B---3--:R-:W-:Y:S01]  /*40c10*/  ISETP.LT.AND P4, PT, R163, UR4, !P3 ;  /* 0x00000004a3007c0c */ /* 0x008fe2000df81270 */
[----:B------:R-:W-:Y:S01]  /*40c20*/  IMAD.X R5, R12, 0x1, R133, P0 ;  /* 0x000000010c057824 */ /* 0x000fe200000e0685 */
[----:B------:R-:W-:Y:S01]  /*40c30*/  SHF.R.S32.HI R12, RZ, 0x1f, R157 ;  /* 0x0000001fff0c7819 */ /* 0x000fe2000001149d */
[----:B------:R-:W3:Y:S01]  /*40c40*/  LDCU UR4, c[0x0][0x398] ;  /* 0x00007300ff0477ac */ /* 0x000ee20008000800 */
[----:B0-----:R-:W-:Y:S01]  /*40c50*/  SHF.R.S32.HI R37, RZ, 0x8, R10 ;  /* 0x00000008ff257819 */ /* 0x001fe2000001140a */
[----:B------:R-:W-:Y:S01]  /*40c60*/  VIADD R10, R132, 0x9 ;  /* 0x00000009840a7836 */ /* 0x000fe20000000000 */
[----:B------:R-:W-:-:S02]  /*40c70*/  IADD3 R6, P5, PT, R157, R134, RZ ;  /* 0x000000869d067210 */ /* 0x000fc40007fbe0ff */
[----:B-1----:R-:W-:Y:S01]  /*40c80*/  ISETP.LT.AND P0, PT, R162, UR6, !P3 ;  /* 0x00000006a2007c0c */ /* 0x002fe2000df01270 */
[----:B------:R0:W-:Y:S01]  /*40c90*/  @P6 STG.E.U8 desc[UR14][R4.64], R37 ;  /* 0x0000002504006986 */ /* 0x0001e2000c10110e */
[----:B------:R-:W1:Y:S01]  /*40ca0*/  LDCU UR6, c[0x0][0x398] ;  /* 0x00007300ff0677ac */ /* 0x000e620008000800 */
[----:B----4-:R-:W-:Y:S01]  /*40cb0*/  IADD3 R8, P6, PT, R157, R3, RZ ;  /* 0x000000039d087210 */ /* 0x010fe20007fde0ff */
[----:B------:R-:W-:Y:S01]  /*40cc0*/  IMAD.X R7, R12, 0x1, R2, P5 ;  /* 0x000000010c077824 */ /* 0x000fe200028e0602 */
[----:B--2---:R-:W-:Y:S01]  /*40cd0*/  ISETP.LT.AND P5, PT, R161, UR10, !P3 ;  /* 0x0000000aa1007c0c */ /* 0x004fe2000dfa1270 */
[----:B------:R-:W-:Y:S01]  /*40ce0*/  VIADD R11, R132, 0xa ;  /* 0x0000000a840b7836 */ /* 0x000fe20000000000 */
[----:B-----5:R-:W-:Y:S01]  /*40cf0*/  ISETP.LT.AND P3, PT, R160, UR8, !P3 ;  /* 0x00000008a0007c0c */ /* 0x020fe2000df61270 */
[----:B------:R-:W-:Y:S01]  /*40d00*/  IMAD.X R9, R12, 0x1, R137, P6 ;  /* 0x000000010c097824 */ /* 0x000fe200030e0689 */
[----:B------:R2:W-:Y:S01]  /*40d10*/  @P4 STG.E.U8 desc[UR14][R6.64], R13 ;  /* 0x0000000d06004986 */ /* 0x0005e2000c10110e */
[----:B------:R-:W-:Y:S01]  /*40d20*/  ISETP.GE.AND P4, PT, R10, UR19, PT ;  /* 0x000000130a007c0c */ /* 0x000fe2000bf86270 */
[----:B------:R-:W4:Y:S01]  /*40d30*/  LDCU UR8, c[0x0][0x398] ;  /* 0x00007300ff0877ac */ /* 0x000f220008000800 */
[----:B------:R-:W-:Y:S01]  /*40d40*/  IADD3 R10, P6, PT, R157, R0, RZ ;  /* 0x000000009d0a7210 */ /* 0x000fe20007fde0ff */
[----:B------:R5:W-:Y:S01]  /*40d50*/  @P0 STG.E.U8 desc[UR14][R8.64], R45 ;  /* 0x0000002d08000986 */ /* 0x000be2000c10110e */
[----:B------:R-:W-:Y:S01]  /*40d60*/  ISETP.GE.AND P0, PT, R11, UR19, PT ;  /* 0x000000130b007c0c */ /* 0x000fe2000bf06270 */
[----:B------:R-:W4:Y:S02]  /*40d70*/  LDCU UR10, c[0x0][0x398] ;  /* 0x00007300ff0a77ac */ /* 0x000f240008000800 */
[----:B------:R-:W-:Y:S01]  /*40d80*/  IMAD.X R11, R12, 0x1, R136, P6 ;  /* 0x000000010c0b7824 */ /* 0x000fe200030e0688 */
[C---:B0-----:R-:W-:Y:S01]  /*40d90*/  IADD3 R4, P6, PT, R157.reuse, R135, RZ ;  /* 0x000000879d047210 */ /* 0x041fe20007fde0ff */
[----:B------:R-:W-:-:S03]  /*40da0*/  VIADD R157, R157, UR28 ;  /* 0x0000001c9d9d7c36 */ /* 0x000fc60008000000 */
[----:B------:R0:W-:Y:S01]  /*40db0*/  @P5 STG.E.U8 desc[UR14][R10.64], R77 ;  /* 0x0000004d0a005986 */ /* 0x0001e2000c10110e */
[----:B------:R-:W-:Y:S01]  /*40dc0*/  IMAD.X R5, R12, 0x1, R133, P6 ;  /* 0x000000010c057824 */ /* 0x000fe200030e0685 */
[----:B---3--:R-:W-:Y:S01]  /*40dd0*/  ISETP.LT.AND P5, PT, R163, UR4, !P4 ;  /* 0x00000004a3007c0c */ /* 0x008fe2000e7a1270 */
[----:B------:R-:W3:Y:S01]  /*40de0*/  LDCU UR4, c[0x0][0x398] ;  /* 0x00007300ff0477ac */ /* 0x000ee20008000800 */
[----:B------:R-:W-:Y:S02]  /*40df0*/  SHF.R.S32.HI R12, RZ, 0x1f, R157 ;  /* 0x0000001fff0c7819 */ /* 0x000fe4000001149d */
[----:B--2---:R-:W-:Y:S01]  /*40e00*/  IADD3 R6, P6, PT, R157, R134, RZ ;  /* 0x000000869d067210 */ /* 0x004fe20007fde0ff */
[----:B------:R2:W-:Y:S01]  /*40e10*/  @P3 STG.E.U8 desc[UR14][R4.64], R109 ;  /* 0x0000006d04003986 */ /* 0x0005e2000c10110e */
[----:B-----5:R-:W-:Y:S02]  /*40e20*/  PRMT R8, R13, 0x9910, RZ ;  /* 0x000099100d087816 */ /* 0x020fe400000000ff */
[----:B-1----:R-:W-:Y:S01]  /*40e30*/  ISETP.LT.AND P3, PT, R162, UR6, !P4 ;  /* 0x00000006a2007c0c */ /* 0x002fe2000e761270 */
[----:B------:R-:W1:Y:S01]  /*40e40*/  LDCU UR6, c[0x0][0x398] ;  /* 0x00007300ff0677ac */ /* 0x000e620008000800 */
[----:B------:R-:W-:Y:S01]  /*40e50*/  IMAD.X R7, R12, 0x1, R2, P6 ;  /* 0x000000010c077824 */ /* 0x000fe200030e0602 */
[----:B0-----:R-:W-:-:S02]  /*40e60*/  SHF.R.S32.HI R11, RZ, 0x8, R8 ;  /* 0x00000008ff0b7819 */ /* 0x001fc40000011408 */
[----:B------:R-:W-:Y:S02]  /*40e70*/  IADD3 R8, P6, PT, R157, R3, RZ ;  /* 0x000000039d087210 */ /* 0x000fe40007fde0ff */
[----:B------:R-:W-:Y:S01]  /*40e80*/  PRMT R13, R45, 0x9910, RZ ;  /* 0x000099102d0d7816 */ /* 0x000fe200000000ff */
[----:B------:R0:W-:Y:S01]  /*40e90*/  @P5 STG.E.U8 desc[UR14][R6.64], R11 ;  /* 0x0000000b06005986 */ /* 0x0001e2000c10110e */
[----:B----4-:R-:W-:Y:S01]  /*40ea0*/  ISETP.LT.AND P5, PT, R161, UR8, !P4 ;  /* 0x00000008a1007c0c */ /* 0x010fe2000e7a1270 */
[----:B------:R-:W-:Y:S01]  /*40eb0*/  IMAD.X R9, R12, 0x1, R137, P6 ;  /* 0x000000010c097824 */ /* 0x000fe200030e0689 */
[----:B------:R-:W-:Y:S01]  /*40ec0*/  SHF.R.S32.HI R13, RZ, 0x8, R13 ;  /* 0x00000008ff0d7819 */ /* 0x000fe2000001140d */
[----:B------:R-:W4:Y:S01]  /*40ed0*/  LDCU UR8, c[0x0][0x398] ;  /* 0x00007300ff0877ac */ /* 0x000f220008000800 */
[----:B--2---:R-:W-:Y:S02]  /*40ee0*/  IADD3 R4, P6, PT, R157, R0, RZ ;  /* 0x000000009d047210 */ /* 0x004fe40007fde0ff */
[----:B------:R-:W-:Y:S01]  /*40ef0*/  PRMT R10, R77, 0x9910, RZ ;  /* 0x000099104d0a7816 */ /* 0x000fe200000000ff */
[----:B------:R2:W-:Y:S01]  /*40f00*/  @P3 STG.E.U8 desc[UR14][R8.64], R13 ;  /* 0x0000000d08003986 */ /* 0x0005e2000c10110e */
[----:B---3--:R-:W-:Y:S01]  /*40f10*/  ISETP.LT.AND P4, PT, R160, UR4, !P4 ;  /* 0x00000004a0007c0c */ /* 0x008fe2000e781270 */
[C---:B------:R-:W-:Y:S01]  /*40f20*/  IMAD.X R5, R12.reuse, 0x1, R136, P6 ;  /* 0x000000010c057824 */ /* 0x040fe200030e0688 */
[----:B-1----:R-:W-:Y:S01]  /*40f30*/  ISETP.LT.AND P6, PT, R163, UR6, !P0 ;  /* 0x00000006a3007c0c */ /* 0x002fe2000c7c1270 */
[----:B------:R-:W1:Y:S01]  /*40f40*/  LDCU UR4, c[0x0][0x398] ;  /* 0x00007300ff0477ac */ /* 0x000e620008000800 */
[C---:B0-----:R-:W-:Y:S01]  /*40f50*/  IADD3 R6, P3, PT, R157.reuse, R135, RZ ;  /* 0x000000879d067210 */ /* 0x041fe20007f7e0ff */
[----:B------:R-:W-:Y:S01]  /*40f60*/  VIADD R157, R157, UR28 ;  /* 0x0000001c9d9d7c36 */ /* 0x000fe20008000000 */
[----:B------:R-:W-:Y:S01]  /*40f70*/  SHF.R.S32.HI R11, RZ, 0x8, R10 ;  /* 0x00000008ff0b7819 */ /* 0x000fe2000001140a */
[----:B------:R-:W0:Y:S01]  /*40f80*/  LDCU UR6, c[0x0][0x398] ;  /* 0x00007300ff0677ac */ /* 0x000e220008000800 */
[----:B------:R-:W-:Y:S01]  /*40f90*/  PRMT R10, R109, 0x9910, RZ ;  /* 0x000099106d0a7816 */ /* 0x000fe200000000ff */
[----:B------:R-:W-:Y:S01]  /*40fa0*/  IMAD.X R7, R12, 0x1, R133, P3 ;  /* 0x000000010c077824 */ /* 0x000fe200018e0685 */
[----:B------:R-:W-:Y:S01]  /*40fb0*/  SHF.R.S32.HI R14, RZ, 0x1f, R157 ;  /* 0x0000001fff0e7819 */ /* 0x000fe2000001149d */
[----:B------:R3:W-:Y:S01]  /*40fc0*/  @P5 STG.E.U8 desc[UR14][R4.64], R11 ;  /* 0x0000000b04005986 */ /* 0x0007e2000c10110e */
[C---:B--2---:R-:W-:Y:S01]  /*40fd0*/  IADD3 R8, P3, PT, R157.reuse, R134, RZ ;  /* 0x000000869d087210 */ /* 0x044fe20007f7e0ff */
[----:B------:R-:W-:Y:S01]  /*40fe0*/  VIADD R12, R157, UR28 ;  /* 0x0000001c9d0c7c36 */ /* 0x000fe20008000000 */
[----:B------:R-:W-:-:S02]  /*40ff0*/  SHF.R.S32.HI R13, RZ, 0x8, R10 ;  /* 0x00000008ff0d7819 */ /* 0x000fc4000001140a */
[----:B----4-:R-:W-:Y:S01]  /*41000*/  ISETP.LT.AND P5, PT, R162, UR8, !P0 ;  /* 0x00000008a2007c0c */ /* 0x010fe2000c7a1270 */
[----:B------:R-:W-:Y:S01]  /*41010*/  IMAD.X R9, R14, 0x1, R2, P3 ;  /* 0x000000010e097824 */ /* 0x000fe200018e0602 */
[----:B------:R-:W2:Y:S01]  /*41020*/  LDCU UR8, c[0x0][0x398] ;  /* 0x00007300ff0877ac */ /* 0x000ea20008000800 */
[----:B------:R4:W-:Y:S01]  /*41030*/  @P4 STG.E.U8 desc[UR14][R6.64], R13 ;  /* 0x0000000d06004986 */ /* 0x0009e2000c10110e */
[----:B------:R-:W-:Y:S01]  /*41040*/  ISETP.LT.AND P4, PT, R161, UR10, !P0 ;  /* 0x0000000aa1007c0c */ /* 0x000fe2000c781270 */
[----:B------:R-:W5:Y:S01]  /*41050*/  LDCU UR10, c[0x0][0x398] ;  /* 0x00007300ff0a77ac */ /* 0x000f620008000800 */
[C---:B---3--:R-:W-:Y:S01]  /*41060*/  IADD3 R4, P3, PT, R157.reuse, R3, RZ ;  /* 0x000000039d047210 */ /* 0x048fe20007f7e0ff */
[----:B------:R-:W-:Y:S01]  /*41070*/  VIADD R11, R132, 0xb ;  /* 0x0000000b840b7836 */ /* 0x000fe20000000000 */
[----:B------:R3:W-:Y:S01]  /*41080*/  @P6 STG.E.U8 desc[UR14][R8.64], R15 ;  /* 0x0000000f08006986 */ /* 0x0007e2000c10110e */
[----:B------:R-:W-:Y:S02]  /*41090*/  IADD3 R10, P6, PT, R157, R0, RZ ;  /* 0x000000009d0a7210 */ /* 0x000fe40007fde0ff */
[----:B------:R-:W-:Y:S01]  /*410a0*/  IMAD.X R5, R14, 0x1, R137, P3 ;  /* 0x000000010e057824 */ /* 0x000fe200018e0689 */
[----:B------:R-:W-:-:S02]  /*410b0*/  ISETP.GE.AND P3, PT, R11, UR19, PT ;  /* 0x000000130b007c0c */ /* 0x000fc4000bf66270 */
[----:B------:R-:W-:Y:S01]  /*410c0*/  IMAD.X R11, R14, 0x1, R136, P6 ;  /* 0x000000010e0b7824 */ /* 0x000fe200030e0688 */
[----:B-1----:R-:W-:Y:S01]  /*410d0*/  ISETP.LT.AND P0, PT, R160, UR4, !P0 ;  /* 0x00000004a0007c0c */ /* 0x002fe2000c701270 */
[----:B------:R1:W-:Y:S01]  /*410e0*/  @P5 STG.E.U8 desc[UR14][R4.64], R47 ;  /* 0x0000002f04005986 */ /* 0x0003e2000c10110e */
[----:B0-----:R-:W-:Y:S01]  /*410f0*/  ISETP.LT.AND P5, PT, R163, UR6, !P3 ;  /* 0x00000006a3007c0c */ /* 0x001fe2000dfa1270 */
[----:B------:R-:W0:Y:S01]  /*41100*/  LDCU UR4, c[0x0][0x398] ;  /* 0x00007300ff0477ac */ /* 0x000e220008000800 */
[----:B------:R-:W-:Y:S01]  /*41110*/  SHF.R.S32.HI R36, RZ, 0x1f, R12 ;  /* 0x0000001fff247819 */ /* 0x000fe2000001140c */
[----:B------:R0:W-:Y:S01]  /*41120*/  @P4 STG.E.U8 desc[UR14][R10.64], R79 ;  /* 0x0000004f0a004986 */ /* 0x0001e2000c10110e */
[----:B----4-:R-:W-:Y:S01]  /*41130*/  IADD3 R6, P4, PT, R157, R135, RZ ;  /* 0x000000879d067210 */ /* 0x010fe20007f9e0ff */
[----:B---3--:R-:W-:Y:S01]  /*41140*/  VIADD R8, R132, 0xc ;  /* 0x0000000c84087836 */ /* 0x008fe20000000000 */
[----:B------:R-:W-:Y:S01]  /*41150*/  PRMT R13, R15, 0x9910, RZ ;  /* 0x000099100f0d7816 */ /* 0x000fe200000000ff */
[----:B------:R-:W3:Y:S01]  /*41160*/  LDCU UR6, c[0x0][0x398] ;  /* 0x00007300ff0677ac */ /* 0x000ee20008000800 */
[----:B------:R-:W-:Y:S01]  /*41170*/  PRMT R15, R79, 0x9910, RZ ;  /* 0x000099104f0f7816 */ /* 0x000fe200000000ff */
[----:B------:R-:W-:Y:S01]  /*41180*/  IMAD.X R7, R14, 0x1, R133, P4 ;  /* 0x000000010e077824 */ /* 0x000fe200020e0685 */
[----:B------:R-:W-:-:S02]  /*41190*/  SHF.R.S32.HI R13, RZ, 0x8, R13 ;  /* 0x00000008ff0d7819 */ /* 0x000fc4000001140d */
[----:B-1----:R-:W-:Y:S02]  /*411a0*/  IADD3 R4, P6, PT, R12, R134, RZ ;  /* 0x000000860c047210 */ /* 0x002fe40007fde0ff */
[----:B------:R-:W-:Y:S01]  /*411b0*/  ISETP.GE.AND P4, PT, R8, UR19, PT ;  /* 0x0000001308007c0c */ /* 0x000fe2000bf86270 */
[----:B------:R1:W-:Y:S01]  /*411c0*/  @P0 STG.E.U8 desc[UR14][R6.64], R111 ;  /* 0x0000006f06000986 */ /* 0x0003e2000c10110e */
[----:B-----5:R-:W-:Y:S01]  /*411d0*/  ISETP.LT.AND P0, PT, R161, UR10, !P3 ;  /* 0x0000000aa1007c0c */ /* 0x020fe2000df01270 */
[----:B------:R-:W-:Y:S01]  /*411e0*/  IMAD.X R5, R36, 0x1, R2, P6 ;  /* 0x0000000124057824 */ /* 0x000fe200030e0602 */
[----:B------:R-:W-:Y:S01]  /*411f0*/  IADD3 R8, P6, PT, R12, R3, RZ ;  /* 0x000000030c087210 */ /* 0x000fe20007fde0ff */
[----:B------:R-:W4:Y:S01]  /*41200*/  LDCU UR10, c[0x0][0x398] ;  /* 0x00007300ff0a77ac */ /* 0x000f220008000800 */
[----:B0-----:R-:W-:Y:S02]  /*41210*/  PRMT R11, R47, 0x9910, RZ ;  /* 0x000099102f0b7816 */ /* 0x001fe400000000ff */
[----:B------:R0:W-:Y:S01]  /*41220*/  @P5 STG.E.U8 desc[UR14][R4.64], R13 ;  /* 0x0000000d04005986 */ /* 0x0001e2000c10110e */
[----:B--2---:R-:W-:Y:S01]  /*41230*/  ISETP.LT.AND P5, PT, R162, UR8, !P3 ;  /* 0x00000008a2007c0c */ /* 0x004fe2000dfa1270 */
[----:B------:R-:W-:Y:S01]  /*41240*/  IMAD.X R9, R36, 0x1, R137, P6 ;  /* 0x0000000124097824 */ /* 0x000fe200030e0689 */
[----:B------:R-:W-:Y:S01]  /*41250*/  IADD3 R10, P6, PT, R12, R0, RZ ;  /* 0x000000000c0a7210 */ /* 0x000fe20007fde0ff */
[----:B------:R-:W2:Y:S01]  /*41260*/  LDCU UR8, c[0x0][0x398] ;  /* 0x00007300ff0877ac */ /* 0x000ea20008000800 */
[----:B-1----:R-:W-:-:S02]  /*41270*/  SHF.R.S32.HI R7, RZ, 0x8, R11 ;  /* 0x00000008ff077819 */ /* 0x002fc4000001140b */
[----:B------:R-:W-:Y:S01]  /*41280*/  SHF.R.S32.HI R15, RZ, 0x8, R15 ;  /* 0x00000008ff0f7819 */ /* 0x000fe2000001140f */
[----:B------:R-:W-:Y:S01]  /*41290*/  IMAD.X R11, R36, 0x1, R136, P6 ;  /* 0x00000001240b7824 */ /* 0x000fe200030e0688 */
[----:B------:R-:W-:Y:S02]  /*412a0*/  PRMT R111, R111, 0x9910, RZ ;  /* 0x000099106f6f7816 */ /* 0x000fe400000000ff */
[----:B------:R-:W-:Y:S01]  /*412b0*/  ISETP.LT.AND P3, PT, R160, UR4, !P3 ;  /* 0x00000004a0007c0c */ /* 0x000fe2000df61270 */
[C---:B0-----:R-:W-:Y:S01]  /*412c0*/  VIADD R13, R12.reuse, UR28 ;  /* 0x0000001c0c0d7c36 */ /* 0x041fe20008000000 */
[----:B------:R-:W0:Y:S01]  /*412d0*/  LDCU UR4, c[0x0][0x398] ;  /* 0x00007300ff0477ac */ /* 0x000e220008000800 */
[----:B------:R1:W-:Y:S01]  /*412e0*/  @P5 STG.E.U8 desc[UR14][R8.64], R7 ;  /* 0x0000000708005986 */ /* 0x0003e2000c10110e */
[----:B---3--:R-:W-:Y:S02]  /*412f0*/  ISETP.LT.AND P5, PT, R163, UR6, !P4 ;  /* 0x00000006a3007c0c */ /* 0x008fe4000e7a1270 */
[----:B------:R-:W-:Y:S01]  /*41300*/  SHF.R.S32.HI R14, RZ, 0x1f, R13 ;  /* 0x0000001fff0e7819 */ /* 0x000fe2000001140d */
[----:B------:R3:W-:Y:S01]  /*41310*/  @P0 STG.E.U8 desc[UR14][R10.64], R15 ;  /* 0x0000000f0a000986 */ /* 0x0007e2000c10110e */
[----:B------:R-:W-:Y:S01]  /*41320*/  IADD3 R4, P0, PT, R12, R135, RZ ;  /* 0x000000870c047210 */ /* 0x000fe20007f1e0ff */
[----:B------:R-:W-:Y:S01]  /*41330*/  IMAD.MOV.U32 R12, RZ, RZ, R111 ;  /* 0x000000ffff0c7224 */ /* 0x000fe200078e006f */
[----:B------:R-:W-:Y:S01]  /*41340*/  IADD3 R6, P6, PT, R13, R134, RZ ;  /* 0x000000860d067210 */ /* 0x000fe20007fde0ff */
[----:B------:R-:W5:Y:S02]  /*41350*/  LDCU UR6, c[0x0][0x398] ;  /* 0x00007300ff0677ac */ /* 0x000f640008000800 */
[----:B------:R-:W-:Y:S01]  /*41360*/  IMAD.X R5, R36, 0x1, R133, P0 ;  /* 0x0000000124057824 */ /* 0x000fe200000e0685 */
[----:B--2---:R-:W-:Y:S01]  /*41370*/  ISETP.LT.AND P0, PT, R162, UR8, !P4 ;  /* 0x00000008a2007c0c */ /* 0x004fe2000e701270 */
[----:B-1----:R-:W-:Y:S01]  /*41380*/  IMAD.X R7, R14, 0x1, R2, P6 ;  /* 0x000000010e077824 */ /* 0x002fe200030e0602 */
[----:B------:R-:W1:Y:S01]  /*41390*/  LDCU UR8, c[0x0][0x398] ;  /* 0x00007300ff0877ac */ /* 0x000e620008000800 */
[----:B---3--:R-:W-:Y:S01]  /*413a0*/  SHF.R.S32.HI R15, RZ, 0x8, R12 ;  /* 0x00000008ff0f7819 */ /* 0x008fe2000001140c */
[----:B------:R-:W-:-:S02]  /*413b0*/  VIADD R10, R132, 0xd ;  /* 0x0000000d840a7836 */ /* 0x000fc40000000000 */
[----:B------:R-:W-:Y:S02]  /*413c0*/  VIADD R11, R132, 0xe ;  /* 0x0000000e840b7836 */ /* 0x000fe40000000000 */
[----:B------:R2:W-:Y:S01]  /*413d0*/  @P3 STG.E.U8 desc[UR14][R4.64], R15 ;  /* 0x0000000f04003986 */ /* 0x0005e2000c10110e */
[----:B------:R-:W-:-:S03]  /*413e0*/  IADD3 R8, P3, PT, R13, R3, RZ ;  /* 0x000000030d087210 */ /* 0x000fc60007f7e0ff */
[----:B------:R3:W-:Y:S01]  /*413f0*/  @P5 STG.E.U8 desc[UR14][R6.64], R17 ;  /* 0x0000001106005986 */ /* 0x0007e2000c10110e */
[----:B----4-:R-:W-:Y:S01]  /*41400*/  ISETP.LT.AND P5, PT, R161, UR10, !P4 ;  /* 0x0000000aa1007c0c */ /* 0x010fe2000e7a1270 */
[----:B------:R-:W-:Y:S01]  /*41410*/  IMAD.X R9, R14, 0x1, R137, P3 ;  /* 0x000000010e097824 */ /* 0x000fe200018e0689 */
[----:B------:R-:W-:Y:S01]  /*41420*/  ISETP.GE.AND P3, PT, R10, UR19, PT ;  /* 0x000000130a007c0c */ /* 0x000fe2000bf66270 */
[----:B------:R-:W4:Y:S01]  /*41430*/  LDCU UR10, c[0x0][0x398] ;  /* 0x00007300ff0a77ac */ /* 0x000f220008000800 */
[----:B------:R-:W-:Y:S02]  /*41440*/  IADD3 R10, P6, PT, R13, R0, RZ ;  /* 0x000000000d0a7210 */ /* 0x000fe40007fde0ff */
[----:B------:R1:W-:Y:S01]  /*41450*/  @P0 STG.E.U8 desc[UR14][R8.64], R49 ;  /* 0x0000003108000986 */ /* 0x0003e2000c10110e */
[----:B------:R-:W-:Y:S02]  /*41460*/  ISETP.GE.AND P0, PT, R11, UR19, PT ;  /* 0x000000130b007c0c */ /* 0x000fe4000bf06270 */
[----:B------:R-:W-:Y:S01]  /*41470*/  IMAD.X R11, R14, 0x1, R136, P6 ;  /* 0x000000010e0b7824 */ /* 0x000fe200030e0688 */
[----:B0-----:R-:W-:Y:S01]  /*41480*/  ISETP.LT.AND P4, PT, R160, UR4, !P4 ;  /* 0x00000004a0007c0c */ /* 0x001fe2000e781270 */
[----:B------:R-:W0:Y:S01]  /*41490*/  LDCU UR4, c[0x0][0x398] ;  /* 0x00007300ff0477ac */ /* 0x000e220008000800 */
[C---:B--2---:R-:W-:Y:S01]  /*414a0*/  IADD3 R4, P6, PT, R13.reuse, R135, RZ ;  /* 0x000000870d047210 */ /* 0x044fe20007fde0ff */
[----:B------:R-:W-:Y:S01]  /*414b0*/  VIADD R13, R13, UR28 ;  /* 0x0000001c0d0d7c36 */ /* 0x000fe20008000000 */
[----:B------:R2:W-:Y:S01]  /*414c0*/  @P5 STG.E.U8 desc[UR14][R10.64], R81 ;  /* 0x000000510a005986 */ /* 0x0005e2000c10110e */
[----:B-----5:R-:W-:Y:S01]  /*414d0*/  ISETP.LT.AND P5, PT, R163, UR6, !P3 ;  /* 0x00000006a3007c0c */ /* 0x020fe2000dfa1270 */
[----:B------:R-:W5:Y:S01]  /*414e0*/  LDCU UR6, c[0x0][0x398] ;  /* 0x00007300ff0677ac */ /* 0x000f620008000800 */
[----:B------:R-:W-:Y:S01]  /*414f0*/  IMAD.X R5, R14, 0x1, R133, P6 ;  /* 0x000000010e057824 */ /* 0x000fe200030e0685 */
[----:B------:R-:W-:-:S02]  /*41500*/  SHF.R.S32.HI R12, RZ, 0x1f, R13 ;  /* 0x0000001fff0c7819 */ /* 0x000fc4000001140d */
[----:B---3--:R-:W-:Y:S02]  /*41510*/  IADD3 R6, P6, PT, R13, R134, RZ ;  /* 0x000000860d067210 */ /* 0x008fe40007fde0ff */
[----:B-1----:R-:W-:Y:S01]  /*41520*/  PRMT R8, R17, 0x9910, RZ ;  /* 0x0000991011087816 */ /* 0x002fe200000000ff */
[----:B------:R1:W-:Y:S01]  /*41530*/  @P4 STG.E.U8 desc[UR14][R4.64], R113 ;  /* 0x0000007104004986 */ /* 0x0003e2000c10110e */
[----:B------:R-:W-:Y:S01]  /*41540*/  ISETP.LT.AND P4, PT, R162, UR8, !P3 ;  /* 0x00000008a2007c0c */ /* 0x000fe2000df81270 */
[C---:B------:R-:W-:Y:S01]  /*41550*/  IMAD.X R7, R12.reuse, 0x1, R2, P6 ;  /* 0x000000010c077824 */ /* 0x040fe200030e0602 */
[----:B--2---:R-:W-:Y:S01]  /*41560*/  SHF.R.S32.HI R11, RZ, 0x8, R8 ;  /* 0x00000008ff0b7819 */ /* 0x004fe20000011408 */
[----:B------:R-:W2:Y:S01]  /*41570*/  LDCU UR8, c[0x0][0x398] ;  /* 0x00007300ff0877ac */ /* 0x000ea20008000800 */
[----:B------:R-:W-:Y:S02]  /*41580*/  IADD3 R8, P6, PT, R13, R3, RZ ;  /* 0x000000030d087210 */ /* 0x000fe40007fde0ff */
[----:B------:R-:W-:Y:S01]  /*41590*/  PRMT R15, R49, 0x9910, RZ ;  /* 0x00009910310f7816 */ /* 0x000fe200000000ff */
[----:B------:R3:W-:Y:S01]  /*415a0*/  @P5 STG.E.U8 desc[UR14][R6.64], R11 ;  /* 0x0000000b06005986 */ /* 0x0007e2000c10110e */
[----:B0-----:R-:W-:Y:S01]  /*415b0*/  ISETP.LT.AND P5, PT, R161, UR4, !P3 ;  /* 0x00000004a1007c0c */ /* 0x001fe2000dfa1270 */
[----:B------:R-:W-:Y:S01]  /*415c0*/  IMAD.X R9, R12, 0x1, R137, P6 ;  /* 0x000000010c097824 */ /* 0x000fe200030e0689 */
[----:B------:R-:W0:Y:S01]  /*415d0*/  LDCU UR4, c[0x0][0x398] ;  /* 0x00007300ff0477ac */ /* 0x000e220008000800 */
[----:B-1----:R-:W-:-:S02]  /*415e0*/  IADD3 R4, P6, PT, R13, R0, RZ ;  /* 0x000000000d047210 */ /* 0x002fc40007fde0ff */
[----:B------:R-:W-:Y:S02]  /*415f0*/  PRMT R10, R81, 0x9910, RZ ;  /* 0x00009910510a7816 */ /* 0x000fe400000000ff */
[----:B------:R-:W-:Y:S01]  /*41600*/  SHF.R.S32.HI R15, RZ, 0x8, R15 ;  /* 0x00000008ff0f7819 */ /* 0x000fe2000001140f */
[----:B------:R-:W-:Y:S01]  /*41610*/  IMAD.X R5, R12, 0x1, R136, P6 ;  /* 0x000000010c057824 */ /* 0x000fe200030e0688 */
[----:B-----5:R-:W-:Y:S01]  /*41620*/  ISETP.LT.AND P6, PT, R160, UR6, !P3 ;  /* 0x00000006a0007c0c */ /* 0x020fe2000dfc1270 */
[----:B------:R-:W1:Y:S01]  /*41630*/  LDCU UR6, c[0x0][0x398] ;  /* 0x00007300ff0677ac */ /* 0x000e620008000800 */
[----:B---3--:R-:W-:Y:S01]  /*41640*/  SHF.R.S32.HI R11, RZ, 0x8, R10 ;  /* 0x00000008ff0b7819 */ /* 0x008fe2000001140a */
[----:B------:R3:W-:Y:S01]  /*41650*/  @P4 STG.E.U8 desc[UR14][R8.64], R15 ;  /* 0x0000000f08004986 */ /* 0x0007e2000c10110e */
[C---:B------:R-:W-:Y:S01]  /*41660*/  IADD3 R6, P3, PT, R13.reuse, R135, RZ ;  /* 0x000000870d067210 */ /* 0x040fe20007f7e0ff */
[----:B------:R-:W-:Y:S01]  /*41670*/  VIADD R13, R13, UR28 ;  /* 0x0000001c0d0d7c36 */ /* 0x000fe20008000000 */
[----:B------:R-:W-:Y:S01]  /*41680*/  PRMT R10, R113, 0x9910, RZ ;  /* 0x00009910710a7816 */ /* 0x000fe200000000ff */
[----:B------:R5:W-:Y:S01]  /*41690*/  @P5 STG.E.U8 desc[UR14][R4.64], R11 ;  /* 0x0000000b04005986 */ /* 0x000be2000c10110e */
[----:B--2---:R-:W-:Y:S01]  /*416a0*/  ISETP.LT.AND P4, PT, R163, UR8, !P0 ;  /* 0x00000008a3007c0c */ /* 0x004fe2000c781270 */
[----:B------:R-:W-:Y:S01]  /*416b0*/  IMAD.X R7, R12, 0x1, R133, P3 ;  /* 0x000000010c077824 */ /* 0x000fe200018e0685 */
[----:B------:R-:W-:Y:S01]  /*416c0*/  SHF.R.S32.HI R12, RZ, 0x1f, R13 ;  /* 0x0000001fff0c7819 */ /* 0x000fe2000001140d */
[----:B------:R-:W2:Y:S01]  /*416d0*/  LDCU UR8, c[0x0][0x398] ;  /* 0x00007300ff0877ac */ /* 0x000ea20008000800 */
[----:B0-----:R-:W-:-:S02]  /*416e0*/  ISETP.LT.AND P3, PT, R162, UR4, !P0 ;  /* 0x00000004a2007c0c */ /* 0x001fc4000c761270 */
[----:B---3--:R-:W-:Y:S01]  /*416f0*/  SHF.R.S32.HI R15, RZ, 0x8, R10 ;  /* 0x00000008ff0f7819 */ /* 0x008fe2000001140a */
[C---:B------:R-:W-:Y:S01]  /*41700*/  VIADD R10, R132.reuse, 0xf ;  /* 0x0000000f840a7836 */ /* 0x040fe20000000000 */
[C---:B------:R-:W-:Y:S01]  /*41710*/  IADD3 R8, P5, PT, R13.reuse, R134, RZ ;  /* 0x000000860d087210 */ /* 0x040fe20007fbe0ff */
[----:B------:R-:W0:Y:S01]  /*41720*/  LDCU UR4, c[0x0][0x398] ;  /* 0x00007300ff0477ac */ /* 0x000e220008000800 */
[----:B-----5:R-:W-:Y:S01]  /*41730*/  VIADD R11, R132, 0x10 ;  /* 0x00000010840b7836 */ /* 0x020fe20000000000 */
[----:B------:R3:W-:Y:S01]  /*41740*/  @P6 STG.E.U8 desc[UR14][R6.64], R15 ;  /* 0x0000000f06006986 */ /* 0x0007e2000c10110e */
[----:B------:R-:W-:Y:S01]  /*41750*/  IADD3 R4, P6, PT, R13, R3, RZ ;  /* 0x000000030d047210 */ /* 0x000fe20007fde0ff */
[----:B------:R-:W-:Y:S01]  /*41760*/  IMAD.X R9, R12, 0x1, R2, P5 ;  /* 0x000000010c097824 */ /* 0x000fe200028e0602 */
[----:B----4-:R-:W-:Y:S01]  /*41770*/  ISETP.LT.AND P5, PT, R161, UR10, !P0 ;  /* 0x0000000aa1007c0c */ /* 0x010fe2000c7a1270 */
[----:B------:R-:W4:Y:S01]  /*41780*/  LDCU UR10, c[0x0][0x398] ;  /* 0x00007300ff0a77ac */ /* 0x000f220008000800 */
[----:B-1----:R-:W-:Y:S01]  /*41790*/  ISETP.LT.AND P0, PT, R160, UR6, !P0 ;  /* 0x00000006a0007c0c */ /* 0x002fe2000c701270 */
[----:B------:R-:W-:Y:S01]  /*417a0*/  IMAD.X R5, R12, 0x1, R137, P6 ;  /* 0x000000010c057824 */ /* 0x000fe200030e0689 */
[----:B------:R1:W-:Y:S01]  /*417b0*/  @P4 STG.E.U8 desc[UR14][R8.64], R19 ;  /* 0x0000001308004986 */ /* 0x0003e2000c10110e */
[----:B------:R-:W-:Y:S01]  /*417c0*/  ISETP.GE.AND P4, PT, R10, UR19, PT ;  /* 0x000000130a007c0c */ /* 0x000fe2000bf86270 */
[----:B------:R-:W5:Y:S01]  /*417d0*/  LDCU UR6, c[0x0][0x398] ;  /* 0x00007300ff0677ac */ /* 0x000f620008000800 */
[----:B------:R-:W-:Y:S01]  /*417e0*/  IADD3 R10, P6, PT, R13, R0, RZ ;  /* 0x000000000d0a7210 */ /* 0x000fe20007fde0ff */
[----:B------:R1:W-:Y:S01]  /*417f0*/  @P3 STG.E.U8 desc[UR14][R4.64], R51 ;  /* 0x0000003304003986 */ /* 0x0003e2000c10110e */
[----:B------:R-:W-:-:S02]  /*41800*/  ISETP.GE.AND P3, PT, R11, UR19, PT ;  /* 0x000000130b007c0c */ /* 0x000fc4000bf66270 */
[----:B---3--:R-:W-:Y:S01]  /*41810*/  PRMT R15, R51, 0x9910, RZ ;  /* 0x00009910330f7816 */ /* 0x008fe200000000ff */
[----:B------:R-:W-:Y:S01]  /*41820*/  IMAD.X R11, R12, 0x1, R136, P6 ;  /* 0x000000010c0b7824 */ /* 0x000fe200030e0688 */
[----:B0-----:R-:W-:Y:S01]  /*41830*/  ISETP.LT.AND P6, PT, R163, UR4, !P4 ;  /* 0x00000004a3007c0c */ /* 0x001fe2000e7c1270 */
[----:B------:R-:W0:Y:S01]  /*41840*/  LDCU UR4, c[0x0][0x39c] ;  /* 0x00007380ff0477ac */ /* 0x000e220008000800 */
[----:B------:R-:W-:Y:S02]  /*41850*/  SHF.R.S32.HI R15, RZ, 0x8, R15 ;  /* 0x00000008ff0f7819 */ /* 0x000fe4000001140f */
[----:B------:R3:W-:Y:S01]  /*41860*/  @P5 STG.E.U8 desc[UR14][R10.64], R83 ;  /* 0x000000530a005986 */ /* 0x0007e2000c10110e */
[C---:B------:R-:W-:Y:S01]  /*41870*/  IADD3 R6, P5, PT, R13.reuse, R135, RZ ;  /* 0x000000870d067210 */ /* 0x040fe20007fbe0ff */
[----:B------:R-:W-:Y:S01]  /*41880*/  VIADD R13, R13, UR28 ;  /* 0x0000001c0d0d7c36 */ /* 0x000fe20008000000 */
[----:B-1----:R-:W-:-:S03]  /*41890*/  PRMT R8, R19, 0x9910, RZ ;  /* 0x0000991013087816 */ /* 0x002fc600000000ff */
[----:B------:R-:W-:Y:S01]  /*418a0*/  IMAD.X R7, R12, 0x1, R133, P5 ;  /* 0x000000010c077824 */ /* 0x000fe200028e0685 */
[----:B------:R-:W-:Y:S02]  /*418b0*/  SHF.R.S32.HI R12, RZ, 0x1f, R13 ;  /* 0x0000001fff0c7819 */ /* 0x000fe4000001140d */
[C---:B------:R-:W-:Y:S02]  /*418c0*/  IADD3 R4, P5, PT, R13.reuse, R134, RZ ;  /* 0x000000860d047210 */ /* 0x040fe40007fbe0ff */
[----:B------:R1:W-:Y:S01]  /*418d0*/  @P0 STG.E.U8 desc[UR14][R6.64], R115 ;  /* 0x0000007306000986 */ /* 0x0003e2000c10110e */
[----:B---3--:R-:W-:Y:S02]  /*418e0*/  SHF.R.S32.HI R11, RZ, 0x8, R8 ;  /* 0x00000008ff0b7819 */ /* 0x008fe40000011408 */
[----:B------:R-:W-:Y:S01]  /*418f0*/  IMAD.X R5, R12, 0x1, R2, P5 ;  /* 0x000000010c057824 */ /* 0x000fe200028e0602 */
[----:B--2---:R-:W-:Y:S01]  /*41900*/  ISETP.LT.AND P5, PT, R162, UR8, !P4 ;  /* 0x00000008a2007c0c */ /* 0x004fe2000e7a1270 */
[----:B------:R-:W2:Y:S01]  /*41910*/  LDCU UR8, c[0x0][0x398] ;  /* 0x00007300ff0877ac */ /* 0x000ea20008000800 */
[----:B------:R-:W-:-:S02]  /*41920*/  IADD3 R8, P0, PT, R13, R3, RZ ;  /* 0x000000030d087210 */ /* 0x000fc40007f1e0ff */
[----:B------:R3:W-:Y:S01]  /*41930*/  @P6 STG.E.U8 desc[UR14][R4.64], R11 ;  /* 0x0000000b04006986 */ /* 0x0007e2000c10110e */
[----:B-----5:R-:W-:Y:S01]  /*41940*/  ISETP.LT.AND P6, PT, R161, UR6, !P4 ;  /* 0x00000006a1007c0c */ /* 0x020fe2000e7c1270 */
[----:B------:R-:W5:Y:S01]  /*41950*/  LDCU UR6, c[0x0][0x398] ;  /* 0x00007300ff0677ac */ /* 0x000f620008000800 */
[----:B------:R-:W-:Y:S01]  /*41960*/  IMAD.X R9, R12, 0x1, R137, P0 ;  /* 0x000000010c097824 */ /* 0x000fe200000e0689 */
[----:B-1----:R-:W-:Y:S01]  /*41970*/  IADD3 R6, P0, PT, R13, R0, RZ ;  /* 0x000000000d067210 */ /* 0x002fe20007f1e0ff */
[----:B------:R-:W-:Y:S01]  /*41980*/  VIADD R7, R132, 0x11 ;  /* 0x0000001184077836 */ /* 0x000fe20000000000 */
[----:B------:R-:W-:-:S03]  /*41990*/  PRMT R10, R83, 0x9910, RZ ;  /* 0x00009910530a7816 */ /* 0x000fc600000000ff */
[----:B------:R1:W-:Y:S01]  /*419a0*/  @P5 STG.E.U8 desc[UR14][R8.64], R15 ;  /* 0x0000000f08005986 */ /* 0x0003e2000c10110e */
[----:B0-----:R-:W-:Y:S01]  /*419b0*/  ISETP.GE.AND P5, PT, R7, UR4, PT ;  /* 0x0000000407007c0c */ /* 0x001fe2000bfa6270 */
[----:B------:R-:W-:Y:S01]  /*419c0*/  IMAD.X R7, R12, 0x1, R136, P0 ;  /* 0x000000010c077824 */ /* 0x000fe200000e0688 */
[----:B---3--:R-:W-:Y:S01]  /*419d0*/  SHF.R.S32.HI R11, RZ, 0x8, R10 ;  /* 0x00000008ff0b7819 */ /* 0x008fe2000001140a */
[----:B------:R-:W0:Y:S01]  /*419e0*/  LDCU UR4, c[0x0][0x39c] ;  /* 0x00007380ff0477ac */ /* 0x000e220008000800 */
[----:B----4-:R-:W-:Y:S02]  /*419f0*/  ISETP.LT.AND P0, PT, R160, UR10, !P4 ;  /* 0x0000000aa0007c0c */ /* 0x010fe4000e701270 */
[----:B------:R-:W-:Y:S01]  /*41a00*/  PRMT R5, R115, 0x9910, RZ ;  /* 0x0000991073057816 */ /* 0x000fe200000000ff */
[----:B------:R3:W-:Y:S01]  /*41a10*/  @P6 STG.E.U8 desc[UR14][R6.64], R11 ;  /* 0x0000000b06006986 */ /* 0x0007e2000c10110e */
[----:B------:R-:W4:Y:S01]  /*41a20*/  LDCU UR10, c[0x0][0x398] ;  /* 0x00007300ff0a77ac */ /* 0x000f220008000800 */
[C---:B------:R-:W-:Y:S01]  /*41a30*/  IADD3 R4, P6, PT, R13.reuse, R135, RZ ;  /* 0x000000870d047210 */ /* 0x040fe20007fde0ff */
[----:B------:R-:W-:Y:S01]  /*41a40*/  VIADD R13, R13, UR28 ;  /* 0x0000001c0d0d7c36 */ /* 0x000fe20008000000 */
[----:B--2---:R-:W-:Y:S01]  /*41a50*/  ISETP.LT.AND P4, PT, R163, UR8, !P3 ;  /* 0x00000008a3007c0c */ /* 0x004fe2000df81270 */
[----:B------:R-:W2:Y:S01]  /*41a60*/  LDCU UR8, c[0x0][0x398] ;  /* 0x00007300ff0877ac */ /* 0x000ea20008000800 */
[----:B-1----:R-:W-:Y:S01]  /*41a70*/  SHF.R.S32.HI R15, RZ, 0x8, R5 ;  /* 0x00000008ff0f7819 */ /* 0x002fe20000011405 */
[----:B------:R-:W-:Y:S01]  /*41a80*/  IMAD.X R5, R12, 0x1, R133, P6 ;  /* 0x000000010c057824 */ /* 0x000fe200030e0685 */
[----:B------:R-:W-:Y:S01]  /*41a90*/  SHF.R.S32.HI R14, RZ, 0x1f, R13 ;  /* 0x0000001fff0e7819 */ /* 0x000fe2000001140d */
[C---:B------:R-:W-:Y:S01]  /*41aa0*/  VIADD R12, R13.reuse, UR28 ;  /* 0x0000001c0d0c7c36 */ /* 0x040fe20008000000 */
[----:B------:R-:W-:-:S02]  /*41ab0*/  IADD3 R8, P6, PT, R13, R134, RZ ;  /* 0x000000860d087210 */ /* 0x000fc40007fde0ff */
[----:B------:R1:W-:Y:S01]  /*41ac0*/  @P0 STG.E.U8 desc[UR14][R4.64], R15 ;  /* 0x0000000f04000986 */ /* 0x0003e2000c10110e */
[----:B-----5:R-:W-:Y:S01]  /*41ad0*/  ISETP.LT.AND P0, PT, R162, UR6, !P3 ;  /* 0x00000006a2007c0c */ /* 0x020fe2000df01270 */
[----:B------:R-:W5:Y:S01]  /*41ae0*/  LDCU UR6, c[0x0][0x398] ;  /* 0x00007300ff0677ac */ /* 0x000f620008000800 */
[C---:B------:R-:W-:Y:S01]  /*41af0*/  IMAD.X R9, R14.reuse, 0x1, R2, P6 ;  /* 0x000000010e097824 */ /* 0x040fe200030e0602 */
[----:B---3--:R-:W-:Y:S02]  /*41b00*/  IADD3 R6, P6, PT, R13, R3, RZ ;  /* 0x000000030d067210 */ /* 0x008fe40007fde0ff */
[----:B------:R-:W-:Y:S02]  /*41b10*/  SHF.R.S32.HI R16, RZ, 0x1f, R12 ;  /* 0x0000001fff107819 */ /* 0x000fe4000001140c */
[----:B------:R-:W-:Y:S01]  /*41b20*/  @P4 STG.E.U8 desc[UR14][R8.64], R21 ;  /* 0x0000001508004986 */ /* 0x000fe2000c10110e */
[----:B----4-:R-:W-:Y:S01]  /*41b30*/  ISETP.LT.AND P4, PT, R161, UR10, !P3 ;  /* 0x0000000aa1007c0c */ /* 0x010fe2000df81270 */
[----:B------:R-:W-:Y:S01]  /*41b40*/  IMAD.X R7, R14, 0x1, R137, P6 ;  /* 0x000000010e077824 */ /* 0x000fe200030e0689 */
[----:B------:R-:W-:Y:S01]  /*41b50*/  IADD3 R10, P6, PT, R13, R0, RZ ;  /* 0x000000000d0a7210 */ /* 0x000fe20007fde0ff */
[----:B-1----:R-:W-:Y:S01]  /*41b60*/  VIADD R4, R132, 0x12 ;  /* 0x0000001284047836 */ /* 0x002fe20000000000 */
[----:B------:R-:W1:Y:S01]  /*41b70*/  LDCU UR10, c[0x0][0x398] ;  /* 0x00007300ff0a77ac */ /* 0x000e620008000800 */
[----:B------:R-:W-:Y:S01]  /*41b80*/  PRMT R15, R85, 0x9910, RZ ;  /* 0x00009910550f7816 */ /* 0x000fe200000000ff */
[----:B------:R3:W-:Y:S01]  /*41b90*/  @P0 STG.E.U8 desc[UR14][R6.64], R53 ;  /* 0x0000003506000986 */ /* 0x0007e2000c10110e */
[----:B------:R-:W-:Y:S01]  /*41ba0*/  IMAD.X R11, R14, 0x1, R136, P6 ;  /* 0x000000010e0b7824 */ /* 0x000fe200030e0688 */
[----:B0-----:R-:W-:Y:S01]  /*41bb0*/  ISETP.GE.AND P0, PT, R4, UR4, PT ;  /* 0x0000000404007c0c */ /* 0x001fe2000bf06270 */
[----:B------:R-:W0:Y:S01]  /*41bc0*/  LDCU UR4, c[0x0][0x398] ;  /* 0x00007300ff0477ac */ /* 0x000e220008000800 */
[----:B------:R-:W-:-:S02]  /*41bd0*/  IADD3 R4, P6, PT, R13, R135, RZ ;  /* 0x000000870d047210 */ /* 0x000fc40007fde0ff */
[----:B-----5:R-:W-:Y:S01]  /*41be0*/  ISETP.LT.AND P3, PT, R160, UR6, !P3 ;  /* 0x00000006a0007c0c */ /* 0x020fe2000df61270 */
[----:B------:R4:W-:Y:S01]  /*41bf0*/  @P4 STG.E.U8 desc[UR14][R10.64], R85 ;  /* 0x000000550a004986 */ /* 0x0009e2000c10110e */
[----:B--2---:R-:W-:Y:S01]  /*41c00*/  ISETP.LT.AND P4, PT, R163, UR8, !P5 ;  /* 0x00000008a3007c0c */ /* 0x004fe2000ef81270 */
[----:B------:R-:W-:Y:S01]  /*41c10*/  IMAD.X R5, R14, 0x1, R133, P6 ;  /* 0x000000010e057824 */ /* 0x000fe200030e0685 */
[----:B------:R-:W-:Y:S01]  /*41c20*/  PRMT R13, R21, 0x9910, RZ ;  /* 0x00009910150d7816 */ /* 0x000fe200000000ff */
[----:B------:R-:W2:Y:S01]  /*41c30*/  LDCU UR6, c[0x0][0x398] ;  /* 0x00007300ff0677ac */ /* 0x000ea20008000800 */
[----:B---3--:R-:W-:Y:S02]  /*41c40*/  IADD3 R6, P6, PT, R12, R134, RZ ;  /* 0x000000860c067210 */ /* 0x008fe40007fde0ff */
[----:B------:R-:W-:Y:S01]  /*41c50*/  SHF.R.S32.HI R13, RZ, 0x8, R13 ;  /* 0x00000008ff0d7819 */ /* 0x000fe2000001140d */
[----:B------:R-:W3:Y:S01]  /*41c60*/  LDCU UR8, c[0x0][0x398] ;  /* 0x00007300ff0877ac */ /* 0x000ee20008000800 */
[----:B------:R-:W-:Y:S01]  /*41c70*/  SHF.R.S32.HI R15, RZ, 0x8, R15 ;  /* 0x00000008ff0f7819 */ /* 0x000fe2000001140f */
[----:B------:R-:W-:Y:S01]  /*41c80*/  IMAD.X R7, R16, 0x1, R2, P6 ;  /* 0x0000000110077824 */ /* 0x000fe200030e0602 */
[----:B------:R-:W-:Y:S01]  /*41c90*/  IADD3 R8, P6, PT, R12, R3, RZ ;  /* 0x000000030c087210 */ /* 0x000fe20007fde0ff */
[----:B------:R5:W-:Y:S01]  /*41ca0*/  @P3 STG.E.U8 desc[UR14][R4.64], R117 ;  /* 0x0000007504003986 */ /* 0x000be2000c10110e */
[----:B-1----:R-:W-:Y:S01]  /*41cb0*/  ISETP.LT.AND P3, PT, R161, UR10, !P5 ;  /* 0x0000000aa1007c0c */ /* 0x002fe2000ef61270 */
[----:B------:R-:W1:Y:S01]  /*41cc0*/  LDCU UR10, c[0x0][0x398] ;  /* 0x00007300ff0a77ac */ /* 0x000e620008000800 */
[----:B----4-:R-:W-:Y:S01]  /*41cd0*/  PRMT R11, R53, 0x9910, RZ ;  /* 0x00009910350b7816 */ /* 0x010fe200000000ff */
[----:B------:R4:W-:Y:S01]  /*41ce0*/  @P4 STG.E.U8 desc[UR14][R6.64], R13 ;  /* 0x0000000d06004986 */ /* 0x0009e2000c10110e */
[----:B0-----:R-:W-:Y:S01]  /*41cf0*/  ISETP.LT.AND P4, PT, R162, UR4, !P5 ;  /* 0x00000004a2007c0c */ /* 0x001fe2000ef81270 */
[----:B------:R-:W-:Y:S01]  /*41d00*/  IMAD.X R9, R16, 0x1, R137, P6 ;  /* 0x0000000110097824 */ /* 0x000fe200030e0689 */
[----:B------:R-:W-:Y:S01]  /*41d10*/  IADD3 R10, P6, PT, R12, R0, RZ ;  /* 0x000000000c0a7210 */ /* 0x000fe20007fde0ff */
[----:B------:R-:W0:Y:S01]  /*41d20*/  LDCU UR4, c[0x0][0x39c] ;  /* 0x00007380ff0477ac */ /* 0x000e220008000800 */
[----:B--2---:R-:W-:-:S02]  /*41d30*/  ISETP.LT.AND P5, PT, R160, UR6, !P5 ;  /* 0x00000006a0007c0c */ /* 0x004fc4000efa1270 */
[----:B-----5:R-:W-:Y:S01]  /*41d40*/  PRMT R117, R117, 0x9910, RZ ;  /* 0x0000991075757816 */ /* 0x020fe200000000ff */
[----:B------:R-:W2:Y:S01]  /*41d50*/  LDCU UR6, c[0x0][0x39c] ;  /* 0x00007380ff0677ac */ /* 0x000ea20008000800 */
[----:B----4-:R-:W-:Y:S01]  /*41d60*/  SHF.R.S32.HI R7, RZ, 0x8, R11 ;  /* 0x00000008ff077819 */ /* 0x010fe2000001140b */
[----:B------:R-:W-:Y:S02]  /*41d70*/  IMAD.X R11, R16, 0x1, R136, P6 ;  /* 0x00000001100b7824 */ /* 0x000fe400030e0688 */
[C---:B------:R-:W-:Y:S02]  /*41d80*/  VIADD R13, R12.reuse, UR28 ;  /* 0x0000001c0c0d7c36 */ /* 0x040fe40008000000 */
[----:B------:R4:W-:Y:S01]  /*41d90*/  @P4 STG.E.U8 desc[UR14][R8.64], R7 ;  /* 0x0000000708004986 */ /* 0x0009e2000c10110e */
[----:B---3--:R-:W-:Y:S01]  /*41da0*/  ISETP.LT.AND P4, PT, R163, UR8, !P0 ;  /* 0x00000008a3007c0c */ /* 0x008fe2000c781270 */
[----:B------:R-:W3:Y:S01]  /*41db0*/  LDCU UR8, c[0x0][0x398] ;  /* 0x00007300ff0877ac */ /* 0x000ee20008000800 */
[----:B------:R-:W-:Y:S01]  /*41dc0*/  SHF.R.S32.HI R14, RZ, 0x1f, R13 ;  /* 0x0000001fff0e7819 */ /* 0x000fe2000001140d */
[----:B------:R5:W-:Y:S01]  /*41dd0*/  @P3 STG.E.U8 desc[UR14][R10.64], R15 ;  /* 0x0000000f0a003986 */ /* 0x000be2000c10110e */
[----:B------:R-:W-:Y:S01]  /*41de0*/  IADD3 R4, P3, PT, R12, R135, RZ ;  /* 0x000000870c047210 */ /* 0x000fe20007f7e0ff */
[----:B------:R-:W-:Y:S01]  /*41df0*/  IMAD.MOV.U32 R12, RZ, RZ, R117 ;  /* 0x000000ffff0c7224 */ /* 0x000fe200078e0075 */
[----:B------:R-:W-:-:S03]  /*41e00*/  IADD3 R6, P6, PT, R13, R134, RZ ;  /* 0x000000860d067210 */ /* 0x000fc60007fde0ff */
[----:B------:R-:W-:Y:S01]  /*41e10*/  IMAD.X R5, R16, 0x1, R133, P3 ;  /* 0x0000000110057824 */ /* 0x000fe200018e0685 */
[----:B-1----:R-:W-:Y:S01]  /*41e20*/  ISETP.LT.AND P3, PT, R162, UR10, !P0 ;  /* 0x0000000aa2007c0c */ /* 0x002fe2000c761270 */
[----:B----4-:R-:W-:Y:S01]  /*41e30*/  IMAD.X R7, R14, 0x1, R2, P6 ;  /* 0x000000010e077824 */ /* 0x010fe200030e0602 */
[----:B------:R-:W1:Y:S01]  /*41e40*/  LDCU UR10, c[0x0][0x398] ;  /* 0x00007300ff0a77ac */ /* 0x000e620008000800 */
[----:B-----5:R-:W-:Y:S01]  /*41e50*/  SHF.R.S32.HI R15, RZ, 0x8, R12 ;  /* 0x00000008ff0f7819 */ /* 0x020fe2000001140c */
[C---:B------:R-:W-:Y:S02]  /*41e60*/  VIADD R10, R132.reuse, 0x13 ;  /* 0x00000013840a7836 */ /* 0x040fe40000000000 */
[----:B------:R-:W-:Y:S02]  /*41e70*/  VIADD R11, R132, 0x14 ;  /* 0x00000014840b7836 */ /* 0x000fe40000000000 */
[----:B------:R4:W-:Y:S01]  /*41e80*/  @P5 STG.E.U8 desc[UR14][R4.64], R15 ;  /* 0x0000000f04005986 */ /* 0x0009e2000c10110e */
[----:B------:R-:W-:-:S03]  /*41e90*/  IADD3 R8, P5, PT, R13, R3, RZ ;  /* 0x000000030d087210 */ /* 0x000fc60007fbe0ff */
[----:B------:R5:W-:Y:S01]  /*41ea0*/  @P4 STG.E.U8 desc[UR14][R6.64], R23 ;  /* 0x0000001706004986 */ /* 0x000be2000c10110e */
[----:B0-----:R-:W-:Y:S01]  /*41eb0*/  ISETP.GE.AND P4, PT, R10, UR4, PT ;  /* 0x000000040a007c0c */ /* 0x001fe2000bf86270 */
[C---:B------:R-:W-:Y:S01]  /*41ec0*/  IMAD.X R9, R14.reuse, 0x1, R137, P5 ;  /* 0x000000010e097824 */ /* 0x040fe200028e0689 */
[----:B------:R-:W-:Y:S01]  /*41ed0*/  ISETP.LT.AND P5, PT, R161, UR12, !P0 ;  /* 0x0000000ca1007c0c */ /* 0x000fe2000c7a1270 */
[----:B------:R-:W0:Y:S01]  /*41ee0*/  LDCU UR4, c[0x0][0x398] ;  /* 0x00007300ff0477ac */ /* 0x000e220008000800 */
[----:B------:R-:W-:Y:S02]  /*41ef0*/  IADD3 R10, P6, PT, R13, R0, RZ ;  /* 0x000000000d0a7210 */ /* 0x000fe40007fde0ff */
[----:B------:R0:W-:Y:S01]  /*41f00*/  @P3 STG.E.U8 desc[UR14][R8.64], R55 ;  /* 0x0000003708003986 */ /* 0x0001e2000c10110e */
[----:B--2---:R-:W-:Y:S01]  /*41f10*/  ISETP.GE.AND P3, PT, R11, UR6, PT ;  /* 0x000000060b007c0c */ /* 0x004fe2000bf66270 */
[----:B------:R-:W2:Y:S01]  /*41f20*/  LDCU UR6, c[0x0][0x398] ;  /* 0x00007300ff0677ac */ /* 0x000ea20008000800 */
[----:B------:R-:W-:Y:S01]  /*41f30*/  IMAD.X R11, R14, 0x1, R136, P6 ;  /* 0x000000010e0b7824 */ /* 0x000fe200030e0688 */
[----:B---3--:R-:W-:-:S02]  /*41f40*/  ISETP.LT.AND P0, PT, R160, UR8, !P0 ;  /* 0x00000008a0007c0c */ /* 0x008fc4000c701270 */
[C---:B----4-:R-:W-:Y:S01]  /*41f50*/  IADD3 R4, P6, PT, R13.reuse, R135, RZ ;  /* 0x000000870d047210 */ /* 0x050fe20007fde0ff */
[----:B------:R-:W-:Y:S01]  /*41f60*/  VIADD R13, R13, UR28 ;  /* 0x0000001c0d0d7c36 */ /* 0x000fe20008000000 */
[----:B------:R-:W3:Y:S01]  /*41f70*/  LDCU UR8, c[0x0][0x398] ;  /* 0x00007300ff0877ac */ /* 0x000ee20008000800 */
[----:B------:R4:W-:Y:S01]  /*41f80*/  @P5 STG.E.U8 desc[UR14][R10.64], R87 ;  /* 0x000000570a005986 */ /* 0x0009e2000c10110e */
[----:B-1----:R-:W-:Y:S01]  /*41f90*/  ISETP.LT.AND P5, PT, R163, UR10, !P4 ;  /* 0x0000000aa3007c0c */ /* 0x002fe2000e7a1270 */
[----:B------:R-:W-:Y:S01]  /*41fa0*/  IMAD.X R5, R14, 0x1, R133, P6 ;  /* 0x000000010e057824 */ /* 0x000fe200030e0685 */
[----:B------:R-:W-:Y:S01]  /*41fb0*/  SHF.R.S32.HI R12, RZ, 0x1f, R13 ;  /* 0x0000001fff0c7819 */ /* 0x000fe2000001140d */
[----:B------:R-:W1:Y:S01]  /*41fc0*/  LDCU UR10, c[0x0][0x398] ;  /* 0x00007300ff0a77ac */ /* 0x000e620008000800 */
[----:B-----5:R-:W-:Y:S02]  /*41fd0*/  IADD3 R6, P6, PT, R13, R134, RZ ;  /* 0x000000860d067210 */ /* 0x020fe40007fde0ff */
[----:B0-----:R-:W-:Y:S01]  /*41fe0*/  PRMT R8, R23, 0x9910, RZ ;  /* 0x0000991017087816 */ /* 0x001fe200000000ff */
[----:B------:R0:W-:Y:S01]  /*41ff0*/  @P0 STG.E.U8 desc[UR14][R4.64], R119 ;  /* 0x0000007704000986 */ /* 0x0001e2000c10110e */
[----:B------:R-:W-:Y:S01]  /*42000*/  ISETP.LT.AND P0, PT, R162, UR4, !P4 ;  /* 0x00000004a2007c0c */ /* 0x000fe2000e701270 */
[----:B------:R-:W-:Y:S01]  /*42010*/  IMAD.X R7, R12, 0x1, R2, P6 ;  /* 0x000000010c077824 */ /* 0x000fe200030e0602 */
[----:B------:R-:W5:Y:S01]  /*42020*/  LDCU UR4, c[0x0][0x398] ;  /* 0x00007300ff0477ac */ /* 0x000f620008000800 */
[----:B----4-:R-:W-:-:S02]  /*42030*/  SHF.R.S32.HI R11, RZ, 0x8, R8 ;  /* 0x00000008ff0b7819 */ /* 0x010fc40000011408 */
[----:B------:R-:W-:Y:S02]  /*42040*/  IADD3 R8, P6, PT, R13, R3, RZ ;  /* 0x000000030d087210 */ /* 0x000fe40007fde0ff */
[----:B------:R-:W-:Y:S01]  /*42050*/  PRMT R15, R55, 0x9910, RZ ;  /* 0x00009910370f7816 */ /* 0x000fe200000000ff */
[----:B------:R4:W-:Y:S01]  /*42060*/  @P5 STG.E.U8 desc[UR14][R6.64], R11 ;  /* 0x0000000b06005986 */ /* 0x0009e2000c10110e */
[----:B--2---:R-:W-:Y:S01]  /*42070*/  ISETP.LT.AND P5, PT, R161, UR6, !P4 ;  /* 0x00000006a1007c0c */ /* 0x004fe2000e7a1270 */
[C---:B------:R-:W-:Y:S01]  /*42080*/  IMAD.X R9, R12.reuse, 0x1, R137, P6 ;  /* 0x000000010c097824 */ /* 0x040fe200030e0689 */
[----:B------:R-:W2:Y:S01]  /*42090*/  LDCU UR6, c[0x0][0x398] ;  /* 0x00007300ff0677ac */ /* 0x000ea20008000800 */
[----:B0-----:R-:W-:Y:S02]  /*420a0*/  IADD3 R4, P6, PT, R13, R0, RZ ;  /* 0x000000000d047210 */ /* 0x001fe40007fde0ff */
[----:B------:R-:W-:Y:S02]  /*420b0*/  SHF.R.S32.HI R15, RZ, 0x8, R15 ;  /* 0x00000008ff0f7819 */ /* 0x000fe4000001140f */
[----:B------:R-:W-:Y:S01]  /*420c0*/  PRMT R10, R87, 0x9910, RZ ;  /* 0x00009910570a7816 */ /* 0x000fe200000000ff */
[----:B------:R-:W-:Y:S01]  /*420d0*/  IMAD.X R5, R12, 0x1, R136, P6 ;  /* 0x000000010c057824 */ /* 0x000fe200030e0688 */
[----:B---3--:R-:W-:Y:S01]  /*420e0*/  ISETP.LT.AND P6, PT, R160, UR8, !P4 ;  /* 0x00000008a0007c0c */ /* 0x008fe2000e7c1270 */
[----:B------:R0:W-:Y:S01]  /*420f0*/  @P0 STG.E.U8 desc[UR14][R8.64], R15 ;  /* 0x0000000f08000986 */ /* 0x0001e2000c10110e */
[----:B----4-:R-:W-:Y:S01]  /*42100*/  SHF.R.S32.HI R11, RZ, 0x8, R10 ;  /* 0x00000008ff0b7819 */ /* 0x010fe2000001140a */
[----:B------:R-:W3:Y:S01]  /*42110*/  LDCU UR8, c[0x0][0x398] ;  /* 0x00007300ff0877ac */ /* 0x000ee20008000800 */
[C---:B------:R-:W-:Y:S01]  /*42120*/  IADD3 R6, P0, PT, R13.reuse, R135, RZ ;  /* 0x000000870d067210 */ /* 0x040fe20007f1e0ff */
[----:B------:R-:W-:Y:S01]  /*42130*/  VIADD R13, R13, UR28 ;  /* 0x0000001c0d0d7c36 */ /* 0x000fe20008000000 */
[----:B------:R-:W-:Y:S01]  /*42140*/  PRMT R10, R119, 0x9910, RZ ;  /* 0x00009910770a7816 */ /* 0x000fe200000000ff */
[----:B------:R4:W-:Y:S01]  /*42150*/  @P5 STG.E.U8 desc[UR14][R4.64], R11 ;  /* 0x0000000b04005986 */ /* 0x0009e2000c10110e */
[----:B-----5:R-:W-:Y:S01]  /*42160*/  ISETP.LT.AND P4, PT, R163, UR4, !P3 ;  /* 0x00000004a3007c0c */ /* 0x020fe2000df81270 */
[----:B------:R-:W-:Y:S01]  /*42170*/  IMAD.X R7, R12, 0x1, R133, P0 ;  /* 0x000000010c077824 */ /* 0x000fe200000e0685 */
[----:B------:R-:W-:Y:S01]  /*42180*/  SHF.R.S32.HI R12, RZ, 0x1f, R13 ;  /* 0x0000001fff0c7819 */ /* 0x000fe2000001140d */
[----:B------:R-:W5:Y:S01]  /*42190*/  LDCU UR4, c[0x0][0x398] ;  /* 0x00007300ff0477ac */ /* 0x000f620008000800 */
[----:B--2---:R-:W-:-:S02]  /*421a0*/  ISETP.LT.AND P0, PT, R162, UR6, !P3 ;  /* 0x00000006a2007c0c */ /* 0x004fc4000df01270 */
[----:B0-----:R-:W-:Y:S01]  /*421b0*/  SHF.R.S32.HI R15, RZ, 0x8, R10 ;  /* 0x00000008ff0f7819 */ /* 0x001fe2000001140a */
[----:B------:R-:W-:Y:S01]  /*421c0*/  VIADD R10, R132, 0x17 ;  /* 0x00000017840a7836 */ /* 0x000fe20000000000 */
[C---:B------:R-:W-:Y:S01]  /*421d0*/  IADD3 R8, P5, PT, R13.reuse, R134, RZ ;  /* 0x000000860d087210 */ /* 0x040fe20007fbe0ff */
[----:B------:R-:W0:Y:S02]  /*421e0*/  LDCU UR6, c[0x0][0x398] ;  /* 0x00007300ff0677ac */ /* 0x000e240008000800 */
[----:B------:R2:W-:Y:S01]  /*421f0*/  @P6 STG.E.U8 desc[UR14][R6.64], R15 ;  /* 0x0000000f06006986 */ /* 0x0005e2000c10110e */
[----:B----4-:R-:W-:Y:S01]  /*42200*/  IADD3 R4, P6, PT, R13, R3, RZ ;  /* 0x000000030d047210 */ /* 0x010fe20007fde0ff */
[----:B------:R-:W-:Y:S01]  /*42210*/  IMAD.X R9, R12, 0x1, R2, P5 ;  /* 0x000000010c097824 */ /* 0x000fe200028e0602 */
[----:B-1----:R-:W-:Y:S01]  /*42220*/  ISETP.LT.AND P5, PT, R161, UR10, !P3 ;  /* 0x0000000aa1007c0c */ /* 0x002fe2000dfa1270 */
[----:B------:R-:W-:Y:S01]  /*42230*/  VIADD R11, R132, 0x18 ;  /* 0x00000018840b7836 */ /* 0x000fe20000000000 */
[----:B---3--:R-:W-:Y:S01]  /*42240*/  ISETP.LT.AND P3, PT, R160, UR8, !P3 ;  /* 0x00000008a0007c0c */ /* 0x008fe2000df61270 */
[----:B------:R-:W-:Y:S01]  /*42250*/  IMAD.X R5, R12, 0x1, R137, P6 ;  /* 0x000000010c057824 */ /* 0x000fe200030e0689 */
[----:B------:R-:W-:Y:S01]  /*42260*/  @P4 STG.E.U8 desc[UR14][R8.64], R25 ;  /* 0x0000001908004986 */ /* 0x000fe2000c10110e */
[----:B------:R-:W-:Y:S01]  /*42270*/  ISETP.GE.AND P4, PT, R10, UR7, PT ;  /* 0x000000070a007c0c */ /* 0x000fe2000bf86270 */
[----:B------:R-:W1:Y:S01]  /*42280*/  LDCU UR7, c[0x0][0x398] ;  /* 0x00007300ff0777ac */ /* 0x000e620008000800 */
[----:B------:R-:W-:Y:S01]  /*42290*/  IADD3 R10, P6, PT, R13, R0, RZ ;  /* 0x000000000d0a7210 */ /* 0x000fe20007fde0ff */
[----:B------:R3:W-:Y:S01]  /*422a0*/  @P0 STG.E.U8 desc[UR14][R4.64], R57 ;  /* 0x0000003904000986 */ /* 0x0007e2000c10110e */
[----:B------:R-:W-:Y:S01]  /*422b0*/  ISETP.GE.AND P0, PT, R11, UR27, PT ;  /* 0x0000001b0b007c0c */ /* 0x000fe2000bf06270 */
[----:B------:R-:W4:Y:S01]  /*422c0*/  LDCU UR8, c[0x0][0x398] ;  /* 0x00007300ff0877ac */ /* 0x000f220008000800 */
[----:B--2---:R-:W-:Y:S01]  /*422d0*/  PRMT R15, R57, 0x9910, RZ ;  /* 0x00009910390f7816 */ /* 0x004fe200000000ff */
[----:B------:R-:W-:Y:S01]  /*422e0*/  IMAD.X R11, R12, 0x1, R136, P6 ;  /* 0x000000010c0b7824 */ /* 0x000fe200030e0688 */
[C---:B------:R-:W-:Y:S01]  /*422f0*/  IADD3 R6, P6, PT, R13.reuse, R135, RZ ;  /* 0x000000870d067210 */ /* 0x040fe20007fde0ff */
[----:B------:R-:W-:Y:S01]  /*42300*/  VIADD R13, R13, UR28 ;  /* 0x0000001c0d0d7c36 */ /* 0x000fe20008000000 */
[----:B------:R-:W-:-:S02]  /*42310*/  SHF.R.S32.HI R15, RZ, 0x8, R15 ;  /* 0x00000008ff0f7819 */ /* 0x000fc4000001140f */
[----:B------:R2:W-:Y:S01]  /*42320*/  @P5 STG.E.U8 desc[UR14][R10.64], R89 ;  /* 0x000000590a005986 */ /* 0x0005e2000c10110e */
[----:B------:R-:W-:Y:S01]  /*42330*/  IMAD.X R7, R12, 0x1, R133, P6 ;  /* 0x000000010c077824 */ /* 0x000fe200030e0685 */
[----:B-----5:R-:W-:Y:S01]  /*42340*/  ISETP.LT.AND P5, PT, R163, UR4, !P2 ;  /* 0x00000004a3007c0c */ /* 0x020fe2000d7a1270 */
[----:B------:R-:W5:Y:S01]  /*42350*/  LDCU UR4, c[0x0][0x398] ;  /* 0x00007300ff0477ac */ /* 0x000f620008000800 */
[----:B------:R-:W-:Y:S02]  /*42360*/  SHF.R.S32.HI R12, RZ, 0x1f, R13 ;  /* 0x0000001fff0c7819 */ /* 0x000fe4000001140d */
[----:B---3--:R-:W-:Y:S01]  /*42370*/  IADD3 R4, P6, PT, R13, R134, RZ ;  /* 0x000000860d047210 */ /* 0x008fe20007fde0ff */
[----:B------:R3:W-:Y:S01]  /*42380*/  @P3 STG.E.U8 desc[UR14][R6.64], R121 ;  /* 0x0000007906003986 */ /* 0x0007e2000c10110e */
[----:B------:R-:W-:Y:S02]  /*42390*/  PRMT R8, R25, 0x9910, RZ ;  /* 0x0000991019087816 */ /* 0x000fe400000000ff */
[----:B0-----:R-:W-:Y:S01]  /*423a0*/  ISETP.LT.AND P3, PT, R162, UR6, !P2 ;  /* 0x00000006a2007c0c */ /* 0x001fe2000d761270 */
[----:B------:R-:W0:Y:S01]  /*423b0*/  LDCU UR6, c[0x0][0x398] ;  /* 0x00007300ff0677ac */ /* 0x000e220008000800 */
[----:B------:R-:W-:Y:S01]  /*423c0*/  IMAD.X R5, R12, 0x1, R2, P6 ;  /* 0x000000010c057824 */ /* 0x000fe200030e0602 */
[----:B--2---:R-:W-:-:S02]  /*423d0*/  SHF.R.S32.HI R11, RZ, 0x8, R8 ;  /* 0x00000008ff0b7819 */ /* 0x004fc40000011408 */
[----:B------:R-:W-:Y:S02]  /*423e0*/  IADD3 R8, P6, PT, R13, R3, RZ ;  /* 0x000000030d087210 */ /* 0x000fe40007fde0ff */
[----:B------:R-:W-:Y:S01]  /*423f0*/  PRMT R10, R89, 0x9910, RZ ;  /* 0x00009910590a7816 */ /* 0x000fe200000000ff */
[----:B------:R2:W-:Y:S01]  /*42400*/  @P5 STG.E.U8 desc[UR14][R4.64], R11 ;  /* 0x0000000b04005986 */ /* 0x0005e2000c10110e */
[----:B-1----:R-:W-:Y:S01]  /*42410*/  ISETP.LT.AND P5, PT, R161, UR7, !P2 ;  /* 0x00000007a1007c0c */ /* 0x002fe2000d7a1270 */
[----:B------:R-:W-:Y:S01]  /*42420*/  IMAD.X R9, R12, 0x1, R137, P6 ;  /* 0x000000010c097824 */ /* 0x000fe200030e0689 */
[----:B------:R-:W1:Y:S01]  /*42430*/  LDCU UR7, c[0x0][0x398] ;  /* 0x00007300ff0777ac */ /* 0x000e620008000800 */
[----:B---3--:R-:W-:Y:S02]  /*42440*/  IADD3 R6, P6, PT, R13, R0, RZ ;  /* 0x000000000d067210 */ /* 0x008fe40007fde0ff */
[----:B-----5:R-:W-:Y:S01]  /*42450*/  ISETP.LT.AND P2, PT, R160, UR4, !P2 ;  /* 0x00000004a0007c0c */ /* 0x020fe2000d741270 */
[----:B------:R3:W-:Y:S01]  /*42460*/  @P3 STG.E.U8 desc[UR14][R8.64], R15 ;  /* 0x0000000f08003986 */ /* 0x0007e2000c10110e */
[----:B------:R-:W5:Y:S01]  /*42470*/  LDCU UR4, c[0x0][0x398] ;  /* 0x00007300ff0477ac */ /* 0x000f620008000800 */
[----:B------:R-:W-:Y:S01]  /*42480*/  IMAD.X R7, R12, 0x1, R136, P6 ;  /* 0x000000010c077824 */ /* 0x000fe200030e0688 */
[----:B0-----:R-:W-:Y:S01]  /*42490*/  ISETP.LT.AND P6, PT, R163, UR6, !P1 ;  /* 0x00000006a3007c0c */ /* 0x001fe2000cfc1270 */
[----:B------:R-:W0:Y:S01]  /*424a0*/  LDCU UR6, c[0x0][0x398] ;  /* 0x00007300ff0677ac */ /* 0x000e220008000800 */
[C---:B--2---:R-:W-:Y:S01]  /*424b0*/  IADD3 R4, P3, PT, R13.reuse, R135, RZ ;  /* 0x000000870d047210 */ /* 0x044fe20007f7e0ff */
[----:B------:R-:W-:Y:S01]  /*424c0*/  VIADD R13, R13, UR28 ;  /* 0x0000001c0d0d7c36 */ /* 0x000fe20008000000 */
[----:B------:R-:W-:-:S02]  /*424d0*/  SHF.R.S32.HI R11, RZ, 0x8, R10 ;  /* 0x00000008ff0b7819 */ /* 0x000fc4000001140a */
[----:B------:R-:W-:Y:S01]  /*424e0*/  PRMT R10, R121, 0x9910, RZ ;  /* 0x00009910790a7816 */ /* 0x000fe200000000ff */
[----:B------:R-:W-:Y:S01]  /*424f0*/  IMAD.X R5, R12, 0x1, R133, P3 ;  /* 0x000000010c057824 */ /* 0x000fe200018e0685 */
[----:B------:R-:W-:Y:S01]  /*42500*/  SHF.R.S32.HI R14, RZ, 0x1f, R13 ;  /* 0x0000001fff0e7819 */ /* 0x000fe2000001140d */
[----:B------:R2:W-:Y:S01]  /*42510*/  @P5 STG.E.U8 desc[UR14][R6.64], R11 ;  /* 0x0000000b06005986 */ /* 0x0005e2000c10110e */
[C---:B---3--:R-:W-:Y:S01]  /*42520*/  IADD3 R8, P3, PT, R13.reuse, R134, RZ ;  /* 0x000000860d087210 */ /* 0x048fe20007f7e0ff */
[----:B------:R-:W-:Y:S01]  /*42530*/  VIADD R12, R13, UR28 ;  /* 0x0000001c0d0c7c36 */ /* 0x000fe20008000000 */
[----:B------:R-:W-:-:S03]  /*42540*/  SHF.R.S32.HI R15, RZ, 0x8, R10 ;  /* 0x00000008ff0f7819 */ /* 0x000fc6000001140a */
[----:B------:R-:W-:Y:S01]  /*42550*/  IMAD.X R9, R14, 0x1, R2, P3 ;  /* 0x000000010e097824 */ /* 0x000fe200018e0602 */
[----:B-1----:R-:W-:Y:S01]  /*42560*/  ISETP.LT.AND P3, PT, R162, UR7, !P1 ;  /* 0x00000007a2007c0c */ /* 0x002fe2000cf61270 */
[----:B------:R1:W-:Y:S01]  /*42570*/  @P2 STG.E.U8 desc[UR14][R4.64], R15 ;  /* 0x0000000f04002986 */ /* 0x0003e2000c10110e */
[----:B----4-:R-:W-:Y:S01]  /*42580*/  ISETP.LT.AND P2, PT, R161, UR8, !P1 ;  /* 0x00000008a1007c0c */ /* 0x010fe2000cf41270 */
[----:B------:R-:W3:Y:S01]  /*42590*/  LDCU UR7, c[0x0][0x398] ;  /* 0x00007300ff0777ac */ /* 0x000ee20008000800 */
[----:B------:R-:W-:Y:S01]  /*425a0*/  SHF.R.S32.HI R16, RZ, 0x1f, R12 ;  /* 0x0000001fff107819 */ /* 0x000fe2000001140c */
[----:B--2---:R-:W-:Y:S01]  /*425b0*/  VIADD R11, R132, 0x19 ;  /* 0x00000019840b7836 */ /* 0x004fe20000000000 */
[C---:B------:R-:W-:Y:S01]  /*425c0*/  IADD3 R6, P5, PT, R13.reuse, R3, RZ ;  /* 0x000000030d067210 */ /* 0x040fe20007fbe0ff */
[----:B------:R2:W-:Y:S01]  /*425d0*/  @P6 STG.E.U8 desc[UR14][R8.64], R27 ;  /* 0x0000001b08006986 */ /* 0x0005e2000c10110e */
[----:B------:R-:W-:Y:S01]  /*425e0*/  IADD3 R10, P6, PT, R13, R0, RZ ;  /* 0x000000000d0a7210 */ /* 0x000fe20007fde0ff */
[----:B------:R-:W4:Y:S02]  /*425f0*/  LDCU UR8, c[0x0][0x398] ;  /* 0x00007300ff0877ac */ /* 0x000f240008000800 */
[C---:B------:R-:W-:Y:S01]  /*42600*/  IMAD.X R7, R14.reuse, 0x1, R137, P5 ;  /* 0x000000010e077824 */ /* 0x040fe200028e0689 */
[----:B------:R-:W-:Y:S01]  /*42610*/  ISETP.GE.AND P5, PT, R11, UR25, PT ;  /* 0x000000190b007c0c */ /* 0x000fe2000bfa6270 */
[----:B------:R-:W-:Y:S01]  /*42620*/  IMAD.X R11, R14, 0x1, R136, P6 ;  /* 0x000000010e0b7824 */ /* 0x000fe200030e0688 */
[----:B-1----:R-:W-:-:S02]  /*42630*/  PRMT R15, R91, 0x9910, RZ ;  /* 0x000099105b0f7816 */ /* 0x002fc400000000ff */
[----:B------:R1:W-:Y:S01]  /*42640*/  @P3 STG.E.U8 desc[UR14][R6.64], R59 ;  /* 0x0000003b06003986 */ /* 0x0003e2000c10110e */
[----:B0-----:R-:W-:Y:S01]  /*42650*/  ISETP.LT.AND P3, PT, R163, UR6, !P4 ;  /* 0x00000006a3007c0c */ /* 0x001fe2000e761270 */
[----:B------:R-:W0:Y:S01]  /*42660*/  LDCU UR6, c[0x0][0x398] ;  /* 0x00007300ff0677ac */ /* 0x000e220008000800 */
[----:B--2---:R-:W-:Y:S01]  /*42670*/  PRMT R27, R27, 0x9910, RZ ;  /* 0x000099101b1b7816 */ /* 0x004fe200000000ff */
[----:B------:R2:W-:Y:S01]  /*42680*/  @P2 STG.E.U8 desc[UR14][R10.64], R91 ;  /* 0x0000005b0a002986 */ /* 0x0005e2000c10110e */
[----:B-----5:R-:W-:Y:S01]  /*42690*/  ISETP.LT.AND P2, PT, R160, UR4, !P1 ;  /* 0x00000004a0007c0c */ /* 0x020fe2000cf41270 */
[----:B------:R-:W-:Y:S01]  /*426a0*/  VIADD R8, R132, 0x1a ;  /* 0x0000001a84087836 */ /* 0x000fe20000000000 */
[----:B------:R-:W-:Y:S01]  /*426b0*/  IADD3 R4, P1, PT, R13, R135, RZ ;  /* 0x000000870d047210 */ /* 0x000fe20007f3e0ff */
[----:B------:R-:W-:Y:S01]  /*426c0*/  IMAD.MOV.U32 R13, RZ, RZ, R27 ;  /* 0x000000ffff0d7224 */ /* 0x000fe200078e001b */
[----:B------:R-:W5:Y:S01]  /*426d0*/  LDCU UR4, c[0x0][0x398] ;  /* 0x00007300ff0477ac */ /* 0x000f620008000800 */
[----:B------:R-:W-:-:S02]  /*426e0*/  SHF.R.S32.HI R15, RZ, 0x8, R15 ;  /* 0x00000008ff0f7819 */ /* 0x000fc4000001140f */
[----:B-1----:R-:W-:Y:S01]  /*426f0*/  IADD3 R6, P6, PT, R12, R134, RZ ;  /* 0x000000860c067210 */ /* 0x002fe20007fde0ff */
[----:B------:R-:W-:Y:S01]  /*42700*/  IMAD.X R5, R14, 0x1, R133, P1 ;  /* 0x000000010e057824 */ /* 0x000fe200008e0685 */
[----:B------:R-:W-:Y:S02]  /*42710*/  SHF.R.S32.HI R13, RZ, 0x8, R13 ;  /* 0x00000008ff0d7819 */ /* 0x000fe4000001140d */
[----:B------:R-:W-:Y:S01]  /*42720*/  ISETP.GE.AND P1, PT, R8, UR23, PT ;  /* 0x0000001708007c0c */ /* 0x000fe2000bf26270 */
[----:B------:R-:W-:Y:S01]  /*42730*/  IMAD.X R7, R16, 0x1, R2, P6 ;  /* 0x0000000110077824 */ /* 0x000fe200030e0602 */
[----:B------:R1:W-:Y:S01]  /*42740*/  @P2 STG.E.U8 desc[UR14][R4.64], R123 ;  /* 0x0000007b04002986 */ /* 0x0003e2000c10110e */
[----:B------:R-:W-:Y:S02]  /*42750*/  IADD3 R8, P6, PT, R12, R3, RZ ;  /* 0x000000030c087210 */ /* 0x000fe40007fde0ff */
[----:B----4-:R-:W-:Y:S01]  /*42760*/  ISETP.LT.AND P2, PT, R161, UR8, !P4 ;  /* 0x00000008a1007c0c */ /* 0x010fe2000e741270 */
[----:B------:R4:W-:Y:S01]  /*42770*/  @P3 STG.E.U8 desc[UR14][R6.64], R13 ;  /* 0x0000000d06003986 */ /* 0x0009e2000c10110e */
[----:B---3--:R-:W-:Y:S01]  /*42780*/  ISETP.LT.AND P3, PT, R162, UR7, !P4 ;  /* 0x00000007a2007c0c */ /* 0x008fe2000e761270 */
[----:B------:R-:W-:Y:S01]  /*42790*/  IMAD.X R9, R16, 0x1, R137, P6 ;  /* 0x0000000110097824 */ /* 0x000fe200030e0689 */
[----:B--2---:R-:W-:Y:S01]  /*427a0*/  PRMT R11, R59, 0x9910, RZ ;  /* 0x000099103b0b7816 */ /* 0x004fe200000000ff */
[----:B------:R-:W2:Y:S01]  /*427b0*/  LDCU UR7, c[0x0][0x398] ;  /* 0x00007300ff0777ac */ /* 0x000ea20008000800 */
[----:B------:R-:W-:-:S02]  /*427c0*/  IADD3 R10, P6, PT, R12, R0, RZ ;  /* 0x000000000c0a7210 */ /* 0x000fc40007fde0ff */
[----:B-----5:R-:W-:Y:S01]  /*427d0*/  ISETP.LT.AND P4, PT, R160, UR4, !P4 ;  /* 0x00000004a0007c0c */ /* 0x020fe2000e781270 */
[----:B------:R-:W3:Y:S01]  /*427e0*/  LDCU UR8, c[0x0][0x398] ;  /* 0x00007300ff0877ac */ /* 0x000ee20008000800 */
[----:B-1----:R-:W-:Y:S02]  /*427f0*/  PRMT R123, R123, 0x9910, RZ ;  /* 0x000099107b7b7816 */ /* 0x002fe400000000ff */
[----:B----4-:R-:W-:Y:S01]  /*42800*/  SHF.R.S32.HI R7, RZ, 0x8, R11 ;  /* 0x00000008ff077819 */ /* 0x010fe2000001140b */
[----:B------:R-:W-:Y:S01]  /*42810*/  IMAD.X R11, R16, 0x1, R136, P6 ;  /* 0x00000001100b7824 */ /* 0x000fe200030e0688 */
[----:B------:R-:W1:Y:S01]  /*42820*/  LDCU UR4, c[0x0][0x398] ;  /* 0x00007300ff0477ac */ /* 0x000e620008000800 */
[C---:B------:R-:W-:Y:S02]  /*42830*/  VIADD R13, R12.reuse, UR28 ;  /* 0x0000001c0c0d7c36 */ /* 0x040fe40008000000 */
[----:B------:R4:W-:Y:S01]  /*42840*/  @P3 STG.E.U8 desc[UR14][R8.64], R7 ;  /* 0x0000000708003986 */ /* 0x0009e2000c10110e */
[----:B0-----:R-:W-:Y:S01]  /*42850*/  ISETP.LT.AND P3, PT, R163, UR6, !P0 ;  /* 0x00000006a3007c0c */ /* 0x001fe2000c761270 */
[----:B------:R-:W0:Y:S01]  /*42860*/  LDCU UR6, c[0x0][0x398] ;  /* 0x00007300ff0677ac */ /* 0x000e220008000800 */
[----:B------:R-:W-:Y:S01]  /*42870*/  SHF.R.S32.HI R14, RZ, 0x1f, R13 ;  /* 0x0000001fff0e7819 */ /* 0x000fe2000001140d */
[----:B------:R5:W-:Y:S01]  /*42880*/  @P2 STG.E.U8 desc[UR14][R10.64], R15 ;  /* 0x0000000f0a002986 */ /* 0x000be2000c10110e */
[----:B------:R-:W-:Y:S01]  /*42890*/  IADD3 R4, P2, PT, R12, R135, RZ ;  /* 0x000000870c047210 */ /* 0x000fe20007f5e0ff */
[----:B------:R-:W-:Y:S01]  /*428a0*/  IMAD.MOV.U32 R12, RZ, RZ, R123 ;  /* 0x000000ffff0c7224 */ /* 0x000fe200078e007b */
[----:B------:R-:W-:-:S03]  /*428b0*/  IADD3 R6, P6, PT, R13, R134, RZ ;  /* 0x000000860d067210 */ /* 0x000fc60007fde0ff */
[----:B------:R-:W-:Y:S01]  /*428c0*/  IMAD.X R5, R16, 0x1, R133, P2 ;  /* 0x0000000110057824 */ /* 0x000fe200010e0685 */
[----:B--2---:R-:W-:Y:S01]  /*428d0*/  ISETP.LT.AND P2, PT, R162, UR7, !P0 ;  /* 0x00000007a2007c0c */ /* 0x004fe2000c741270 */
[----:B----4-:R-:W-:Y:S01]  /*428e0*/  IMAD.X R7, R14, 0x1, R2, P6 ;  /* 0x000000010e077824 */ /* 0x010fe200030e0602 */
[----:B------:R-:W2:Y:S01]  /*428f0*/  LDCU UR7, c[0x0][0x398] ;  /* 0x00007300ff0777ac */ /* 0x000ea20008000800 */
[----:B-----5:R-:W-:Y:S01]  /*42900*/  SHF.R.S32.HI R15, RZ, 0x8, R12 ;  /* 0x00000008ff0f7819 */ /* 0x020fe2000001140c */
[C---:B------:R-:W-:Y:S02]  /*42910*/  VIADD R10, R132.reuse, 0x1b ;  /* 0x0000001b840a7836 */ /* 0x040fe40000000000 */
[----:B------:R-:W-:Y:S02]  /*42920*/  VIADD R11, R132, 0x1c ;  /* 0x0000001c840b7836 */ /* 0x000fe40000000000 */
[----:B------:R4:W-:Y:S01]  /*42930*/  @P4 STG.E.U8 desc[UR14][R4.64], R15 ;  /* 0x0000000f04004986 */ /* 0x0009e2000c10110e */
[----:B------:R-:W-:-:S03]  /*42940*/  IADD3 R8, P4, PT, R13, R3, RZ ;  /* 0x000000030d087210 */ /* 0x000fc60007f9e0ff */
[----:B------:R5:W-:Y:S01]  /*42950*/  @P3 STG.E.U8 desc[UR14][R6.64], R29 ;  /* 0x0000001d06003986 */ /* 0x000be2000c10110e */
[----:B------:R-:W-:Y:S01]  /*42960*/  ISETP.GE.AND P3, PT, R10, UR9, PT ;  /* 0x000000090a007c0c */ /* 0x000fe2000bf66270 */
[C---:B------:R-:W-:Y:S01]  /*42970*/  IMAD.X R9, R14.reuse, 0x1, R137, P4 ;  /* 0x000000010e097824 */ /* 0x040fe200020e0689 */
[----:B---3--:R-:W-:Y:S01]  /*42980*/  ISETP.LT.AND P4, PT, R161, UR8, !P0 ;  /* 0x00000008a1007c0c */ /* 0x008fe2000c781270 */
[----:B------:R-:W3:Y:S01]  /*42990*/  LDCU UR8, c[0x0][0x398] ;  /* 0x00007300ff0877ac */ /* 0x000ee20008000800 */
[----:B------:R-:W-:Y:S02]  /*429a0*/  IADD3 R10, P6, PT, R13, R0, RZ ;  /* 0x000000000d0a7210 */ /* 0x000fe40007fde0ff */
[----:B------:R2:W-:Y:S01]  /*429b0*/  @P2 STG.E.U8 desc[UR14][R8.64], R61 ;  /* 0x0000003d08002986 */ /* 0x0005e2000c10110e */
[----:B------:R-:W-:Y:S01]  /*429c0*/  ISETP.GE.AND P2, PT, R11, UR21, PT ;  /* 0x000000150b007c0c */ /* 0x000fe2000bf46270 */
[----:B------:R-:W3:Y:S01]  /*429d0*/  LDCU UR9, c[0x0][0x398] ;  /* 0x00007300ff0977ac */ /* 0x000ee20008000800 */
[----:B------:R-:W-:Y:S01]  /*429e0*/  IMAD.X R11, R14, 0x1, R136, P6 ;  /* 0x000000010e0b7824 */ /* 0x000fe200030e0688 */
[----:B-1----:R-:W-:Y:S01]  /*429f0*/  ISETP.LT.AND P0, PT, R160, UR4, !P0 ;  /* 0x00000004a0007c0c */ /* 0x002fe2000c701270 */
[----:B------:R-:W1:Y:S01]  /*42a00*/  LDCU UR4, c[0x0][0x398] ;  /* 0x00007300ff0477ac */ /* 0x000e620008000800 */
[C---:B----4-:R-:W-:Y:S01]  /*42a10*/  IADD3 R4, P6, PT, R13.reuse, R135, RZ ;  /* 0x000000870d047210 */ /* 0x050fe20007fde0ff */
[----:B------:R-:W-:-:S02]  /*42a20*/  VIADD R13, R13, UR28 ;  /* 0x0000001c0d0d7c36 */ /* 0x000fc40008000000 */
[----:B------:R4:W-:Y:S01]  /*42a30*/  @P4 STG.E.U8 desc[UR14][R10.64], R93 ;  /* 0x0000005d0a004986 */ /* 0x0009e2000c10110e */
[----:B0-----:R-:W-:Y:S01]  /*42a40*/  ISETP.LT.AND P4, PT, R163, UR6, !P5 ;  /* 0x00000006a3007c0c */ /* 0x001fe2000ef81270 */
[----:B------:R-:W0:Y:S01]  /*42a50*/  LDCU UR6, c[0x0][0x398] ;  /* 0x00007300ff0677ac */ /* 0x000e220008000800 */
[----:B------:R-:W-:Y:S01]  /*42a60*/  IMAD.X R5, R14, 0x1, R133, P6 ;  /* 0x000000010e057824 */ /* 0x000fe200030e0685 */
[----:B------:R-:W-:Y:S02]  /*42a70*/  SHF.R.S32.HI R12, RZ, 0x1f, R13 ;  /* 0x0000001fff0c7819 */ /* 0x000fe4000001140d */
[----:B-----5:R-:W-:Y:S02]  /*42a80*/  IADD3 R6, P6, PT, R13, R134, RZ ;  /* 0x000000860d067210 */ /* 0x020fe40007fde0ff */
[----:B--2---:R-:W-:Y:S01]  /*42a90*/  PRMT R8, R29, 0x9910, RZ ;  /* 0x000099101d087816 */ /* 0x004fe200000000ff */
[----:B------:R2:W-:Y:S01]  /*42aa0*/  @P0 STG.E.U8 desc[UR14][R4.64], R125 ;  /* 0x0000007d04000986 */ /* 0x0005e2000c10110e */
[----:B------:R-:W-:Y:S01]  /*42ab0*/  ISETP.LT.AND P0, PT, R162, UR7, !P5 ;  /* 0x00000007a2007c0c */ /* 0x000fe2000ef01270 */
[----:B------:R-:W-:Y:S01]  /*42ac0*/  IMAD.X R7, R12, 0x1, R2, P6 ;  /* 0x000000010c077824 */ /* 0x000fe200030e0602 */
[----:B----4-:R-:W-:Y:S01]  /*42ad0*/  SHF.R.S32.HI R11, RZ, 0x8, R8 ;  /* 0x00000008ff0b7819 */ /* 0x010fe20000011408 */
[----:B------:R-:W4:Y:S01]  /*42ae0*/  LDCU UR7, c[0x0][0x398] ;  /* 0x00007300ff0777ac */ /* 0x000f220008000800 */
[----:B------:R-:W-:-:S02]  /*42af0*/  IADD3 R8, P6, PT, R13, R3, RZ ;  /* 0x000000030d087210 */ /* 0x000fc40007fde0ff */
[----:B------:R-:W-:Y:S01]  /*42b00*/  PRMT R15, R61, 0x9910, RZ ;  /* 0x000099103d0f7816 */ /* 0x000fe200000000ff */
[----:B------:R5:W-:Y:S01]  /*42b10*/  @P4 STG.E.U8 desc[UR14][R6.64], R11 ;  /* 0x0000000b06004986 */ /* 0x000be2000c10110e */
[----:B-1----:R-:W-:Y:S01]  /*42b20*/  ISETP.LT.AND P4, PT, R161, UR4, !P5 ;  /* 0x00000004a1007c0c */ /* 0x002fe2000ef81270 */
[----:B------:R-:W-:Y:S01]  /*42b30*/  IMAD.X R9, R12, 0x1, R137, P6 ;  /* 0x000000010c097824 */ /* 0x000fe200030e0689 */
[----:B------:R-:W-:Y:S01]  /*42b40*/  PRMT R10, R93, 0x9910, RZ ;  /* 0x000099105d0a7816 */ /* 0x000fe200000000ff */
[----:B------:R-:W1:Y:S01]  /*42b50*/  LDCU UR4, c[0x0][0x398] ;  /* 0x00007300ff0477ac */ /* 0x000e620008000800 */
[----:B--2---:R-:W-:Y:S02]  /*42b60*/  IADD3 R4, P6, PT, R13, R0, RZ ;  /* 0x000000000d047210 */ /* 0x004fe40007fde0ff */
[----:B------:R-:W-:-:S03]  /*42b70*/  SHF.R.S32.HI R15, RZ, 0x8, R15 ;  /* 0x00000008ff0f7819 */ /* 0x000fc6000001140f */
[----:B------:R-:W-:Y:S01]  /*42b80*/  IMAD.X R5, R12, 0x1, R136, P6 ;  /* 0x000000010c057824 */ /* 0x000fe200030e0688 */
[----:B0-----:R-:W-:Y:S01]  /*42b90*/  ISETP.LT.AND P6, PT, R160, UR6, !P5 ;  /* 0x00000006a0007c0c */ /* 0x001fe2000efc1270 */
[----:B------:R0:W-:Y:S01]  /*42ba0*/  @P0 STG.E.U8 desc[UR14][R8.64], R15 ;  /* 0x0000000f08000986 */ /* 0x0001e2000c10110e */
[----:B-----5:R-:W-:Y:S01]  /*42bb0*/  SHF.R.S32.HI R11, RZ, 0x8, R10 ;  /* 0x00000008ff0b7819 */ /* 0x020fe2000001140a */
[----:B------:R-:W2:Y:S01]  /*42bc0*/  LDCU UR6, c[0x0][0x398] ;  /* 0x00007300ff0677ac */ /* 0x000ea20008000800 */
[----:B------:R-:W-:Y:S02]  /*42bd0*/  PRMT R10, R125, 0x9910, RZ ;  /* 0x000099107d0a7816 */ /* 0x000fe400000000ff */
[----:B----4-:R-:W-:Y:S01]  /*42be0*/  ISETP.LT.AND P0, PT, R163, UR7, !P1 ;  /* 0x00000007a3007c0c */ /* 0x010fe2000cf01270 */
[----:B------:R4:W-:Y:S01]  /*42bf0*/  @P4 STG.E.U8 desc[UR14][R4.64], R11 ;  /* 0x0000000b04004986 */ /* 0x0009e2000c10110e */
[C---:B------:R-:W-:Y:S01]  /*42c00*/  IADD3 R6, P4, PT, R13.reuse, R135, RZ ;  /* 0x000000870d067210 */ /* 0x040fe20007f9e0ff */
[----:B------:R-:W-:Y:S01]  /*42c10*/  VIADD R13, R13, UR28 ;  /* 0x0000001c0d0d7c36 */ /* 0x000fe20008000000 */
[----:B------:R-:W5:Y:S03]  /*42c20*/  LDCU UR7, c[0x0][0x398] ;  /* 0x00007300ff0777ac */ /* 0x000f660008000800 */
[----:B------:R-:W-:Y:S01]  /*42c30*/  IMAD.X R7, R12, 0x1, R133, P4 ;  /* 0x000000010c077824 */ /* 0x000fe200020e0685 */
[----:B0-----:R-:W-:Y:S01]  /*42c40*/  SHF.R.S32.HI R15, RZ, 0x8, R10 ;  /* 0x00000008ff0f7819 */ /* 0x001fe2000001140a */
[----:B------:R-:W-:Y:S01]  /*42c50*/  VIADD R10, R132, 0x1d ;  /* 0x0000001d840a7836 */ /* 0x000fe20000000000 */
[----:B------:R-:W-:-:S02]  /*42c60*/  SHF.R.S32.HI R12, RZ, 0x1f, R13 ;  /* 0x0000001fff0c7819 */ /* 0x000fc4000001140d */
[C---:B------:R-:W-:Y:S01]  /*42c70*/  IADD3 R8, P5, PT, R13.reuse, R134, RZ ;  /* 0x000000860d087210 */ /* 0x040fe20007fbe0ff */
[----:B------:R0:W-:Y:S01]  /*42c80*/  @P6 STG.E.U8 desc[UR14][R6.64], R15 ;  /* 0x0000000f06006986 */ /* 0x0001e2000c10110e */
[----:B-1----:R-:W-:Y:S01]  /*42c90*/  ISETP.LT.AND P4, PT, R162, UR4, !P1 ;  /* 0x00000004a2007c0c */ /* 0x002fe2000cf81270 */
[----:B------:R-:W1:Y:S01]  /*42ca0*/  LDCU UR4, c[0x0][0x398] ;  /* 0x00007300ff0477ac */ /* 0x000e620008000800 */
[----:B----4-:R-:W-:Y:S01]  /*42cb0*/  IADD3 R4, P6, PT, R13, R3, RZ ;  /* 0x000000030d047210 */ /* 0x010fe20007fde0ff */
[----:B------:R-:W-:Y:S01]  /*42cc0*/  IMAD.X R9, R12, 0x1, R2, P5 ;  /* 0x000000010c097824 */ /* 0x000fe200028e0602 */
[----:B---3--:R-:W-:Y:S01]  /*42cd0*/  ISETP.LT.AND P5, PT, R161, UR8, !P1 ;  /* 0x00000008a1007c0c */ /* 0x008fe2000cfa1270 */
[----:B------:R-:W-:Y:S01]  /*42ce0*/  VIADD R11, R132, 0x1e ;  /* 0x0000001e840b7836 */ /* 0x000fe20000000000 */
[----:B--2---:R-:W-:Y:S01]  /*42cf0*/  ISETP.LT.AND P1, PT, R160, UR6, !P1 ;  /* 0x00000006a0007c0c */ /* 0x004fe2000cf21270 */
[----:B------:R-:W-:Y:S01]  /*42d00*/  IMAD.X R5, R12, 0x1, R137, P6 ;  /* 0x000000010c057824 */ /* 0x000fe200030e0689 */
[----:B------:R-:W-:Y:S01]  /*42d10*/  @P0 STG.E.U8 desc[UR14][R8.64], R31 ;  /* 0x0000001f08000986 */ /* 0x000fe2000c10110e */
[----:B------:R-:W-:Y:S01]  /*42d20*/  ISETP.GE.AND P0, PT, R10, UR17, PT ;  /* 0x000000110a007c0c */ /* 0x000fe2000bf06270 */
[----:B------:R-:W2:Y:S01]  /*42d30*/  LDCU UR6, c[0x0][0x398] ;  /* 0x00007300ff0677ac */ /* 0x000ea20008000800 */
[----:B------:R-:W-:Y:S01]  /*42d40*/  IADD3 R10, P6, PT, R13, R0, RZ ;  /* 0x000000000d0a7210 */ /* 0x000fe20007fde0ff */
[----:B------:R-:W-:Y:S01]  /*42d50*/  VIADD R132, R132, 0x1f ;  /* 0x0000001f84847836 */ /* 0x000fe20000000000 */
[----:B------:R3:W-:Y:S01]  /*42d60*/  @P4 STG.E.U8 desc[UR14][R4.64], R63 ;  /* 0x0000003f04004986 */ /* 0x0007e2000c10110e */
[----:B------:R-:W-:Y:S01]  /*42d70*/  ISETP.GE.AND P4, PT, R11, UR13, PT ;  /* 0x0000000d0b007c0c */ /* 0x000fe2000bf86270 */
[----:B------:R-:W4:Y:S01]  /*42d80*/  LDCU UR8, c[0x0][0x398] ;  /* 0x00007300ff0877ac */ /* 0x000f220008000800 */
[----:B------:R-:W-:Y:S01]  /*42d90*/  IMAD.X R11, R12, 0x1, R136, P6 ;  /* 0x000000010c0b7824 */ /* 0x000fe200030e0688 */
[C---:B0-----:R-:W-:Y:S01]  /*42da0*/  IADD3 R6, P6, PT, R13.reuse, R135, RZ ;  /* 0x000000870d067210 */ /* 0x041fe20007fde0ff */
[----:B------:R-:W-:Y:S01]  /*42db0*/  VIADD R13, R13, UR28 ;  /* 0x0000001c0d0d7c36 */ /* 0x000fe20008000000 */
[----:B------:R-:W-:-:S02]  /*42dc0*/  PRMT R15, R63, 0x9910, RZ ;  /* 0x000099103f0f7816 */ /* 0x000fc400000000ff */
[----:B------:R0:W-:Y:S01]  /*42dd0*/  @P5 STG.E.U8 desc[UR14][R10.64], R95 ;  /* 0x0000005f0a005986 */ /* 0x0001e2000c10110e */
[----:B------:R-:W-:Y:S01]  /*42de0*/  IMAD.X R7, R12, 0x1, R133, P6 ;  /* 0x000000010c077824 */ /* 0x000fe200030e0685 */
[----:B-1----:R-:W-:Y:S01]  /*42df0*/  ISETP.LT.AND P5, PT, R163, UR4, !P3 ;  /* 0x00000004a3007c0c */ /* 0x002fe2000dfa1270 */
[----:B------:R-:W1:Y:S01]  /*42e00*/  LDCU UR4, c[0x0][0x398] ;  /* 0x00007300ff0477ac */ /* 0x000e620008000800 */
[----:B------:R-:W-:Y:S02]  /*42e10*/  SHF.R.S32.HI R12, RZ, 0x1f, R13 ;  /* 0x0000001fff0c7819 */ /* 0x000fe4000001140d */
[----:B---3--:R-:W-:Y:S01]  /*42e20*/  IADD3 R4, P6, PT, R13, R134, RZ ;  /* 0x000000860d047210 */ /* 0x008fe20007fde0ff */
[----:B------:R3:W-:Y:S01]  /*42e30*/  @P1 STG.E.U8 desc[UR14][R6.64], R127 ;  /* 0x0000007f06001986 */ /* 0x0007e2000c10110e */
[----:B------:R-:W-:Y:S02]  /*42e40*/  PRMT R8, R31, 0x9910, RZ ;  /* 0x000099101f087816 */ /* 0x000fe400000000ff */
[----:B-----5:R-:W-:Y:S01]  /*42e50*/  ISETP.LT.AND P1, PT, R162, UR7, !P3 ;  /* 0x00000007a2007c0c */ /* 0x020fe2000df21270 */
[----:B------:R-:W5:Y:S01]  /*42e60*/  LDCU UR7, c[0x0][0x398] ;  /* 0x00007300ff0777ac */ /* 0x000f620008000800 */
[----:B------:R-:W-:Y:S01]  /*42e70*/  IMAD.X R5, R12, 0x1, R2, P6 ;  /* 0x000000010c057824 */ /* 0x000fe200030e0602 */
[----:B0-----:R-:W-:-:S02]  /*42e80*/  SHF.R.S32.HI R11, RZ, 0x8, R8 ;  /* 0x00000008ff0b7819 */ /* 0x001fc40000011408 */
[----:B------:R-:W-:Y:S02]  /*42e90*/  IADD3 R8, P6, PT, R13, R3, RZ ;  /* 0x000000030d087210 */ /* 0x000fe40007fde0ff */
[----:B------:R-:W-:Y:S01]  /*42ea0*/  SHF.R.S32.HI R15, RZ, 0x8, R15 ;  /* 0x00000008ff0f7819 */ /* 0x000fe2000001140f */
[----:B------:R0:W-:Y:S01]  /*42eb0*/  @P5 STG.E.U8 desc[UR14][R4.64], R11 ;  /* 0x0000000b04005986 */ /* 0x0001e2000c10110e */
[----:B--2---:R-:W-:Y:S01]  /*42ec0*/  ISETP.LT.AND P5, PT, R161, UR6, !P3 ;  /* 0x00000006a1007c0c */ /* 0x004fe2000dfa1270 */
[----:B------:R-:W-:Y:S01]  /*42ed0*/  IMAD.X R9, R12, 0x1, R137, P6 ;  /* 0x000000010c097824 */ /* 0x000fe200030e0689 */
[----:B------:R-:W2:Y:S01]  /*42ee0*/  LDCU UR6, c[0x0][0x398] ;  /* 0x00007300ff0677ac */ /* 0x000ea20008000800 */
[----:B---3--:R-:W-:Y:S02]  /*42ef0*/  IADD3 R6, P6, PT, R13, R0, RZ ;  /* 0x000000000d067210 */ /* 0x008fe40007fde0ff */
[----:B------:R-:W-:Y:S01]  /*42f00*/  PRMT R10, R95, 0x9910, RZ ;  /* 0x000099105f0a7816 */ /* 0x000fe200000000ff */
[----:B------:R3:W-:Y:S01]  /*42f10*/  @P1 STG.E.U8 desc[UR14][R8.64], R15 ;  /* 0x0000000f08001986 */ /* 0x0007e2000c10110e */
[----:B-1----:R-:W-:Y:S01]  /*42f20*/  ISETP.LT.AND P3, PT, R160, UR4, !P3 ;  /* 0x00000004a0007c0c */ /* 0x002fe2000df61270 */
[----:B------:R-:W-:Y:S01]  /*42f30*/  IMAD.X R7, R12, 0x1, R136, P6 ;  /* 0x000000010c077824 */ /* 0x000fe200030e0688 */
[----:B------:R-:W1:Y:S01]  /*42f40*/  LDCU UR4, c[0x0][0x398] ;  /* 0x00007300ff0477ac */ /* 0x000e620008000800 */
[----:B-----5:R-:W-:-:S02]  /*42f50*/  ISETP.LT.AND P6, PT, R163, UR7, !P2 ;  /* 0x00000007a3007c0c */ /* 0x020fc4000d7c1270 */
        /* <DEDUP_REMOVED lines=8> */
[C---:B---3--:R-:W-:Y:S01]  /*42fe0*/  IADD3 R8, P1, PT, R13.reuse, R134, RZ ;  /* 0x000000860d087210 */ /* 0x048fe20007f3e0ff */
[----:B------:R-:W-:Y:S01]  /*42ff0*/  VIADD R12, R13, UR28 ;  /* 0x0000001c0d0c7c36 */ /* 0x000fe20008000000 */
[----:B------:R-:W-:-:S02]  /*43000*/  SHF.R.S32.HI R15, RZ, 0x8, R10 ;  /* 0x00000008ff0f7819 */ /* 0x000fc4000001140a */
[----:B--2---:R-:W-:Y:S01]  /*43010*/  ISETP.LT.AND P5, PT, R162, UR6, !P2 ;  /* 0x00000006a2007c0c */ /* 0x004fe2000d7a1270 */
[----:B------:R-:W-:Y:S01]  /*43020*/  IMAD.X R9, R14, 0x1, R2, P1 ;  /* 0x000000010e097824 */ /* 0x000fe200008e0602 */
[----:B------:R-:W2:Y:S01]  /*43030*/  LDCU UR6, c[0x0][0x398] ;  /* 0x00007300ff0677ac */ /* 0x000ea20008000800 */
[----:B------:R3:W-:Y:S01]  /*43040*/  @P3 STG.E.U8 desc[UR14][R4.64], R15 ;  /* 0x0000000f04003986 */ /* 0x0007e2000c10110e */
[----:B----4-:R-:W-:Y:S01]  /*43050*/  ISETP.LT.AND P3, PT, R161, UR8, !P2 ;  /* 0x00000008a1007c0c */ /* 0x010fe2000d761270 */
[----:B------:R-:W4:Y:S01]  /*43060*/  LDCU UR8, c[0x0][0x398] ;  /* 0x00007300ff0877ac */ /* 0x000f220008000800 */
[C---:B-----5:R-:W-:Y:S01]  /*43070*/  IADD3 R6, P1, PT, R13.reuse, R3, RZ ;  /* 0x000000030d067210 */ /* 0x060fe20007f3e0ff */
[----:B------:R5:W-:Y:S01]  /*43080*/  @P6 STG.E.U8 desc[UR14][R8.64], R33 ;  /* 0x0000002108006986 */ /* 0x000be2000c10110e */
[----:B------:R-:W-:Y:S02]  /*43090*/  IADD3 R10, P6, PT, R13, R0, RZ ;  /* 0x000000000d0a7210 */ /* 0x000fe40007fde0ff */
[----:B-1----:R-:W-:Y:S01]  /*430a0*/  ISETP.LT.AND P2, PT, R160, UR4, !P2 ;  /* 0x00000004a0007c0c */ /* 0x002fe2000d741270 */
[C---:B------:R-:W-:Y:S01]  /*430b0*/  IMAD.X R7, R14.reuse, 0x1, R137, P1 ;  /* 0x000000010e077824 */ /* 0x040fe200008e0689 */
[----:B------:R-:W-:Y:S01]  /*430c0*/  SHF.R.S32.HI R16, RZ, 0x1f, R12 ;  /* 0x0000001fff107819 */ /* 0x000fe2000001140c */
[----:B------:R-:W-:Y:S01]  /*430d0*/  IMAD.X R11, R14, 0x1, R136, P6 ;  /* 0x000000010e0b7824 */ /* 0x000fe200030e0688 */
[----:B0-----:R-:W-:Y:S01]  /*430e0*/  ISETP.LT.AND P6, PT, R163, UR7, !P0 ;  /* 0x00000007a3007c0c */ /* 0x001fe2000c7c1270 */
[----:B------:R-:W0:Y:S01]  /*430f0*/  LDCU UR4, c[0x0][0x398] ;  /* 0x00007300ff0477ac */ /* 0x000e220008000800 */
[----:B------:R1:W-:Y:S01]  /*43100*/  @P5 STG.E.U8 desc[UR14][R6.64], R65 ;  /* 0x0000004106005986 */ /* 0x0003e2000c10110e */
[----:B---3--:R-:W-:-:S02]  /*43110*/  PRMT R15, R97, 0x9910, RZ ;  /* 0x00009910610f7816 */ /* 0x008fc400000000ff */
[----:B-----5:R-:W-:Y:S01]  /*43120*/  PRMT R33, R33, 0x9910, RZ ;  /* 0x0000991021217816 */ /* 0x020fe200000000ff */
[----:B------:R3:W-:Y:S01]  /*43130*/  @P3 STG.E.U8 desc[UR14][R10.64], R97 ;  /* 0x000000610a003986 */ /* 0x0007e2000c10110e */
[----:B------:R-:W-:Y:S01]  /*43140*/  IADD3 R4, P3, PT, R13, R135, RZ ;  /* 0x000000870d047210 */ /* 0x000fe20007f7e0ff */
[----:B------:R-:W5:Y:S01]  /*43150*/  LDCU UR7, c[0x0][0x398] ;  /* 0x00007300ff0777ac */ /* 0x000f620008000800 */
[----:B------:R-:W-:Y:S01]  /*43160*/  IADD3 R8, P5, PT, R12, R134, RZ ;  /* 0x000000860c087210 */ /* 0x000fe20007fbe0ff */
[----:B------:R-:W-:Y:S01]  /*43170*/  IMAD.MOV.U32 R13, RZ, RZ, R33 ;  /* 0x000000ffff0d7224 */ /* 0x000fe200078e0021 */
[----:B------:R-:W-:Y:S01]  /*43180*/  SHF.R.S32.HI R15, RZ, 0x8, R15 ;  /* 0x00000008ff0f7819 */ /* 0x000fe2000001140f */
[----:B------:R-:W-:Y:S01]  /*43190*/  IMAD.X R5, R14, 0x1, R133, P3 ;  /* 0x000000010e057824 */ /* 0x000fe200018e0685 */
[----:B------:R-:W-:Y:S01]  /*431a0*/  ISETP.GE.AND P1, PT, R132, UR11, PT ;  /* 0x0000000b84007c0c */ /* 0x000fe2000bf26270 */
[----:B------:R-:W-:Y:S01]  /*431b0*/  IMAD.X R9, R16, 0x1, R2, P5 ;  /* 0x0000000110097824 */ /* 0x000fe200028e0602 */
[----:B------:R-:W-:-:S02]  /*431c0*/  SHF.R.S32.HI R13, RZ, 0x8, R13 ;  /* 0x00000008ff0d7819 */ /* 0x000fc4000001140d */
[----:B------:R-:W-:Y:S01]  /*431d0*/  @P2 STG.E.U8 desc[UR14][R4.64], R129 ;  /* 0x0000008104002986 */ /* 0x000fe2000c10110e */
[----:B----4-:R-:W-:Y:S01]  /*431e0*/  ISETP.LT.AND P5, PT, R161, UR8, !P0 ;  /* 0x00000008a1007c0c */ /* 0x010fe2000c7a1270 */
[----:B------:R-:W4:Y:S01]  /*431f0*/  LDCU UR8, c[0x0][0x398] ;  /* 0x00007300ff0877ac */ /* 0x000f220008000800 */
[----:B-1----:R-:W-:Y:S01]  /*43200*/  IADD3 R6, P2, PT, R12, R3, RZ ;  /* 0x000000030c067210 */ /* 0x002fe20007f5e0ff */
[----:B------:R1:W-:Y:S01]  /*43210*/  @P6 STG.E.U8 desc[UR14][R8.64], R13 ;  /* 0x0000000d08006986 */ /* 0x0003e2000c10110e */
[----:B--2---:R-:W-:Y:S01]  /*43220*/  ISETP.LT.AND P6, PT, R162, UR6, !P0 ;  /* 0x00000006a2007c0c */ /* 0x004fe2000c7c1270 */
[----:B------:R-:W2:Y:S01]  /*43230*/  LDCU UR6, c[0x0][0x398] ;  /* 0x00007300ff0677ac */ /* 0x000ea20008000800 */
[----:B---3--:R-:W-:Y:S01]  /*43240*/  PRMT R11, R65, 0x9910, RZ ;  /* 0x00009910410b7816 */ /* 0x008fe200000000ff */
[----:B------:R-:W-:Y:S01]  /*43250*/  IMAD.X R7, R16, 0x1, R137, P2 ;  /* 0x0000000110077824 */ /* 0x000fe200010e0689 */
[----:B------:R-:W-:Y:S02]  /*43260*/  IADD3 R10, P3, PT, R12, R0, RZ ;  /* 0x000000000c0a7210 */ /* 0x000fe40007f7e0ff */
[----:B0-----:R-:W-:Y:S01]  /*43270*/  ISETP.LT.AND P0, PT, R160, UR4, !P0 ;  /* 0x00000004a0007c0c */ /* 0x001fe2000c701270 */
[----:B------:R-:W0:Y:S01]  /*43280*/  LDCU UR4, c[0x0][0x398] ;  /* 0x00007300ff0477ac */ /* 0x000e220008000800 */
[----:B-----5:R-:W-:-:S02]  /*43290*/  ISETP.LT.AND P2, PT, R163, UR7, !P1 ;  /* 0x00000007a3007c0c */ /* 0x020fc4000cf41270 */
[----:B-1----:R-:W-:Y:S01]  /*432a0*/  SHF.R.S32.HI R9, RZ, 0x8, R11 ;  /* 0x00000008ff097819 */ /* 0x002fe2000001140b */
[----:B------:R-:W-:Y:S01]  /*432b0*/  IMAD.X R11, R16, 0x1, R136, P3 ;  /* 0x00000001100b7824 */ /* 0x000fe200018e0688 */
[----:B------:R-:W-:Y:S01]  /*432c0*/  ISETP.LT.AND P3, PT, R163, UR9, !P4 ;  /* 0x00000009a3007c0c */ /* 0x000fe2000e761270 */
[C---:B------:R-:W-:Y:S01]  /*432d0*/  VIADD R13, R12.reuse, UR28 ;  /* 0x0000001c0c0d7c36 */ /* 0x040fe20008000000 */
[----:B------:R-:W1:Y:S01]  /*432e0*/  LDCU UR7, c[0x0][0x398] ;  /* 0x00007300ff0777ac */ /* 0x000e620008000800 */
[----:B------:R3:W-:Y:S01]  /*432f0*/  @P6 STG.E.U8 desc[UR14][R6.64], R9 ;  /* 0x0000000906006986 */ /* 0x0007e2000c10110e */
[----:B------:R-:W-:Y:S01]  /*43300*/  PRMT R8, R129, 0x9910, RZ ;  /* 0x0000991081087816 */ /* 0x000fe200000000ff */
[C---:B------:R-:W-:Y:S01]  /*43310*/  VIADD R14, R13.reuse, UR28 ;  /* 0x0000001c0d0e7c36 */ /* 0x040fe20008000000 */
[----:B------:R-:W-:Y:S01]  /*43320*/  SHF.R.S32.HI R17, RZ, 0x1f, R13 ;  /* 0x0000001fff117819 */ /* 0x000fe2000001140d */
[----:B------:R5:W-:Y:S01]  /*43330*/  @P5 STG.E.U8 desc[UR14][R10.64], R15 ;  /* 0x0000000f0a005986 */ /* 0x000be2000c10110e */
[----:B------:R-:W-:Y:S01]  /*43340*/  IADD3 R4, P5, PT, R12, R135, RZ ;  /* 0x000000870c047210 */ /* 0x000fe20007fbe0ff */
[----:B------:R-:W0:Y:S04]  /*43350*/  LDCU UR9, c[0x0][0x398] ;  /* 0x00007300ff0977ac */ /* 0x000e280008000800 */
[----:B------:R-:W-:Y:S01]  /*43360*/  IMAD.X R5, R16, 0x1, R133, P5 ;  /* 0x0000000110057824 */ /* 0x000fe200028e0685 */
[----:B--2---:R-:W-:Y:S01]  /*43370*/  ISETP.LT.AND P5, PT, R162, UR6, !P4 ;  /* 0x00000006a2007c0c */ /* 0x004fe2000e7a1270 */
[----:B------:R-:W2:Y:S01]  /*43380*/  LDCU UR6, c[0x0][0x398] ;  /* 0x00007300ff0677ac */ /* 0x000ea20008000800 */
[----:B---3--:R-:W-:-:S02]  /*43390*/  IADD3 R6, P6, PT, R13, R134, RZ ;  /* 0x000000860d067210 */ /* 0x008fc40007fde0ff */
[----:B------:R-:W-:Y:S02]  /*433a0*/  SHF.R.S32.HI R16, RZ, 0x1f, R14 ;  /* 0x0000001fff107819 */ /* 0x000fe4000001140e */
[----:B-----5:R-:W-:Y:S01]  /*433b0*/  SHF.R.S32.HI R15, RZ, 0x8, R8 ;  /* 0x00000008ff0f7819 */ /* 0x020fe20000011408 */
[----:B------:R-:W-:Y:S01]  /*433c0*/  IMAD.X R7, R17, 0x1, R2, P6 ;  /* 0x0000000111077824 */ /* 0x000fe200030e0602 */
[----:B------:R-:W-:-:S03]  /*433d0*/  IADD3 R8, P6, PT, R13, R3, RZ ;  /* 0x000000030d087210 */ /* 0x000fc60007fde0ff */
[----:B------:R3:W-:Y:S01]  /*433e0*/  @P0 STG.E.U8 desc[UR14][R4.64], R15 ;  /* 0x0000000f04000986 */ /* 0x0007e2000c10110e */
[----:B-1----:R-:W-:Y:S01]  /*433f0*/  ISETP.LT.AND P0, PT, R161, UR7, !P4 ;  /* 0x00000007a1007c0c */ /* 0x002fe2000e701270 */
[----:B------:R-:W-:Y:S01]  /*43400*/  IMAD.X R9, R17, 0x1, R137, P6 ;  /* 0x0000000111097824 */ /* 0x000fe200030e0689 */
[C---:B------:R-:W-:Y:S01]  /*43410*/  IADD3 R12, P6, PT, R13.reuse, R135, RZ ;  /* 0x000000870d0c7210 */ /* 0x040fe20007fde0ff */
[----:B------:R1:W-:Y:S01]  /*43420*/  @P3 STG.E.U8 desc[UR14][R6.64], R35 ;  /* 0x0000002306003986 */ /* 0x0003e2000c10110e */
[----:B------:R-:W-:Y:S02]  /*43430*/  IADD3 R10, P3, PT, R13, R0, RZ ;  /* 0x000000000d0a7210 */ /* 0x000fe40007f7e0ff */
[----:B0-----:R-:W-:Y:S01]  /*43440*/  ISETP.LT.AND P4, PT, R160, UR4, !P4 ;  /* 0x00000004a0007c0c */ /* 0x001fe2000e781270 */
[----:B------:R0:W-:Y:S01]  /*43450*/  @P5 STG.E.U8 desc[UR14][R8.64], R67 ;  /* 0x0000004308005986 */ /* 0x0001e2000c10110e */
[C---:B------:R-:W-:Y:S02]  /*43460*/  IMAD.X R13, R17.reuse, 0x1, R133, P6 ;  /* 0x00000001110d7824 */ /* 0x040fe400030e0685 */
[----:B------:R-:W-:Y:S01]  /*43470*/  IMAD.X R11, R17, 0x1, R136, P3 ;  /* 0x00000001110b7824 */ /* 0x000fe200018e0688 */
[----:B---3--:R-:W-:-:S02]  /*43480*/  IADD3 R4, P5, PT, R14, R134, RZ ;  /* 0x000000860e047210 */ /* 0x008fc40007fbe0ff */
[----:B------:R-:W-:Y:S02]  /*43490*/  PRMT R15, R35, 0x9910, RZ ;  /* 0x00009910230f7816 */ /* 0x000fe400000000ff */
[----:B-1----:R-:W-:Y:S01]  /*434a0*/  IADD3 R6, P3, PT, R14, R3, RZ ;  /* 0x000000030e067210 */ /* 0x002fe20007f7e0ff */
[----:B------:R-:W-:Y:S01]  /*434b0*/  IMAD.X R5, R16, 0x1, R2, P5 ;  /* 0x0000000110057824 */ /* 0x000fe200028e0602 */
[----:B--2---:R-:W-:Y:S01]  /*434c0*/  ISETP.LT.AND P5, PT, R162, UR6, !P1 ;  /* 0x00000006a2007c0c */ /* 0x004fe2000cfa1270 */
[----:B------:R1:W-:Y:S01]  /*434d0*/  @P0 STG.E.U8 desc[UR14][R10.64], R99 ;  /* 0x000000630a000986 */ /* 0x0003e2000c10110e */
[----:B0-----:R-:W-:Y:S01]  /*434e0*/  IADD3 R8, P6, PT, R14, R0, RZ ;  /* 0x000000000e087210 */ /* 0x001fe20007fde0ff */
[----:B------:R-:W-:Y:S01]  /*434f0*/  IMAD.X R7, R16, 0x1, R137, P3 ;  /* 0x0000000110077824 */ /* 0x000fe200018e0689 */
[----:B----4-:R-:W-:Y:S01]  /*43500*/  ISETP.LT.AND P3, PT, R161, UR8, !P1 ;  /* 0x00000008a1007c0c */ /* 0x010fe2000cf61270 */
[----:B------:R0:W-:Y:S01]  /*43510*/  @P4 STG.E.U8 desc[UR14][R12.64], R131 ;  /* 0x000000830c004986 */ /* 0x0001e2000c10110e */
[----:B------:R-:W-:Y:S01]  /*43520*/  ISETP.LT.AND P1, PT, R160, UR9, !P1 ;  /* 0x00000009a0007c0c */ /* 0x000fe2000cf21270 */
[----:B------:R-:W-:Y:S01]  /*43530*/  IMAD.X R9, R16, 0x1, R136, P6 ;  /* 0x0000000110097824 */ /* 0x000fe200030e0688 */
[----:B------:R-:W-:-:S02]  /*43540*/  IADD3 R2, P6, PT, R14, R135, RZ ;  /* 0x000000870e027210 */ /* 0x000fc40007fde0ff */
[----:B------:R-:W-:Y:S02]  /*43550*/  PRMT R0, R67, 0x9910, RZ ;  /* 0x0000991043007816 */ /* 0x000fe400000000ff */
[----:B------:R-:W-:Y:S01]  /*43560*/  PRMT R14, R99, 0x9910, RZ ;  /* 0x00009910630e7816 */ /* 0x000fe200000000ff */
[----:B------:R-:W-:Y:S01]  /*43570*/  IMAD.X R3, R16, 0x1, R133, P6 ;  /* 0x0000000110037824 */ /* 0x000fe200030e0685 */
[----:B------:R-:W-:Y:S02]  /*43580*/  PRMT R17, R131, 0x9910, RZ ;  /* 0x0000991083117816 */ /* 0x000fe400000000ff */
[----:B------:R-:W-:Y:S02]  /*43590*/  SHF.R.S32.HI R15, RZ, 0x8, R15 ;  /* 0x00000008ff0f7819 */ /* 0x000fe4000001140f */
[----:B-1----:R-:W-:Y:S02]  /*435a0*/  SHF.R.S32.HI R11, RZ, 0x8, R0 ;  /* 0x00000008ff0b7819 */ /* 0x002fe40000011400 */
[----:B0-----:R-:W-:Y:S01]  /*435b0*/  SHF.R.S32.HI R13, RZ, 0x8, R14 ;  /* 0x00000008ff0d7819 */ /* 0x001fe2000001140e */
[----:B------:R0:W-:Y:S01]  /*435c0*/  @P2 STG.E.U8 desc[UR14][R4.64], R15 ;  /* 0x0000000f04002986 */ /* 0x0001e2000c10110e */
[----:B------:R-:W-:-:S03]  /*435d0*/  SHF.R.S32.HI R17, RZ, 0x8, R17 ;  /* 0x00000008ff117819 */ /* 0x000fc60000011411 */
[----:B------:R0:W-:Y:S04]  /*435e0*/  @P5 STG.E.U8 desc[UR14][R6.64], R11 ;  /* 0x0000000b06005986 */ /* 0x0001e8000c10110e */
[----:B------:R0:W-:Y:S04]  /*435f0*/  @P3 STG.E.U8 desc[UR14][R8.64], R13 ;  /* 0x0000000d08003986 */ /* 0x0001e8000c10110e */
[----:B------:R0:W-:Y:S01]  /*43600*/  @P1 STG.E.U8 desc[UR14][R2.64], R17 ;  /* 0x0000001102001986 */ /* 0x0001e2000c10110e */
[----:B------:R-:W-:Y:S06]  /*43610*/  BAR.SYNC.DEFER_BLOCKING 0x0 ;  /* 0x0000000000007b1d */ /* 0x000fec0000010000 */
[----:B------:R-:W-:Y:S05]  /*43620*/  BRA.U UP0, `(.L_x_13) ;  /* 0x0000000100a07547 */ /* 0x000fea000b800000 */
[----:B------:R-:W1:Y:S01]  /*43630*/  S2UR UR6, SR_CgaCtaId ;  /* 0x00000000000679c3 */ /* 0x000e620000008800 */
[----:B------:R-:W-:Y:S01]  /*43640*/  NOP ;  /* 0x0000000000007918 */ /* 0x000fe20000000000 */
[----:B------:R-:W-:Y:S01]  /*43650*/  UMOV UR4, 0x50 ;  /* 0x0000005000047882 */ /* 0x000fe20000000000 */
[----:B------:R-:W-:Y:S02]  /*43660*/  IMAD.U32 R0, RZ, RZ, UR5 ;  /* 0x00000005ff007e24 */ /* 0x000fe4000f8e00ff */
[----:B0-----:R-:W-:Y:S02]  /*43670*/  IMAD.MOV.U32 R3, RZ, RZ, 0xf ;  /* 0x0000000fff037424 */ /* 0x001fe400078e00ff */
[----:B------:R-:W-:Y:S01]  /*43680*/  IMAD.MOV.U32 R7, RZ, RZ, 0x1 ;  /* 0x00000001ff077424 */ /* 0x000fe200078e00ff */
[----:B------:R-:W-:-:S04]  /*43690*/  LOP3.LUT R0, R0, 0xffff, RZ, 0xc0, !PT ;  /* 0x0000ffff00007812 */ /* 0x000fc800078ec0ff */
[----:B------:R-:W-:-:S05]  /*436a0*/  SHF.R.U32.HI R0, RZ, 0x5, R0 ;  /* 0x00000005ff007819 */ /* 0x000fca0000011600 */
[----:B------:R-:W-:Y:S01]  /*436b0*/  VIADD R2, R0, 0x10 ;  /* 0x0000001000027836 */ /* 0x000fe20000000000 */
[----:B------:R-:W-:Y:S01]  /*436c0*/  SHF.L.U32 R0, R3, R0, RZ ;  /* 0x0000000003007219 */ /* 0x000fe200000006ff */
[----:B-1----:R-:W-:-:S03]  /*436d0*/  ULEA UR6, UR6, UR4, 0x18 ;  /* 0x0000000406067291 */ /* 0x002fc6000f8ec0ff */
[----:B------:R-:W-:-:S04]  /*436e0*/  SHF.L.U32 R3, R7, R2, RZ ;  /* 0x0000000207037219 */ /* 0x000fc800000006ff */
[----:B------:R-:W-:Y:S02]  /*436f0*/  LOP3.LUT R0, R3, R0, RZ, 0xfc, !PT ;  /* 0x0000000003007212 */ /* 0x000fe400078efcff */
[----:B------:R-:W0:Y:S02]  /*43700*/  LDS R5, [UR6] ;  /* 0x00000006ff057984 */ /* 0x000e240008000800 */
[C---:B------:R-:W-:Y:S02]  /*43710*/  LOP3.LUT R2, R0.reuse, 0xffff, RZ, 0xc0, !PT ;  /* 0x0000ffff00027812 */ /* 0x040fe400078ec0ff */
[----:B0-----:R-:W-:-:S04]  /*43720*/  LOP3.LUT R3, R0, 0xffff, R5, 0x80, !PT ;  /* 0x0000ffff00037812 */ /* 0x001fc800078e8005 */
[----:B------:R-:W-:-:S13]  /*43730*/  ISETP.NE.AND P0, PT, R3, R2, PT ;  /* 0x000000020300720c */ /* 0x000fda0003f05270 */
[----:B------:R-:W-:Y:S05]  /*43740*/  @P0 BRA `(.L_x_14) ;  /* 0x0000000000500947 */ /* 0x000fea0003800000 */
[----:B------:R-:W-:Y:S02]  /*43750*/  SHF.R.U32.HI R5, RZ, 0x10, R5 ;  /* 0x00000010ff057819 */ /* 0x000fe40000011605 */
[----:B------:R-:W-:-:S04]  /*43760*/  SHF.R.U32.HI R2, RZ, 0x10, R0 ;  /* 0x00000010ff027819 */ /* 0x000fc80000011600 */
[----:B------:R-:W-:-:S04]  /*43770*/  LOP3.LUT R5, R5, R2, RZ, 0xc0, !PT ;  /* 0x0000000205057212 */ /* 0x000fc800078ec0ff */
[----:B------:R-:W-:-:S13]  /*43780*/  ISETP.NE.AND P0, PT, R5, R2, PT ;  /* 0x000000020500720c */ /* 0x000fda0003f05270 */
[----:B------:R-:W-:Y:S05]  /*43790*/  @P0 BRA `(.L_x_15) ;  /* 0x0000000000300947 */ /* 0x000fea0003800000 */
[----:B------:R-:W-:Y:S01]  /*437a0*/  R2UR UR4, R0 ;  /* 0x00000000000472ca */ /* 0x000fe200000e0000 */
[----:B------:R-:W-:Y:S01]  /*437b0*/  VOTEU.ANY UR5, UPT, PT ;  /* 0x0000000000057886 */ /* 0x000fe200038e0100 */
[----:B------:R-:W0:Y:S01]  /*437c0*/  S2R R0, SR_LANEID ;  /* 0x0000000000007919 */ /* 0x000e220000000000 */
[----:B------:R-:W-:-:S10]  /*437d0*/  UFLO.U32 UR5, UR5 ;  /* 0x00000005000572bd */ /* 0x000fd400080e0000 */
[----:B------:R-:W-:-:S06]  /*437e0*/  ULOP3.LUT UR4, URZ, UR4, URZ, 0x33, !UPT ;  /* 0x00000004ff047292 */ /* 0x000fcc000f8e33ff */
[----:B------:R-:W-:-:S04]  /*437f0*/  IMAD.U32 R2, RZ, RZ, UR4 ;  /* 0x00000004ff027e24 */ /* 0x000fc8000f8e00ff */
[----:B------:R-:W1:Y:S02]  /*43800*/  REDUX UR7, R2 ;  /* 0x00000000020773c4 */ /* 0x000e640000000000 */
[----:B------:R2:W-:Y:S01]  /*43810*/  UTCATOMSWS.AND URZ, UR4 ;  /* 0x0000000400ff79e3 */ /* 0x0005e20008000000 */
[----:B0-----:R-:W-:Y:S01]  /*43820*/  ISETP.EQ.U32.AND P0, PT, R0, UR5, PT ;  /* 0x0000000500007c0c */ /* 0x001fe2000bf02070 */
[----:B-1----:R-:W-:-:S12]  /*43830*/  IMAD.U32 R0, RZ, RZ, UR7 ;  /* 0x00000007ff007e24 */ /* 0x002fd8000f8e00ff */
[----:B------:R2:W-:Y:S01]  /*43840*/  @P0 ATOMS.AND RZ, [UR6], R0 ;  /* 0x00000000ffff098c */ /* 0x0005e2000a800006 */
[----:B------:R-:W-:Y:S05]  /*43850*/  BRA `(.L_x_13) ;  /* 0x0000000000147947 */ /* 0x000fea0003800000 */
.L_x_15:
[----:B------:R-:W-:-:S07]  /*43860*/  MOV R2, 0x43880 ;  /* 0x0004388000027802 */ /* 0x000fce0000000f00 */
[----:B------:R-:W-:Y:S05]  /*43870*/  CALL.REL.NOINC `($__internal_0_$__cuda_sm10x_tcgen05_guardrail_trap_col_being_dealloced_not_returned_by_alloc) ;  /* 0x00000000002c7944 */ /* 0x000fea0003c00000 */
[----:B------:R-:W-:Y:S05]  /*43880*/  BRA `(.L_x_13) ;  /* 0x0000000000087947 */ /* 0x000fea0003800000 */
.L_x_14:
[----:B------:R-:W-:-:S07]  /*43890*/  MOV R2, 0x438b0 ;  /* 0x000438b000027802 */ /* 0x000fce0000000f00 */
[----:B------:R-:W-:Y:S05]  /*438a0*/  CALL.REL.NOINC `($__internal_2_$__cuda_sm10x_tcgen05_guardrail_trap_unallocated_columns_being_dealloced) ;  /* 0x0000000000387944 */ /* 0x000fea0003c00000 */
.L_x_13:
[----:B------:R-:W-:Y:S01]  /*438b0*/  NOP ;  /* 0x0000000000007918 */ /* 0x000fe20000000000 */
[----:B--2---:R-:W-:Y:S05]  /*438c0*/  EXIT ;  /* 0x000000000000794d */ /* 0x004fea0003800000 */
.L_x_8:
[----:B------:R-:W1:Y:S02]  /*438d0*/  SYNCS.PHASECHK.TRANS64.TRYWAIT P1, [UR6], R19 ;  /* 0x00000013ff0075a7 */ /* 0x000e640008021106 */
[----:B-1----:R-:W-:Y:S05]  /*438e0*/  @!P1 BRA `(.L_x_8) ;  /* 0xfffffffc00f89947 */ /* 0x002fea000383ffff */
[----:B------:R-:W-:Y:S05]  /*438f0*/  BRA `(.L_x_16) ;  /* 0xfffffe6000547947 */ /* 0x000fea000383ffff */
.L_x_12:
[----:B------:R-:W0:Y:S02]  /*43900*/  SYNCS.PHASECHK.TRANS64.TRYWAIT P0, [UR6], R3 ;  /* 0x00000003ff0075a7 */ /* 0x000e240008001106 */
[----:B0-----:R-:W-:Y:S05]  /*43910*/  @!P0 BRA `(.L_x_12) ;  /* 0xfffffffc00f88947 */ /* 0x001fea000383ffff */
[----:B------:R-:W-:Y:S05]  /*43920*/  BRA `(.L_x_11) ;  /* 0xffffffbc00d87947 */ /* 0x000fea000383ffff */
        .weak           $__internal_0_$__cuda_sm10x_tcgen05_guardrail_trap_col_being_dealloced_not_returned_by_alloc
        .type           $__internal_0_$__cuda_sm10x_tcgen05_guardrail_trap_col_being_dealloced_not_returned_by_alloc,@function
        .size           $__internal_0_$__cuda_sm10x_tcgen05_guardrail_trap_col_being_dealloced_not_returned_by_alloc,($__internal_1_$__cuda_sm10x_tcgen05_guardrail_trap_phase_invalid_during_alloc - $__internal_0_$__cuda_sm10x_tcgen05_guardrail_trap_col_being_dealloced_not_returned_by_alloc)
$__internal_0_$__cuda_sm10x_tcgen05_guardrail_trap_col_being_dealloced_not_returned_by_alloc:
[----:B------:R-:W-:Y:S05]  /*43930*/  BPT.TRAP 0x1 ;  /* 0x000000040000795c */ /* 0x000fea0000300000 */
[----:B------:R-:W-:-:S04]  /*43940*/  IMAD.MOV.U32 R3, RZ, RZ, 0x0 ;  /* 0x00000000ff037424 */ /* 0x000fc800078e00ff */
[----:B------:R-:W-:Y:S05]  /*43950*/  RET.REL.NODEC R2 `(matmul_kernel) ;  /* 0xfffffbc402a87950 */ /* 0x000fea0003c3ffff */
        .weak           $__internal_1_$__cuda_sm10x_tcgen05_guardrail_trap_phase_invalid_during_alloc
        .type           $__internal_1_$__cuda_sm10x_tcgen05_guardrail_trap_phase_invalid_during_alloc,@function
        .size           $__internal_1_$__cuda_sm10x_tcgen05_guardrail_trap_phase_invalid_during_alloc,($__internal_2_$__cuda_sm10x_tcgen05_guardrail_trap_unallocated_columns_being_dealloced - $__internal_1_$__cuda_sm10x_tcgen05_guardrail_trap_phase_invalid_during_alloc)
$__internal_1_$__cuda_sm10x_tcgen05_guardrail_trap_phase_invalid_during_alloc:
[----:B------:R-:W-:Y:S05]  /*43960*/  BPT.TRAP 0x1 ;  /* 0x000000040000795c */ /* 0x000fea0000300000 */
[----:B------:R-:W-:-:S04]  /*43970*/  IMAD.MOV.U32 R3, RZ, RZ, 0x0 ;  /* 0x00000000ff037424 */ /* 0x000fc800078e00ff */
[----:B------:R-:W-:Y:S05]  /*43980*/  RET.REL.NODEC R2 `(matmul_kernel) ;  /* 0xfffffbc4029c7950 */ /* 0x000fea0003c3ffff */
        .weak           $__internal_2_$__cuda_sm10x_tcgen05_guardrail_trap_unallocated_columns_being_dealloced
        .type           $__internal_2_$__cuda_sm10x_tcgen05_guardrail_trap_unallocated_columns_being_dealloced,@function
        .size           $__internal_2_$__cuda_sm10x_tcgen05_guardrail_trap_unallocated_columns_being_dealloced,(.L_x_20 - $__internal_2_$__cuda_sm10x_tcgen05_guardrail_trap_unallocated_columns_being_dealloced)
$__internal_2_$__cuda_sm10x_tcgen05_guardrail_trap_unallocated_columns_being_dealloced:
[----:B------:R-:W-:Y:S05]  /*43990*/  BPT.TRAP 0x1 ;  /* 0x000000040000795c */ /* 0x000fea0000300000 */
[----:B------:R-:W-:-:S04]  /*439a0*/  IMAD.MOV.U32 R3, RZ, RZ, 0x0 ;  /* 0x00000000ff037424 */ /* 0x000fc800078e00ff */
[----:B------:R-:W-:Y:S05]  /*439b0*/  RET.REL.NODEC R2 `(matmul_kernel) ;  /* 0xfffffbc402907950 */ /* 0x000fea0003c3ffff */
.L_x_17:
[----:B------:R-:W-:-:S00]  /*439c0*/  BRA `(.L_x_17) ;  /* 0xfffffffc00fc7947 */ /* 0x000fc0000383ffff */
[----:B------:R-:W-:-:S00]  /*439d0*/  NOP ;  /* 0x0000000000007918 */ /* 0x000fc00000000000 */
        /* <DEDUP_REMOVED lines=10> */
.L_x_20:


//--------------------- .nv.shared.matmul_kernel  --------------------------
	.section	.nv.shared.matmul_kernel,"aw",@nobits
	.sectionflags	@""
	.align	16
	.zero		1024


//--------------------- .nv.shared.reserved.0     --------------------------
	.section	.nv.shared.reserved.0,"aw",@nobits
	.align	8
	.weak		__nv_reservedSMEM_offset_0_alias
	.size		__nv_reservedSMEM_offset_0_alias, 0, 64
	.other		__nv_reservedSMEM_offset_0_alias,@"STO_CUDA_RESERVED_SHARED STV_DEFAULT"
__nv_reservedSMEM_offset_0_alias:
	.zero		0
.nv.shared.reserved.0:
	.zero		64
	.weak		__nv_reservedSMEM_allocation_phase
	.type		__nv_reservedSMEM_allocation_phase,@object
	.size		__nv_reservedSMEM_allocation_phase,(.L_0 - __nv_reservedSMEM_allocation_phase)
__nv_reservedSMEM_allocation_phase:
	.zero		1
.L_0:
	.zero		7
	.weak		__nv_reservedSMEM_devtool_atexit_pc
	.type		__nv_reservedSMEM_devtool_atexit_pc,@object
	.size		__nv_reservedSMEM_devtool_atexit_pc,(__nv_reservedSMEM_allocation_mask - __nv_reservedSMEM_devtool_atexit_pc)
__nv_reservedSMEM_devtool_atexit_pc:
	.zero		8
	.weak		__nv_reservedSMEM_allocation_mask
	.type		__nv_reservedSMEM_allocation_mask,@object
	.size		__nv_reservedSMEM_allocation_mask,(.L_2 - __nv_reservedSMEM_allocation_mask)
__nv_reservedSMEM_allocation_mask:
	.zero		4
.L_2:


//--------------------- .nv.constant0.matmul_kernel --------------------------
	.section	.nv.constant0.matmul_kernel,"a",@progbits
	.sectionflags	@""
	.align	4
.nv.constant0.matmul_kernel:
	.zero		976


//--------------------- SYMBOLS --------------------------

	.type		.nv.reservedSmem.offset0,@object
	.size		.nv.reservedSmem.offset0,0x4
	.type		.nv.reservedSmem.cap,@object
	.size		.nv.reservedSmem.cap,0x4
